	.target	sm_90a

	.elftype	@"ET_EXEC"


//--------------------- .note.nv.tkinfo           --------------------------
	.section	.note.nv.tkinfo,"",@"SHT_NOTE"
	.sectionflags	@"SHF_NOTE_NV_TKINFO"
	.tkinfo
        /*0018*/ 	.word	0x00000002
        /*0030*/ 	.string	""
        /*0030*/ 	.string	"ptxas"
        /*0030*/ 	.string	"Cuda compilation tools, release 13.0, V13.0.88"
        /*0030*/ 	.string	"Build cuda_13.0.r13.0/compiler.36424714_0"
        /*0030*/ 	.string	"-arch sm_90a -m 64 "



//--------------------- .note.nv.cuinfo           --------------------------
	.section	.note.nv.cuinfo,"",@"SHT_NOTE"
	.sectionflags	@"SHF_NOTE_NV_CUINFO"
        /*0018*/ 	.short	0x0002
        /*001a*/ 	.short	0x005a
        /*001c*/ 	.short	0x0082
	.zero		2


//--------------------- .nv.info                  --------------------------
	.section	.nv.info,"",@"SHT_CUDA_INFO"
	.align	4


	//----- nvinfo : EIATTR_REGCOUNT
	.align		4
        /*0000*/ 	.byte	0x04, 0x2f
        /*0002*/ 	.short	(.L_29 - .L_28)
	.align		4
.L_28:
        /*0004*/ 	.word	index@(_ZN2at6native53_GLOBAL__N__83c2e5dd_20_UpSampleBicubic2d_cu_80ee57ca37upsample_bicubic2d_out_frame_parallelIddEEviT0_S3_bNS_27GenericPackedTensorAccessorIKT_Lm4ENS_16DefaultPtrTraitsElEENS4_IS5_Lm4ES7_lEE)
        /*0008*/ 	.word	0x00000040


	//----- nvinfo : EIATTR_FRAME_SIZE
	.align		4
.L_29:
        /*000c*/ 	.byte	0x04, 0x11
        /*000e*/ 	.short	(.L_31 - .L_30)
	.align		4
.L_30:
        /*0010*/ 	.word	index@(_ZN2at6native53_GLOBAL__N__83c2e5dd_20_UpSampleBicubic2d_cu_80ee57ca37upsample_bicubic2d_out_frame_parallelIddEEviT0_S3_bNS_27GenericPackedTensorAccessorIKT_Lm4ENS_16DefaultPtrTraitsElEENS4_IS5_Lm4ES7_lEE)
        /*0014*/ 	.word	0x00000000


	//----- nvinfo : EIATTR_REGCOUNT
	.align		4
.L_31:
        /*0018*/ 	.byte	0x04, 0x2f
        /*001a*/ 	.short	(.L_33 - .L_32)
	.align		4
.L_32:
        /*001c*/ 	.word	index@(_ZN2at6native53_GLOBAL__N__83c2e5dd_20_UpSampleBicubic2d_cu_80ee57ca28upsample_bicubic2d_out_frameIddEEviT0_S3_bNS_27GenericPackedTensorAccessorIKT_Lm4ENS_16DefaultPtrTraitsElEENS4_IS5_Lm4ES7_lEE)
        /*0020*/ 	.word	0x00000040


	//----- nvinfo : EIATTR_FRAME_SIZE
	.align		4
.L_33:
        /*0024*/ 	.byte	0x04, 0x11
        /*0026*/ 	.short	(.L_35 - .L_34)
	.align		4
.L_34:
        /*0028*/ 	.word	index@(_ZN2at6native53_GLOBAL__N__83c2e5dd_20_UpSampleBicubic2d_cu_80ee57ca28upsample_bicubic2d_out_frameIddEEviT0_S3_bNS_27GenericPackedTensorAccessorIKT_Lm4ENS_16DefaultPtrTraitsElEENS4_IS5_Lm4ES7_lEE)
        /*002c*/ 	.word	0x000000f8


	//----- nvinfo : EIATTR_REGCOUNT
	.align		4
.L_35:
        /*0030*/ 	.byte	0x04, 0x2f
        /*0032*/ 	.short	(.L_37 - .L_36)
	.align		4
.L_36:
        /*0034*/ 	.word	index@(_ZN2at6native53_GLOBAL__N__83c2e5dd_20_UpSampleBicubic2d_cu_80ee57ca37upsample_bicubic2d_out_frame_parallelIffEEviT0_S3_bNS_27GenericPackedTensorAccessorIKT_Lm4ENS_16DefaultPtrTraitsElEENS4_IS5_Lm4ES7_lEE)
        /*0038*/ 	.word	0x0000003f


	//----- nvinfo : EIATTR_FRAME_SIZE
	.align		4
.L_37:
        /*003c*/ 	.byte	0x04, 0x11
        /*003e*/ 	.short	(.L_39 - .L_38)
	.align		4
.L_38:
        /*0040*/ 	.word	index@(_ZN2at6native53_GLOBAL__N__83c2e5dd_20_UpSampleBicubic2d_cu_80ee57ca37upsample_bicubic2d_out_frame_parallelIffEEviT0_S3_bNS_27GenericPackedTensorAccessorIKT_Lm4ENS_16DefaultPtrTraitsElEENS4_IS5_Lm4ES7_lEE)
        /*0044*/ 	.word	0x00000000


	//----- nvinfo : EIATTR_REGCOUNT
	.align		4
.L_39:
        /*0048*/ 	.byte	0x04, 0x2f
        /*004a*/ 	.short	(.L_41 - .L_40)
	.align		4
.L_40:
        /*004c*/ 	.word	index@(_ZN2at6native53_GLOBAL__N__83c2e5dd_20_UpSampleBicubic2d_cu_80ee57ca28upsample_bicubic2d_out_frameIffEEviT0_S3_bNS_27GenericPackedTensorAccessorIKT_Lm4ENS_16DefaultPtrTraitsElEENS4_IS5_Lm4ES7_lEE)
        /*0050*/ 	.word	0x00000040


	//----- nvinfo : EIATTR_FRAME_SIZE
	.align		4
.L_41:
        /*0054*/ 	.byte	0x04, 0x11
        /*0056*/ 	.short	(.L_43 - .L_42)
	.align		4
.L_42:
        /*0058*/ 	.word	index@(_ZN2at6native53_GLOBAL__N__83c2e5dd_20_UpSampleBicubic2d_cu_80ee57ca28upsample_bicubic2d_out_frameIffEEviT0_S3_bNS_27GenericPackedTensorAccessorIKT_Lm4ENS_16DefaultPtrTraitsElEENS4_IS5_Lm4ES7_lEE)
        /*005c*/ 	.word	0x000000c8


	//----- nvinfo : EIATTR_REGCOUNT
	.align		4
.L_43:
        /*0060*/ 	.byte	0x04, 0x2f
        /*0062*/ 	.short	(.L_45 - .L_44)
	.align		4
.L_44:
        /*0064*/ 	.word	index@(_ZN2at6native53_GLOBAL__N__83c2e5dd_20_UpSampleBicubic2d_cu_80ee57ca37upsample_bicubic2d_out_frame_parallelIN3c104HalfEfEEviT0_S5_bNS_27GenericPackedTensorAccessorIKT_Lm4ENS_16DefaultPtrTraitsElEENS6_IS7_Lm4ES9_lEE)
        /*0068*/ 	.word	0x0000003f


	//----- nvinfo : EIATTR_FRAME_SIZE
	.align		4
.L_45:
        /*006c*/ 	.byte	0x04, 0x11
        /*006e*/ 	.short	(.L_47 - .L_46)
	.align		4
.L_46:
        /*0070*/ 	.word	index@(_ZN2at6native53_GLOBAL__N__83c2e5dd_20_UpSampleBicubic2d_cu_80ee57ca37upsample_bicubic2d_out_frame_parallelIN3c104HalfEfEEviT0_S5_bNS_27GenericPackedTensorAccessorIKT_Lm4ENS_16DefaultPtrTraitsElEENS6_IS7_Lm4ES9_lEE)
        /*0074*/ 	.word	0x00000000


	//----- nvinfo : EIATTR_REGCOUNT
	.align		4
.L_47:
        /*0078*/ 	.byte	0x04, 0x2f
        /*007a*/ 	.short	(.L_49 - .L_48)
	.align		4
.L_48:
        /*007c*/ 	.word	index@(_ZN2at6native53_GLOBAL__N__83c2e5dd_20_UpSampleBicubic2d_cu_80ee57ca28upsample_bicubic2d_out_frameIN3c104HalfEfEEviT0_S5_bNS_27GenericPackedTensorAccessorIKT_Lm4ENS_16DefaultPtrTraitsElEENS6_IS7_Lm4ES9_lEE)
        /*0080*/ 	.word	0x00000040


	//----- nvinfo : EIATTR_FRAME_SIZE
	.align		4
.L_49:
        /*0084*/ 	.byte	0x04, 0x11
        /*0086*/ 	.short	(.L_51 - .L_50)
	.align		4
.L_50:
        /*0088*/ 	.word	index@(_ZN2at6native53_GLOBAL__N__83c2e5dd_20_UpSampleBicubic2d_cu_80ee57ca28upsample_bicubic2d_out_frameIN3c104HalfEfEEviT0_S5_bNS_27GenericPackedTensorAccessorIKT_Lm4ENS_16DefaultPtrTraitsElEENS6_IS7_Lm4ES9_lEE)
        /*008c*/ 	.word	0x000000c8


	//----- nvinfo : EIATTR_REGCOUNT
	.align		4
.L_51:
        /*0090*/ 	.byte	0x04, 0x2f
        /*0092*/ 	.short	(.L_53 - .L_52)
	.align		4
.L_52:
        /*0094*/ 	.word	index@(_ZN2at6native53_GLOBAL__N__83c2e5dd_20_UpSampleBicubic2d_cu_80ee57ca37upsample_bicubic2d_out_frame_parallelIN3c108BFloat16EfEEviT0_S5_bNS_27GenericPackedTensorAccessorIKT_Lm4ENS_16DefaultPtrTraitsElEENS6_IS7_Lm4ES9_lEE)
        /*0098*/ 	.word	0x0000003f


	//----- nvinfo : EIATTR_FRAME_SIZE
	.align		4
.L_53:
        /*009c*/ 	.byte	0x04, 0x11
        /*009e*/ 	.short	(.L_55 - .L_54)
	.align		4
.L_54:
        /*00a0*/ 	.word	index@(_ZN2at6native53_GLOBAL__N__83c2e5dd_20_UpSampleBicubic2d_cu_80ee57ca37upsample_bicubic2d_out_frame_parallelIN3c108BFloat16EfEEviT0_S5_bNS_27GenericPackedTensorAccessorIKT_Lm4ENS_16DefaultPtrTraitsElEENS6_IS7_Lm4ES9_lEE)
        /*00a4*/ 	.word	0x00000000


	//----- nvinfo : EIATTR_REGCOUNT
	.align		4
.L_55:
        /*00a8*/ 	.byte	0x04, 0x2f
        /*00aa*/ 	.short	(.L_57 - .L_56)
	.align		4
.L_56:
        /*00ac*/ 	.word	index@(_ZN2at6native53_GLOBAL__N__83c2e5dd_20_UpSampleBicubic2d_cu_80ee57ca28upsample_bicubic2d_out_frameIN3c108BFloat16EfEEviT0_S5_bNS_27GenericPackedTensorAccessorIKT_Lm4ENS_16DefaultPtrTraitsElEENS6_IS7_Lm4ES9_lEE)
        /*00b0*/ 	.word	0x00000040


	//----- nvinfo : EIATTR_FRAME_SIZE
	.align		4
.L_57:
        /*00b4*/ 	.byte	0x04, 0x11
        /*00b6*/ 	.short	(.L_59 - .L_58)
	.align		4
.L_58:
        /*00b8*/ 	.word	index@(_ZN2at6native53_GLOBAL__N__83c2e5dd_20_UpSampleBicubic2d_cu_80ee57ca28upsample_bicubic2d_out_frameIN3c108BFloat16EfEEviT0_S5_bNS_27GenericPackedTensorAccessorIKT_Lm4ENS_16DefaultPtrTraitsElEENS6_IS7_Lm4ES9_lEE)
        /*00bc*/ 	.word	0x000000c8


	//----- nvinfo : EIATTR_REGCOUNT
	.align		4
.L_59:
        /*00c0*/ 	.byte	0x04, 0x2f
        /*00c2*/ 	.short	(.L_61 - .L_60)
	.align		4
.L_60:
        /*00c4*/ 	.word	index@(_ZN2at6native53_GLOBAL__N__83c2e5dd_20_UpSampleBicubic2d_cu_80ee57ca37upsample_bicubic2d_backward_out_frameIddEEviT0_S3_bNS_27GenericPackedTensorAccessorIT_Lm4ENS_16DefaultPtrTraitsElEENS4_IKS5_Lm4ES6_lEE)
        /*00c8*/ 	.word	0x00000020


	//----- nvinfo : EIATTR_FRAME_SIZE
	.align		4
.L_61:
        /*00cc*/ 	.byte	0x04, 0x11
        /*00ce*/ 	.short	(.L_63 - .L_62)
	.align		4
.L_62:
        /*00d0*/ 	.word	index@(_ZN2at6native53_GLOBAL__N__83c2e5dd_20_UpSampleBicubic2d_cu_80ee57ca37upsample_bicubic2d_backward_out_frameIddEEviT0_S3_bNS_27GenericPackedTensorAccessorIT_Lm4ENS_16DefaultPtrTraitsElEENS4_IKS5_Lm4ES6_lEE)
        /*00d4*/ 	.word	0x00000160


	//----- nvinfo : EIATTR_REGCOUNT
	.align		4
.L_63:
        /*00d8*/ 	.byte	0x04, 0x2f
        /*00da*/ 	.short	(.L_65 - .L_64)
	.align		4
.L_64:
        /*00dc*/ 	.word	index@(_ZN2at6native53_GLOBAL__N__83c2e5dd_20_UpSampleBicubic2d_cu_80ee57ca37upsample_bicubic2d_backward_out_frameIffEEviT0_S3_bNS_27GenericPackedTensorAccessorIT_Lm4ENS_16DefaultPtrTraitsElEENS4_IKS5_Lm4ES6_lEE)
        /*00e0*/ 	.word	0x00000040


	//----- nvinfo : EIATTR_FRAME_SIZE
	.align		4
.L_65:
        /*00e4*/ 	.byte	0x04, 0x11
        /*00e6*/ 	.short	(.L_67 - .L_66)
	.align		4
.L_66:
        /*00e8*/ 	.word	index@(_ZN2at6native53_GLOBAL__N__83c2e5dd_20_UpSampleBicubic2d_cu_80ee57ca37upsample_bicubic2d_backward_out_frameIffEEviT0_S3_bNS_27GenericPackedTensorAccessorIT_Lm4ENS_16DefaultPtrTraitsElEENS4_IKS5_Lm4ES6_lEE)
        /*00ec*/ 	.word	0x00000030


	//----- nvinfo : EIATTR_REGCOUNT
	.align		4
.L_67:
        /*00f0*/ 	.byte	0x04, 0x2f
        /*00f2*/ 	.short	(.L_69 - .L_68)
	.align		4
.L_68:
        /*00f4*/ 	.word	index@(_ZN2at6native53_GLOBAL__N__83c2e5dd_20_UpSampleBicubic2d_cu_80ee57ca37upsample_bicubic2d_backward_out_frameIN3c104HalfEfEEviT0_S5_bNS_27GenericPackedTensorAccessorIT_Lm4ENS_16DefaultPtrTraitsElEENS6_IKS7_Lm4ES8_lEE)
        /*00f8*/ 	.word	0x00000040


	//----- nvinfo : EIATTR_FRAME_SIZE
	.align		4
.L_69:
        /*00fc*/ 	.byte	0x04, 0x11
        /*00fe*/ 	.short	(.L_71 - .L_70)
	.align		4
.L_70:
        /*0100*/ 	.word	index@(_ZN2at6native53_GLOBAL__N__83c2e5dd_20_UpSampleBicubic2d_cu_80ee57ca37upsample_bicubic2d_backward_out_frameIN3c104HalfEfEEviT0_S5_bNS_27GenericPackedTensorAccessorIT_Lm4ENS_16DefaultPtrTraitsElEENS6_IKS7_Lm4ES8_lEE)
        /*0104*/ 	.word	0x00000030


	//----- nvinfo : EIATTR_REGCOUNT
	.align		4
.L_71:
        /*0108*/ 	.byte	0x04, 0x2f
        /*010a*/ 	.short	(.L_73 - .L_72)
	.align		4
.L_72:
        /*010c*/ 	.word	index@(_ZN2at6native53_GLOBAL__N__83c2e5dd_20_UpSampleBicubic2d_cu_80ee57ca37upsample_bicubic2d_backward_out_frameIN3c108BFloat16EfEEviT0_S5_bNS_27GenericPackedTensorAccessorIT_Lm4ENS_16DefaultPtrTraitsElEENS6_IKS7_Lm4ES8_lEE)
        /*0110*/ 	.word	0x00000040


	//----- nvinfo : EIATTR_FRAME_SIZE
	.align		4
.L_73:
        /*0114*/ 	.byte	0x04, 0x11
        /*0116*/ 	.short	(.L_75 - .L_74)
	.align		4
.L_74:
        /*0118*/ 	.word	index@(_ZN2at6native53_GLOBAL__N__83c2e5dd_20_UpSampleBicubic2d_cu_80ee57ca37upsample_bicubic2d_backward_out_frameIN3c108BFloat16EfEEviT0_S5_bNS_27GenericPackedTensorAccessorIT_Lm4ENS_16DefaultPtrTraitsElEENS6_IKS7_Lm4ES8_lEE)
        /*011c*/ 	.word	0x00000030


	//----- nvinfo : EIATTR_MIN_STACK_SIZE
	.align		4
.L_75:
        /*0120*/ 	.byte	0x04, 0x12
        /*0122*/ 	.short	(.L_77 - .L_76)
	.align		4
.L_76:
        /*0124*/ 	.word	index@(_ZN2at6native53_GLOBAL__N__83c2e5dd_20_UpSampleBicubic2d_cu_80ee57ca37upsample_bicubic2d_backward_out_frameIN3c108BFloat16EfEEviT0_S5_bNS_27GenericPackedTensorAccessorIT_Lm4ENS_16DefaultPtrTraitsElEENS6_IKS7_Lm4ES8_lEE)
        /*0128*/ 	.word	0x00000030


	//----- nvinfo : EIATTR_MIN_STACK_SIZE
	.align		4
.L_77:
        /*012c*/ 	.byte	0x04, 0x12
        /*012e*/ 	.short	(.L_79 - .L_78)
	.align		4
.L_78:
        /*0130*/ 	.word	index@(_ZN2at6native53_GLOBAL__N__83c2e5dd_20_UpSampleBicubic2d_cu_80ee57ca37upsample_bicubic2d_backward_out_frameIN3c104HalfEfEEviT0_S5_bNS_27GenericPackedTensorAccessorIT_Lm4ENS_16DefaultPtrTraitsElEENS6_IKS7_Lm4ES8_lEE)
        /*0134*/ 	.word	0x00000030


	//----- nvinfo : EIATTR_MIN_STACK_SIZE
	.align		4
.L_79:
        /*0138*/ 	.byte	0x04, 0x12
        /*013a*/ 	.short	(.L_81 - .L_80)
	.align		4
.L_80:
        /*013c*/ 	.word	index@(_ZN2at6native53_GLOBAL__N__83c2e5dd_20_UpSampleBicubic2d_cu_80ee57ca37upsample_bicubic2d_backward_out_frameIffEEviT0_S3_bNS_27GenericPackedTensorAccessorIT_Lm4ENS_16DefaultPtrTraitsElEENS4_IKS5_Lm4ES6_lEE)
        /*0140*/ 	.word	0x00000030


	//----- nvinfo : EIATTR_MIN_STACK_SIZE
	.align		4
.L_81:
        /*0144*/ 	.byte	0x04, 0x12
        /*0146*/ 	.short	(.L_83 - .L_82)
	.align		4
.L_82:
        /*0148*/ 	.word	index@(_ZN2at6native53_GLOBAL__N__83c2e5dd_20_UpSampleBicubic2d_cu_80ee57ca37upsample_bicubic2d_backward_out_frameIddEEviT0_S3_bNS_27GenericPackedTensorAccessorIT_Lm4ENS_16DefaultPtrTraitsElEENS4_IKS5_Lm4ES6_lEE)
        /*014c*/ 	.word	0x00000160


	//----- nvinfo : EIATTR_MIN_STACK_SIZE
	.align		4
.L_83:
        /*0150*/ 	.byte	0x04, 0x12
        /*0152*/ 	.short	(.L_85 - .L_84)
	.align		4
.L_84:
        /*0154*/ 	.word	index@(_ZN2at6native53_GLOBAL__N__83c2e5dd_20_UpSampleBicubic2d_cu_80ee57ca28upsample_bicubic2d_out_frameIN3c108BFloat16EfEEviT0_S5_bNS_27GenericPackedTensorAccessorIKT_Lm4ENS_16DefaultPtrTraitsElEENS6_IS7_Lm4ES9_lEE)
        /*0158*/ 	.word	0x000000c8


	//----- nvinfo : EIATTR_MIN_STACK_SIZE
	.align		4
.L_85:
        /*015c*/ 	.byte	0x04, 0x12
        /*015e*/ 	.short	(.L_87 - .L_86)
	.align		4
.L_86:
        /*0160*/ 	.word	index@(_ZN2at6native53_GLOBAL__N__83c2e5dd_20_UpSampleBicubic2d_cu_80ee57ca37upsample_bicubic2d_out_frame_parallelIN3c108BFloat16EfEEviT0_S5_bNS_27GenericPackedTensorAccessorIKT_Lm4ENS_16DefaultPtrTraitsElEENS6_IS7_Lm4ES9_lEE)
        /*0164*/ 	.word	0x00000000


	//----- nvinfo : EIATTR_MIN_STACK_SIZE
	.align		4
.L_87:
        /*0168*/ 	.byte	0x04, 0x12
        /*016a*/ 	.short	(.L_89 - .L_88)
	.align		4
.L_88:
        /*016c*/ 	.word	index@(_ZN2at6native53_GLOBAL__N__83c2e5dd_20_UpSampleBicubic2d_cu_80ee57ca28upsample_bicubic2d_out_frameIN3c104HalfEfEEviT0_S5_bNS_27GenericPackedTensorAccessorIKT_Lm4ENS_16DefaultPtrTraitsElEENS6_IS7_Lm4ES9_lEE)
        /*0170*/ 	.word	0x000000c8


	//----- nvinfo : EIATTR_MIN_STACK_SIZE
	.align		4
.L_89:
        /*0174*/ 	.byte	0x04, 0x12
        /*0176*/ 	.short	(.L_91 - .L_90)
	.align		4
.L_90:
        /*0178*/ 	.word	index@(_ZN2at6native53_GLOBAL__N__83c2e5dd_20_UpSampleBicubic2d_cu_80ee57ca37upsample_bicubic2d_out_frame_parallelIN3c104HalfEfEEviT0_S5_bNS_27GenericPackedTensorAccessorIKT_Lm4ENS_16DefaultPtrTraitsElEENS6_IS7_Lm4ES9_lEE)
        /*017c*/ 	.word	0x00000000


	//----- nvinfo : EIATTR_MIN_STACK_SIZE
	.align		4
.L_91:
        /*0180*/ 	.byte	0x04, 0x12
        /*0182*/ 	.short	(.L_93 - .L_92)
	.align		4
.L_92:
        /*0184*/ 	.word	index@(_ZN2at6native53_GLOBAL__N__83c2e5dd_20_UpSampleBicubic2d_cu_80ee57ca28upsample_bicubic2d_out_frameIffEEviT0_S3_bNS_27GenericPackedTensorAccessorIKT_Lm4ENS_16DefaultPtrTraitsElEENS4_IS5_Lm4ES7_lEE)
        /*0188*/ 	.word	0x000000c8


	//----- nvinfo : EIATTR_MIN_STACK_SIZE
	.align		4
.L_93:
        /*018c*/ 	.byte	0x04, 0x12
        /*018e*/ 	.short	(.L_95 - .L_94)
	.align		4
.L_94:
        /*0190*/ 	.word	index@(_ZN2at6native53_GLOBAL__N__83c2e5dd_20_UpSampleBicubic2d_cu_80ee57ca37upsample_bicubic2d_out_frame_parallelIffEEviT0_S3_bNS_27GenericPackedTensorAccessorIKT_Lm4ENS_16DefaultPtrTraitsElEENS4_IS5_Lm4ES7_lEE)
        /*0194*/ 	.word	0x00000000


	//----- nvinfo : EIATTR_MIN_STACK_SIZE
	.align		4
.L_95:
        /*0198*/ 	.byte	0x04, 0x12
        /*019a*/ 	.short	(.L_97 - .L_96)
	.align		4
.L_96:
        /*019c*/ 	.word	index@(_ZN2at6native53_GLOBAL__N__83c2e5dd_20_UpSampleBicubic2d_cu_80ee57ca28upsample_bicubic2d_out_frameIddEEviT0_S3_bNS_27GenericPackedTensorAccessorIKT_Lm4ENS_16DefaultPtrTraitsElEENS4_IS5_Lm4ES7_lEE)
        /*01a0*/ 	.word	0x000000f8


	//----- nvinfo : EIATTR_MIN_STACK_SIZE
	.align		4
.L_97:
        /*01a4*/ 	.byte	0x04, 0x12
        /*01a6*/ 	.short	(.L_99 - .L_98)
	.align		4
.L_98:
        /*01a8*/ 	.word	index@(_ZN2at6native53_GLOBAL__N__83c2e5dd_20_UpSampleBicubic2d_cu_80ee57ca37upsample_bicubic2d_out_frame_parallelIddEEviT0_S3_bNS_27GenericPackedTensorAccessorIKT_Lm4ENS_16DefaultPtrTraitsElEENS4_IS5_Lm4ES7_lEE)
        /*01ac*/ 	.word	0x00000000
.L_99:


//--------------------- .nv.compat                --------------------------
	.section	.nv.compat,"",@"SHT_CUDA_COMPAT_INFO"
	.align	4
        /*0000*/ 	.byte	0x02, 0x09, 0x01, 0x00, 0x02, 0x02, 0x01, 0x00, 0x02, 0x05, 0x05, 0x00, 0x03, 0x07, 0x01, 0x01
        /*0010*/ 	.byte	0x02, 0x03, 0x00, 0x00, 0x02, 0x06, 0x01, 0x00, 0x04, 0x0b, 0x08, 0x00, 0x00, 0x00, 0x00, 0x00
        /*0020*/ 	.byte	0x00, 0x00, 0x00, 0x00


//--------------------- .nv.info._ZN2at6native53_GLOBAL__N__83c2e5dd_20_UpSampleBicubic2d_cu_80ee57ca37upsample_bicubic2d_backward_out_frameIN3c108BFloat16EfEEviT0_S5_bNS_27GenericPackedTensorAccessorIT_Lm4ENS_16DefaultPtrTraitsElEENS6_IKS7_Lm4ES8_lEE --------------------------
	.section	.nv.info._ZN2at6native53_GLOBAL__N__83c2e5dd_20_UpSampleBicubic2d_cu_80ee57ca37upsample_bicubic2d_backward_out_frameIN3c108BFloat16EfEEviT0_S5_bNS_27GenericPackedTensorAccessorIT_Lm4ENS_16DefaultPtrTraitsElEENS6_IKS7_Lm4ES8_lEE,"",@"SHT_CUDA_INFO"
	.sectionflags	@""
	.align	4


	//----- nvinfo : EIATTR_CUDA_API_VERSION
	.align		4
        /*0000*/ 	.byte	0x04, 0x37
        /*0002*/ 	.short	(.L_101 - .L_100)
.L_100:
        /*0004*/ 	.word	0x00000082


	//----- nvinfo : EIATTR_KPARAM_INFO
	.align		4
.L_101:
        /*0008*/ 	.byte	0x04, 0x17
        /*000a*/ 	.short	(.L_103 - .L_102)
.L_102:
        /*000c*/ 	.word	0x00000000
        /*0010*/ 	.short	0x0005
        /*0012*/ 	.short	0x0058
        /*0014*/ 	.byte	0x00, 0xf0, 0x21, 0x01


	//----- nvinfo : EIATTR_KPARAM_INFO
	.align		4
.L_103:
        /*0018*/ 	.byte	0x04, 0x17
        /*001a*/ 	.short	(.L_105 - .L_104)
.L_104:
        /*001c*/ 	.word	0x00000000
        /*0020*/ 	.short	0x0004
        /*0022*/ 	.short	0x0010
        /*0024*/ 	.byte	0x00, 0xf0, 0x21, 0x01


	//----- nvinfo : EIATTR_KPARAM_INFO
	.align		4
.L_105:
        /*0028*/ 	.byte	0x04, 0x17
        /*002a*/ 	.short	(.L_107 - .L_106)
.L_106:
        /*002c*/ 	.word	0x00000000
        /*0030*/ 	.short	0x0003
        /*0032*/ 	.short	0x000c
        /*0034*/ 	.byte	0x00, 0xf0, 0x05, 0x00


	//----- nvinfo : EIATTR_KPARAM_INFO
	.align		4
.L_107:
        /*0038*/ 	.byte	0x04, 0x17
        /*003a*/ 	.short	(.L_109 - .L_108)
.L_108:
        /*003c*/ 	.word	0x00000000
        /*0040*/ 	.short	0x0002
        /*0042*/ 	.short	0x0008
        /*0044*/ 	.byte	0x00, 0xf0, 0x11, 0x00


	//----- nvinfo : EIATTR_KPARAM_INFO
	.align		4
.L_109:
        /*0048*/ 	.byte	0x04, 0x17
        /*004a*/ 	.short	(.L_111 - .L_110)
.L_110:
        /*004c*/ 	.word	0x00000000
        /*0050*/ 	.short	0x0001
        /*0052*/ 	.short	0x0004
        /*0054*/ 	.byte	0x00, 0xf0, 0x11, 0x00


	//----- nvinfo : EIATTR_KPARAM_INFO
	.align		4
.L_111:
        /*0058*/ 	.byte	0x04, 0x17
        /*005a*/ 	.short	(.L_113 - .L_112)
.L_112:
        /*005c*/ 	.word	0x00000000
        /*0060*/ 	.short	0x0000
        /*0062*/ 	.short	0x0000
        /*0064*/ 	.byte	0x00, 0xf0, 0x11, 0x00


	//----- nvinfo : EIATTR_SPARSE_MMA_MASK
	.align		4
.L_113:
        /*0068*/ 	.byte	0x03, 0x50
        /*006a*/ 	.short	0x0000


	//----- nvinfo : EIATTR_MAXREG_COUNT
	.align		4
        /*006c*/ 	.byte	0x03, 0x1b
        /*006e*/ 	.short	0x0040


	//----- nvinfo : EIATTR_ANNOTATIONS
	.align		4
        /*0070*/ 	.byte	0x04, 0x55
        /*0072*/ 	.short	(.L_115 - .L_114)


	//   ....[0]....
.L_114:
        /*0074*/ 	.word	0x00000001
        /*0078*/ 	.byte	0x40, 0x08, 0x00, 0x00, 0x01, 0x00, 0x00, 0x00, 0xf0, 0x09, 0x00, 0x00, 0x01, 0x00, 0x00, 0x00
        /*0088*/ 	.byte	0xd0, 0x0a, 0x00, 0x00, 0x01, 0x00, 0x00, 0x00, 0x00, 0x0b, 0x00, 0x00, 0x01, 0x00, 0x00, 0x00
        /*0098*/ 	.byte	0x20, 0x0b, 0x00, 0x00, 0x01, 0x00, 0x00, 0x00, 0x60, 0x0b, 0x00, 0x00, 0x01, 0x00, 0x00, 0x00
        /*00a8*/ 	.byte	0x80, 0x0b, 0x00, 0x00, 0x01, 0x00, 0x00, 0x00, 0xb0, 0x0b, 0x00, 0x00, 0x01, 0x00, 0x00, 0x00
        /*00b8*/ 	.byte	0x10, 0x0c, 0x00, 0x00, 0x01, 0x00, 0x00, 0x00, 0xf0, 0x0c, 0x00, 0x00, 0x01, 0x00, 0x00, 0x00
        /*00c8*/ 	.byte	0x10, 0x0d, 0x00, 0x00, 0x01, 0x00, 0x00, 0x00, 0xb0, 0x1c, 0x00, 0x00, 0x01, 0x00, 0x00, 0x00
        /*00d8*/ 	.byte	0x60, 0x1e, 0x00, 0x00, 0x01, 0x00, 0x00, 0x00, 0x10, 0x20, 0x00, 0x00, 0x01, 0x00, 0x00, 0x00
        /*00e8*/ 	.byte	0xc0, 0x21, 0x00, 0x00, 0x01, 0x00, 0x00, 0x00, 0x70, 0x23, 0x00, 0x00, 0x01, 0x00, 0x00, 0x00
        /*00f8*/ 	.byte	0x20, 0x25, 0x00, 0x00, 0x01, 0x00, 0x00, 0x00, 0xd0, 0x26, 0x00, 0x00


	//----- nvinfo : EIATTR_MERCURY_ISA_VERSION
	.align		4
.L_115:
        /*0104*/ 	.byte	0x03, 0x5f
        /*0106*/ 	.short	0x0101


	//----- nvinfo : EIATTR_ATOM16_EMUL_INSTR_REG_MAP
	.align		4
        /*0108*/ 	.byte	0x04, 0x2e
        /*010a*/ 	.short	(.L_117 - .L_116)


	//   ....[0]....
.L_116:
        /*010c*/ 	.word	0x00000ea0
        /*0110*/ 	.short	0x003b
        /*0112*/ 	.short	0x0000


	//   ....[1]....
        /*0114*/ 	.word	0x00000f60
        /*0118*/ 	.short	0x003b
        /*011a*/ 	.short	0x0000


	//   ....[2]....
        /*011c*/ 	.word	0x000010d0
        /*0120*/ 	.short	0x0032
        /*0122*/ 	.short	0x0000


	//   ....[3]....
        /*0124*/ 	.word	0x00001100
        /*0128*/ 	.short	0x0032
        /*012a*/ 	.short	0x0000


	//   ....[4]....
        /*012c*/ 	.word	0x00001270
        /*0130*/ 	.short	0x0032
        /*0132*/ 	.short	0x0000


	//   ....[5]....
        /*0134*/ 	.word	0x000012a0
        /*0138*/ 	.short	0x0032
        /*013a*/ 	.short	0x0000


	//   ....[6]....
        /*013c*/ 	.word	0x00001410
        /*0140*/ 	.short	0x0032
        /*0142*/ 	.short	0x0000


	//   ....[7]....
        /*0144*/ 	.word	0x00001440
        /*0148*/ 	.short	0x0032
        /*014a*/ 	.short	0x0000


	//   ....[8]....
        /*014c*/ 	.word	0x000015b0
        /*0150*/ 	.short	0x0032
        /*0152*/ 	.short	0x0000


	//   ....[9]....
        /*0154*/ 	.word	0x000015e0
        /*0158*/ 	.short	0x0032
        /*015a*/ 	.short	0x0000


	//   ....[10]....
        /*015c*/ 	.word	0x00001750
        /*0160*/ 	.short	0x0032
        /*0162*/ 	.short	0x0000


	//   ....[11]....
        /*0164*/ 	.word	0x00001780
        /*0168*/ 	.short	0x0032
        /*016a*/ 	.short	0x0000


	//   ....[12]....
        /*016c*/ 	.word	0x000018f0
        /*0170*/ 	.short	0x0032
        /*0172*/ 	.short	0x0000


	//   ....[13]....
        /*0174*/ 	.word	0x00001920
        /*0178*/ 	.short	0x0032
        /*017a*/ 	.short	0x0000


	//   ....[14]....
        /*017c*/ 	.word	0x00001a90
        /*0180*/ 	.short	0x0032
        /*0182*/ 	.short	0x0000


	//   ....[15]....
        /*0184*/ 	.word	0x00001ac0
        /*0188*/ 	.short	0x0032
        /*018a*/ 	.short	0x0000


	//   ....[16]....
        /*018c*/ 	.word	0x00001c30
        /*0190*/ 	.short	0x0032
        /*0192*/ 	.short	0x0000


	//   ....[17]....
        /*0194*/ 	.word	0x00001c60
        /*0198*/ 	.short	0x0032
        /*019a*/ 	.short	0x0000


	//   ....[18]....
        /*019c*/ 	.word	0x00001de0
        /*01a0*/ 	.short	0x0032
        /*01a2*/ 	.short	0x0000


	//   ....[19]....
        /*01a4*/ 	.word	0x00001e10
        /*01a8*/ 	.short	0x0032
        /*01aa*/ 	.short	0x0000


	//   ....[20]....
        /*01ac*/ 	.word	0x00001f90
        /*01b0*/ 	.short	0x0032
        /*01b2*/ 	.short	0x0000


	//   ....[21]....
        /*01b4*/ 	.word	0x00001fc0
        /*01b8*/ 	.short	0x0032
        /*01ba*/ 	.short	0x0000


	//   ....[22]....
        /*01bc*/ 	.word	0x00002140
        /*01c0*/ 	.short	0x0032
        /*01c2*/ 	.short	0x0000


	//   ....[23]....
        /*01c4*/ 	.word	0x00002170
        /*01c8*/ 	.short	0x0032
        /*01ca*/ 	.short	0x0000


	//   ....[24]....
        /*01cc*/ 	.word	0x000022f0
        /*01d0*/ 	.short	0x0032
        /*01d2*/ 	.short	0x0000


	//   ....[25]....
        /*01d4*/ 	.word	0x00002320
        /*01d8*/ 	.short	0x0032
        /*01da*/ 	.short	0x0000


	//   ....[26]....
        /*01dc*/ 	.word	0x000024a0
        /*01e0*/ 	.short	0x0032
        /*01e2*/ 	.short	0x0000


	//   ....[27]....
        /*01e4*/ 	.word	0x000024d0
        /*01e8*/ 	.short	0x0032
        /*01ea*/ 	.short	0x0000


	//   ....[28]....
        /*01ec*/ 	.word	0x00002650
        /*01f0*/ 	.short	0x0032
        /*01f2*/ 	.short	0x0000


	//   ....[29]....
        /*01f4*/ 	.word	0x00002680
        /*01f8*/ 	.short	0x0032
        /*01fa*/ 	.short	0x0000


	//   ....[30]....
        /*01fc*/ 	.word	0x00002800
        /*0200*/ 	.short	0x0030
        /*0202*/ 	.short	0x0000


	//   ....[31]....
        /*0204*/ 	.word	0x00002830
        /*0208*/ 	.short	0x0030
        /*020a*/ 	.short	0x0000


	//----- nvinfo : EIATTR_EXIT_INSTR_OFFSETS
	.align		4
.L_117:
        /*020c*/ 	.byte	0x04, 0x1c
        /*020e*/ 	.short	(.L_119 - .L_118)


	//   ....[0]....
.L_118:
        /*0210*/ 	.word	0x00000080


	//   ....[1]....
        /*0214*/ 	.word	0x000005c0


	//   ....[2]....
        /*0218*/ 	.word	0x00002950


	//   ....[3]....
        /*021c*/ 	.word	0x00002980


	//   ....[4]....
        /*0220*/ 	.word	0x000029b0


	//   ....[5]....
        /*0224*/ 	.word	0x00003e90


	//----- nvinfo : EIATTR_MAX_THREADS
	.align		4
.L_119:
        /*0228*/ 	.byte	0x04, 0x05
        /*022a*/ 	.short	(.L_121 - .L_120)
.L_120:
        /*022c*/ 	.word	0x00000400
        /*0230*/ 	.word	0x00000001
        /*0234*/ 	.word	0x00000001


	//----- nvinfo : EIATTR_CRS_STACK_SIZE
	.align		4
.L_121:
        /*0238*/ 	.byte	0x04, 0x1e
        /*023a*/ 	.short	(.L_123 - .L_122)
.L_122:
        /*023c*/ 	.word	0x00000000


	//----- nvinfo : EIATTR_CBANK_PARAM_SIZE
	.align		4
.L_123:
        /*0240*/ 	.byte	0x03, 0x19
        /*0242*/ 	.short	0x00a0


	//----- nvinfo : EIATTR_PARAM_CBANK
	.align		4
        /*0244*/ 	.byte	0x04, 0x0a
        /*0246*/ 	.short	(.L_125 - .L_124)
	.align		4
.L_124:
        /*0248*/ 	.word	index@(.nv.constant0._ZN2at6native53_GLOBAL__N__83c2e5dd_20_UpSampleBicubic2d_cu_80ee57ca37upsample_bicubic2d_backward_out_frameIN3c108BFloat16EfEEviT0_S5_bNS_27GenericPackedTensorAccessorIT_Lm4ENS_16DefaultPtrTraitsElEENS6_IKS7_Lm4ES8_lEE)
        /*024c*/ 	.short	0x0210
        /*024e*/ 	.short	0x00a0


	//----- nvinfo : EIATTR_SW_WAR
	.align		4
.L_125:
        /*0250*/ 	.byte	0x04, 0x36
        /*0252*/ 	.short	(.L_127 - .L_126)
.L_126:
        /*0254*/ 	.word	0x00000008
.L_127:


//--------------------- .nv.info._ZN2at6native53_GLOBAL__N__83c2e5dd_20_UpSampleBicubic2d_cu_80ee57ca37upsample_bicubic2d_backward_out_frameIN3c104HalfEfEEviT0_S5_bNS_27GenericPackedTensorAccessorIT_Lm4ENS_16DefaultPtrTraitsElEENS6_IKS7_Lm4ES8_lEE --------------------------
	.section	.nv.info._ZN2at6native53_GLOBAL__N__83c2e5dd_20_UpSampleBicubic2d_cu_80ee57ca37upsample_bicubic2d_backward_out_frameIN3c104HalfEfEEviT0_S5_bNS_27GenericPackedTensorAccessorIT_Lm4ENS_16DefaultPtrTraitsElEENS6_IKS7_Lm4ES8_lEE,"",@"SHT_CUDA_INFO"
	.sectionflags	@""
	.align	4


	//----- nvinfo : EIATTR_CUDA_API_VERSION
	.align		4
        /*0000*/ 	.byte	0x04, 0x37
        /*0002*/ 	.short	(.L_129 - .L_128)
.L_128:
        /*0004*/ 	.word	0x00000082


	//----- nvinfo : EIATTR_KPARAM_INFO
	.align		4
.L_129:
        /*0008*/ 	.byte	0x04, 0x17
        /*000a*/ 	.short	(.L_131 - .L_130)
.L_130:
        /*000c*/ 	.word	0x00000000
        /*0010*/ 	.short	0x0005
        /*0012*/ 	.short	0x0058
        /*0014*/ 	.byte	0x00, 0xf0, 0x21, 0x01


	//----- nvinfo : EIATTR_KPARAM_INFO
	.align		4
.L_131:
        /*0018*/ 	.byte	0x04, 0x17
        /*001a*/ 	.short	(.L_133 - .L_132)
.L_132:
        /*001c*/ 	.word	0x00000000
        /*0020*/ 	.short	0x0004
        /*0022*/ 	.short	0x0010
        /*0024*/ 	.byte	0x00, 0xf0, 0x21, 0x01


	//----- nvinfo : EIATTR_KPARAM_INFO
	.align		4
.L_133:
        /*0028*/ 	.byte	0x04, 0x17
        /*002a*/ 	.short	(.L_135 - .L_134)
.L_134:
        /*002c*/ 	.word	0x00000000
        /*0030*/ 	.short	0x0003
        /*0032*/ 	.short	0x000c
        /*0034*/ 	.byte	0x00, 0xf0, 0x05, 0x00


	//----- nvinfo : EIATTR_KPARAM_INFO
	.align		4
.L_135:
        /*0038*/ 	.byte	0x04, 0x17
        /*003a*/ 	.short	(.L_137 - .L_136)
.L_136:
        /*003c*/ 	.word	0x00000000
        /*0040*/ 	.short	0x0002
        /*0042*/ 	.short	0x0008
        /*0044*/ 	.byte	0x00, 0xf0, 0x11, 0x00


	//----- nvinfo : EIATTR_KPARAM_INFO
	.align		4
.L_137:
        /*0048*/ 	.byte	0x04, 0x17
        /*004a*/ 	.short	(.L_139 - .L_138)
.L_138:
        /*004c*/ 	.word	0x00000000
        /*0050*/ 	.short	0x0001
        /*0052*/ 	.short	0x0004
        /*0054*/ 	.byte	0x00, 0xf0, 0x11, 0x00


	//----- nvinfo : EIATTR_KPARAM_INFO
	.align		4
.L_139:
        /*0058*/ 	.byte	0x04, 0x17
        /*005a*/ 	.short	(.L_141 - .L_140)
.L_140:
        /*005c*/ 	.word	0x00000000
        /*0060*/ 	.short	0x0000
        /*0062*/ 	.short	0x0000
        /*0064*/ 	.byte	0x00, 0xf0, 0x11, 0x00


	//----- nvinfo : EIATTR_SPARSE_MMA_MASK
	.align		4
.L_141:
        /*0068*/ 	.byte	0x03, 0x50
        /*006a*/ 	.short	0x0000


	//----- nvinfo : EIATTR_MAXREG_COUNT
	.align		4
        /*006c*/ 	.byte	0x03, 0x1b
        /*006e*/ 	.short	0x0040


	//----- nvinfo : EIATTR_ANNOTATIONS
	.align		4
        /*0070*/ 	.byte	0x04, 0x55
        /*0072*/ 	.short	(.L_143 - .L_142)


	//   ....[0]....
.L_142:
        /* <DEDUP_REMOVED lines=10> */


	//----- nvinfo : EIATTR_MERCURY_ISA_VERSION
	.align		4
.L_143:
        /*0104*/ 	.byte	0x03, 0x5f
        /*0106*/ 	.short	0x0101


	//----- nvinfo : EIATTR_ATOM16_EMUL_INSTR_REG_MAP
	.align		4
        /*0108*/ 	.byte	0x04, 0x2e
        /*010a*/ 	.short	(.L_145 - .L_144)


	//   ....[0]....
.L_144:
        /*010c*/ 	.word	0x00000eb0
        /*0110*/ 	.short	0x003b
        /*0112*/ 	.short	0x0000


	//   ....[1]....
        /*0114*/ 	.word	0x00000f60
        /*0118*/ 	.short	0x003b
        /*011a*/ 	.short	0x0000


	//   ....[2]....
        /*011c*/ 	.word	0x000010d0
        /*0120*/ 	.short	0x0032
        /*0122*/ 	.short	0x0000


	//   ....[3]....
        /*0124*/ 	.word	0x00001100
        /*0128*/ 	.short	0x0032
        /*012a*/ 	.short	0x0000


	//   ....[4]....
        /*012c*/ 	.word	0x00001270
        /*0130*/ 	.short	0x0032
        /*0132*/ 	.short	0x0000


	//   ....[5]....
        /*0134*/ 	.word	0x000012a0
        /*0138*/ 	.short	0x0032
        /*013a*/ 	.short	0x0000


	//   ....[6]....
        /*013c*/ 	.word	0x00001410
        /*0140*/ 	.short	0x0032
        /*0142*/ 	.short	0x0000


	//   ....[7]....
        /*0144*/ 	.word	0x00001440
        /*0148*/ 	.short	0x0032
        /*014a*/ 	.short	0x0000


	//   ....[8]....
        /*014c*/ 	.word	0x000015b0
        /*0150*/ 	.short	0x0032
        /*0152*/ 	.short	0x0000


	//   ....[9]....
        /*0154*/ 	.word	0x000015e0
        /*0158*/ 	.short	0x0032
        /*015a*/ 	.short	0x0000


	//   ....[10]....
        /*015c*/ 	.word	0x00001750
        /*0160*/ 	.short	0x0032
        /*0162*/ 	.short	0x0000


	//   ....[11]....
        /*0164*/ 	.word	0x00001780
        /*0168*/ 	.short	0x0032
        /*016a*/ 	.short	0x0000


	//   ....[12]....
        /*016c*/ 	.word	0x000018f0
        /*0170*/ 	.short	0x0032
        /*0172*/ 	.short	0x0000


	//   ....[13]....
        /*0174*/ 	.word	0x00001920
        /*0178*/ 	.short	0x0032
        /*017a*/ 	.short	0x0000


	//   ....[14]....
        /*017c*/ 	.word	0x00001a90
        /*0180*/ 	.short	0x0032
        /*0182*/ 	.short	0x0000


	//   ....[15]....
        /*0184*/ 	.word	0x00001ac0
        /*0188*/ 	.short	0x0032
        /*018a*/ 	.short	0x0000


	//   ....[16]....
        /*018c*/ 	.word	0x00001c30
        /*0190*/ 	.short	0x0032
        /*0192*/ 	.short	0x0000


	//   ....[17]....
        /*0194*/ 	.word	0x00001c60
        /*0198*/ 	.short	0x0032
        /*019a*/ 	.short	0x0000


	//   ....[18]....
        /*019c*/ 	.word	0x00001de0
        /*01a0*/ 	.short	0x0032
        /*01a2*/ 	.short	0x0000


	//   ....[19]....
        /*01a4*/ 	.word	0x00001e10
        /*01a8*/ 	.short	0x0032
        /*01aa*/ 	.short	0x0000


	//   ....[20]....
        /*01ac*/ 	.word	0x00001f90
        /*01b0*/ 	.short	0x0032
        /*01b2*/ 	.short	0x0000


	//   ....[21]....
        /*01b4*/ 	.word	0x00001fc0
        /*01b8*/ 	.short	0x0032
        /*01ba*/ 	.short	0x0000


	//   ....[22]....
        /*01bc*/ 	.word	0x00002140
        /*01c0*/ 	.short	0x0032
        /*01c2*/ 	.short	0x0000


	//   ....[23]....
        /*01c4*/ 	.word	0x00002170
        /*01c8*/ 	.short	0x0032
        /*01ca*/ 	.short	0x0000


	//   ....[24]....
        /*01cc*/ 	.word	0x000022f0
        /*01d0*/ 	.short	0x0032
        /*01d2*/ 	.short	0x0000


	//   ....[25]....
        /*01d4*/ 	.word	0x00002320
        /*01d8*/ 	.short	0x0032
        /*01da*/ 	.short	0x0000


	//   ....[26]....
        /*01dc*/ 	.word	0x000024a0
        /*01e0*/ 	.short	0x0032
        /*01e2*/ 	.short	0x0000


	//   ....[27]....
        /*01e4*/ 	.word	0x000024d0
        /*01e8*/ 	.short	0x0032
        /*01ea*/ 	.short	0x0000


	//   ....[28]....
        /*01ec*/ 	.word	0x00002650
        /*01f0*/ 	.short	0x0032
        /*01f2*/ 	.short	0x0000


	//   ....[29]....
        /*01f4*/ 	.word	0x00002680
        /*01f8*/ 	.short	0x0032
        /*01fa*/ 	.short	0x0000


	//   ....[30]....
        /*01fc*/ 	.word	0x00002800
        /*0200*/ 	.short	0x0030
        /*0202*/ 	.short	0x0000


	//   ....[31]....
        /*0204*/ 	.word	0x00002830
        /*0208*/ 	.short	0x0030
        /*020a*/ 	.short	0x0000


	//----- nvinfo : EIATTR_EXIT_INSTR_OFFSETS
	.align		4
.L_145:
        /*020c*/ 	.byte	0x04, 0x1c
        /*020e*/ 	.short	(.L_147 - .L_146)


	//   ....[0]....
.L_146:
        /*0210*/ 	.word	0x00000080


	//   ....[1]....
        /*0214*/ 	.word	0x000005c0


	//   ....[2]....
        /*0218*/ 	.word	0x00002950


	//   ....[3]....
        /*021c*/ 	.word	0x00002980


	//   ....[4]....
        /*0220*/ 	.word	0x000029b0


	//   ....[5]....
        /*0224*/ 	.word	0x00003e90


	//----- nvinfo : EIATTR_MAX_THREADS
	.align		4
.L_147:
        /*0228*/ 	.byte	0x04, 0x05
        /*022a*/ 	.short	(.L_149 - .L_148)
.L_148:
        /*022c*/ 	.word	0x00000400
        /*0230*/ 	.word	0x00000001
        /*0234*/ 	.word	0x00000001


	//----- nvinfo : EIATTR_CRS_STACK_SIZE
	.align		4
.L_149:
        /*0238*/ 	.byte	0x04, 0x1e
        /*023a*/ 	.short	(.L_151 - .L_150)
.L_150:
        /*023c*/ 	.word	0x00000000


	//----- nvinfo : EIATTR_CBANK_PARAM_SIZE
	.align		4
.L_151:
        /*0240*/ 	.byte	0x03, 0x19
        /*0242*/ 	.short	0x00a0


	//----- nvinfo : EIATTR_PARAM_CBANK
	.align		4
        /*0244*/ 	.byte	0x04, 0x0a
        /*0246*/ 	.short	(.L_153 - .L_152)
	.align		4
.L_152:
        /*0248*/ 	.word	index@(.nv.constant0._ZN2at6native53_GLOBAL__N__83c2e5dd_20_UpSampleBicubic2d_cu_80ee57ca37upsample_bicubic2d_backward_out_frameIN3c104HalfEfEEviT0_S5_bNS_27GenericPackedTensorAccessorIT_Lm4ENS_16DefaultPtrTraitsElEENS6_IKS7_Lm4ES8_lEE)
        /*024c*/ 	.short	0x0210
        /*024e*/ 	.short	0x00a0


	//----- nvinfo : EIATTR_SW_WAR
	.align		4
.L_153:
        /*0250*/ 	.byte	0x04, 0x36
        /*0252*/ 	.short	(.L_155 - .L_154)
.L_154:
        /*0254*/ 	.word	0x00000008
.L_155:


//--------------------- .nv.info._ZN2at6native53_GLOBAL__N__83c2e5dd_20_UpSampleBicubic2d_cu_80ee57ca37upsample_bicubic2d_backward_out_frameIffEEviT0_S3_bNS_27GenericPackedTensorAccessorIT_Lm4ENS_16DefaultPtrTraitsElEENS4_IKS5_Lm4ES6_lEE --------------------------
	.section	.nv.info._ZN2at6native53_GLOBAL__N__83c2e5dd_20_UpSampleBicubic2d_cu_80ee57ca37upsample_bicubic2d_backward_out_frameIffEEviT0_S3_bNS_27GenericPackedTensorAccessorIT_Lm4ENS_16DefaultPtrTraitsElEENS4_IKS5_Lm4ES6_lEE,"",@"SHT_CUDA_INFO"
	.sectionflags	@""
	.align	4


	//----- nvinfo : EIATTR_CUDA_API_VERSION
	.align		4
        /*0000*/ 	.byte	0x04, 0x37
        /*0002*/ 	.short	(.L_157 - .L_156)
.L_156:
        /*0004*/ 	.word	0x00000082


	//----- nvinfo : EIATTR_KPARAM_INFO
	.align		4
.L_157:
        /*0008*/ 	.byte	0x04, 0x17
        /*000a*/ 	.short	(.L_159 - .L_158)
.L_158:
        /*000c*/ 	.word	0x00000000
        /*0010*/ 	.short	0x0005
        /*0012*/ 	.short	0x0058
        /*0014*/ 	.byte	0x00, 0xf0, 0x21, 0x01


	//----- nvinfo : EIATTR_KPARAM_INFO
	.align		4
.L_159:
        /*0018*/ 	.byte	0x04, 0x17
        /*001a*/ 	.short	(.L_161 - .L_160)
.L_160:
        /*001c*/ 	.word	0x00000000
        /*0020*/ 	.short	0x0004
        /*0022*/ 	.short	0x0010
        /*0024*/ 	.byte	0x00, 0xf0, 0x21, 0x01


	//----- nvinfo : EIATTR_KPARAM_INFO
	.align		4
.L_161:
        /*0028*/ 	.byte	0x04, 0x17
        /*002a*/ 	.short	(.L_163 - .L_162)
.L_162:
        /*002c*/ 	.word	0x00000000
        /*0030*/ 	.short	0x0003
        /*0032*/ 	.short	0x000c
        /*0034*/ 	.byte	0x00, 0xf0, 0x05, 0x00


	//----- nvinfo : EIATTR_KPARAM_INFO
	.align		4
.L_163:
        /*0038*/ 	.byte	0x04, 0x17
        /*003a*/ 	.short	(.L_165 - .L_164)
.L_164:
        /*003c*/ 	.word	0x00000000
        /*0040*/ 	.short	0x0002
        /*0042*/ 	.short	0x0008
        /*0044*/ 	.byte	0x00, 0xf0, 0x11, 0x00


	//----- nvinfo : EIATTR_KPARAM_INFO
	.align		4
.L_165:
        /*0048*/ 	.byte	0x04, 0x17
        /*004a*/ 	.short	(.L_167 - .L_166)
.L_166:
        /*004c*/ 	.word	0x00000000
        /*0050*/ 	.short	0x0001
        /*0052*/ 	.short	0x0004
        /*0054*/ 	.byte	0x00, 0xf0, 0x11, 0x00


	//----- nvinfo : EIATTR_KPARAM_INFO
	.align		4
.L_167:
        /*0058*/ 	.byte	0x04, 0x17
        /*005a*/ 	.short	(.L_169 - .L_168)
.L_168:
        /*005c*/ 	.word	0x00000000
        /*0060*/ 	.short	0x0000
        /*0062*/ 	.short	0x0000
        /*0064*/ 	.byte	0x00, 0xf0, 0x11, 0x00


	//----- nvinfo : EIATTR_SPARSE_MMA_MASK
	.align		4
.L_169:
        /*0068*/ 	.byte	0x03, 0x50
        /*006a*/ 	.short	0x0000


	//----- nvinfo : EIATTR_MAXREG_COUNT
	.align		4
        /*006c*/ 	.byte	0x03, 0x1b
        /*006e*/ 	.short	0x0040


	//----- nvinfo : EIATTR_ANNOTATIONS
	.align		4
        /*0070*/ 	.byte	0x04, 0x55
        /*0072*/ 	.short	(.L_171 - .L_170)


	//   ....[0]....
.L_170:
        /* <DEDUP_REMOVED lines=12> */


	//----- nvinfo : EIATTR_MERCURY_ISA_VERSION
	.align		4
.L_171:
        /*0124*/ 	.byte	0x03, 0x5f
        /*0126*/ 	.short	0x0101


	//----- nvinfo : EIATTR_EXIT_INSTR_OFFSETS
	.align		4
        /*0128*/ 	.byte	0x04, 0x1c
        /*012a*/ 	.short	(.L_173 - .L_172)


	//   ....[0]....
.L_172:
        /*012c*/ 	.word	0x00000080


	//   ....[1]....
        /*0130*/ 	.word	0x000003e0


	//   ....[2]....
        /*0134*/ 	.word	0x000005f0


	//   ....[3]....
        /*0138*/ 	.word	0x00001820


	//   ....[4]....
        /*013c*/ 	.word	0x00001850


	//   ....[5]....
        /*0140*/ 	.word	0x00001880


	//   ....[6]....
        /*0144*/ 	.word	0x00002d60


	//----- nvinfo : EIATTR_MAX_THREADS
	.align		4
.L_173:
        /*0148*/ 	.byte	0x04, 0x05
        /*014a*/ 	.short	(.L_175 - .L_174)
.L_174:
        /*014c*/ 	.word	0x00000400
        /*0150*/ 	.word	0x00000001
        /*0154*/ 	.word	0x00000001


	//----- nvinfo : EIATTR_CBANK_PARAM_SIZE
	.align		4
.L_175:
        /*0158*/ 	.byte	0x03, 0x19
        /*015a*/ 	.short	0x00a0


	//----- nvinfo : EIATTR_PARAM_CBANK
	.align		4
        /*015c*/ 	.byte	0x04, 0x0a
        /*015e*/ 	.short	(.L_177 - .L_176)
	.align		4
.L_176:
        /*0160*/ 	.word	index@(.nv.constant0._ZN2at6native53_GLOBAL__N__83c2e5dd_20_UpSampleBicubic2d_cu_80ee57ca37upsample_bicubic2d_backward_out_frameIffEEviT0_S3_bNS_27GenericPackedTensorAccessorIT_Lm4ENS_16DefaultPtrTraitsElEENS4_IKS5_Lm4ES6_lEE)
        /*0164*/ 	.short	0x0210
        /*0166*/ 	.short	0x00a0


	//----- nvinfo : EIATTR_SW_WAR
	.align		4
.L_177:
        /*0168*/ 	.byte	0x04, 0x36
        /*016a*/ 	.short	(.L_179 - .L_178)
.L_178:
        /*016c*/ 	.word	0x00000008
.L_179:


//--------------------- .nv.info._ZN2at6native53_GLOBAL__N__83c2e5dd_20_UpSampleBicubic2d_cu_80ee57ca37upsample_bicubic2d_backward_out_frameIddEEviT0_S3_bNS_27GenericPackedTensorAccessorIT_Lm4ENS_16DefaultPtrTraitsElEENS4_IKS5_Lm4ES6_lEE --------------------------
	.section	.nv.info._ZN2at6native53_GLOBAL__N__83c2e5dd_20_UpSampleBicubic2d_cu_80ee57ca37upsample_bicubic2d_backward_out_frameIddEEviT0_S3_bNS_27GenericPackedTensorAccessorIT_Lm4ENS_16DefaultPtrTraitsElEENS4_IKS5_Lm4ES6_lEE,"",@"SHT_CUDA_INFO"
	.sectionflags	@""
	.align	4


	//----- nvinfo : EIATTR_CUDA_API_VERSION
	.align		4
        /*0000*/ 	.byte	0x04, 0x37
        /*0002*/ 	.short	(.L_181 - .L_180)
.L_180:
        /*0004*/ 	.word	0x00000082


	//----- nvinfo : EIATTR_KPARAM_INFO
	.align		4
.L_181:
        /*0008*/ 	.byte	0x04, 0x17
        /*000a*/ 	.short	(.L_183 - .L_182)
.L_182:
        /*000c*/ 	.word	0x00000000
        /*0010*/ 	.short	0x0005
        /*0012*/ 	.short	0x0068
        /*0014*/ 	.byte	0x00, 0xf0, 0x21, 0x01


	//----- nvinfo : EIATTR_KPARAM_INFO
	.align		4
.L_183:
        /*0018*/ 	.byte	0x04, 0x17
        /*001a*/ 	.short	(.L_185 - .L_184)
.L_184:
        /*001c*/ 	.word	0x00000000
        /*0020*/ 	.short	0x0004
        /*0022*/ 	.short	0x0020
        /*0024*/ 	.byte	0x00, 0xf0, 0x21, 0x01


	//----- nvinfo : EIATTR_KPARAM_INFO
	.align		4
.L_185:
        /*0028*/ 	.byte	0x04, 0x17
        /*002a*/ 	.short	(.L_187 - .L_186)
.L_186:
        /*002c*/ 	.word	0x00000000
        /*0030*/ 	.short	0x0003
        /*0032*/ 	.short	0x0018
        /*0034*/ 	.byte	0x00, 0xf0, 0x05, 0x00


	//----- nvinfo : EIATTR_KPARAM_INFO
	.align		4
.L_187:
        /*0038*/ 	.byte	0x04, 0x17
        /*003a*/ 	.short	(.L_189 - .L_188)
.L_188:
        /*003c*/ 	.word	0x00000000
        /*0040*/ 	.short	0x0002
        /*0042*/ 	.short	0x0010
        /*0044*/ 	.byte	0x00, 0xf0, 0x21, 0x00


	//----- nvinfo : EIATTR_KPARAM_INFO
	.align		4
.L_189:
        /*0048*/ 	.byte	0x04, 0x17
        /*004a*/ 	.short	(.L_191 - .L_190)
.L_190:
        /*004c*/ 	.word	0x00000000
        /*0050*/ 	.short	0x0001
        /*0052*/ 	.short	0x0008
        /*0054*/ 	.byte	0x00, 0xf0, 0x21, 0x00


	//----- nvinfo : EIATTR_KPARAM_INFO
	.align		4
.L_191:
        /*0058*/ 	.byte	0x04, 0x17
        /*005a*/ 	.short	(.L_193 - .L_192)
.L_192:
        /*005c*/ 	.word	0x00000000
        /*0060*/ 	.short	0x0000
        /*0062*/ 	.short	0x0000
        /*0064*/ 	.byte	0x00, 0xf0, 0x11, 0x00


	//----- nvinfo : EIATTR_SPARSE_MMA_MASK
	.align		4
.L_193:
        /*0068*/ 	.byte	0x03, 0x50
        /*006a*/ 	.short	0x0000


	//----- nvinfo : EIATTR_MAXREG_COUNT
	.align		4
        /*006c*/ 	.byte	0x03, 0x1b
        /*006e*/ 	.short	0x0040


	//----- nvinfo : EIATTR_ANNOTATIONS
	.align		4
        /*0070*/ 	.byte	0x04, 0x55
        /*0072*/ 	.short	(.L_195 - .L_194)


	//   ....[0]....
.L_194:
        /* <DEDUP_REMOVED lines=70> */
        /*04c8*/ 	.byte	0xe0, 0x1e, 0x00, 0x00


	//----- nvinfo : EIATTR_MERCURY_ISA_VERSION
	.align		4
.L_195:
        /*04cc*/ 	.byte	0x03, 0x5f
        /*04ce*/ 	.short	0x0101


	//----- nvinfo : EIATTR_EXIT_INSTR_OFFSETS
	.align		4
        /*04d0*/ 	.byte	0x04, 0x1c
        /*04d2*/ 	.short	(.L_197 - .L_196)


	//   ....[0]....
.L_196:
        /*04d4*/ 	.word	0x00000080


	//   ....[1]....
        /*04d8*/ 	.word	0x00000520


	//   ....[2]....
        /*04dc*/ 	.word	0x00000760


	//   ....[3]....
        /*04e0*/ 	.word	0x00002050


	//   ....[4]....
        /*04e4*/ 	.word	0x00002080


	//   ....[5]....
        /*04e8*/ 	.word	0x000020b0


	//   ....[6]....
        /*04ec*/ 	.word	0x00003580


	//----- nvinfo : EIATTR_MAX_THREADS
	.align		4
.L_197:
        /*04f0*/ 	.byte	0x04, 0x05
        /*04f2*/ 	.short	(.L_199 - .L_198)
.L_198:
        /*04f4*/ 	.word	0x00000400
        /*04f8*/ 	.word	0x00000001
        /*04fc*/ 	.word	0x00000001


	//----- nvinfo : EIATTR_CBANK_PARAM_SIZE
	.align		4
.L_199:
        /*0500*/ 	.byte	0x03, 0x19
        /*0502*/ 	.short	0x00b0


	//----- nvinfo : EIATTR_PARAM_CBANK
	.align		4
        /*0504*/ 	.byte	0x04, 0x0a
        /*0506*/ 	.short	(.L_201 - .L_200)
	.align		4
.L_200:
        /*0508*/ 	.word	index@(.nv.constant0._ZN2at6native53_GLOBAL__N__83c2e5dd_20_UpSampleBicubic2d_cu_80ee57ca37upsample_bicubic2d_backward_out_frameIddEEviT0_S3_bNS_27GenericPackedTensorAccessorIT_Lm4ENS_16DefaultPtrTraitsElEENS4_IKS5_Lm4ES6_lEE)
        /*050c*/ 	.short	0x0210
        /*050e*/ 	.short	0x00b0


	//----- nvinfo : EIATTR_SW_WAR
	.align		4
.L_201:
        /*0510*/ 	.byte	0x04, 0x36
        /*0512*/ 	.short	(.L_203 - .L_202)
.L_202:
        /*0514*/ 	.word	0x00000008
.L_203:


//--------------------- .nv.info._ZN2at6native53_GLOBAL__N__83c2e5dd_20_UpSampleBicubic2d_cu_80ee57ca28upsample_bicubic2d_out_frameIN3c108BFloat16EfEEviT0_S5_bNS_27GenericPackedTensorAccessorIKT_Lm4ENS_16DefaultPtrTraitsElEENS6_IS7_Lm4ES9_lEE --------------------------
	.section	.nv.info._ZN2at6native53_GLOBAL__N__83c2e5dd_20_UpSampleBicubic2d_cu_80ee57ca28upsample_bicubic2d_out_frameIN3c108BFloat16EfEEviT0_S5_bNS_27GenericPackedTensorAccessorIKT_Lm4ENS_16DefaultPtrTraitsElEENS6_IS7_Lm4ES9_lEE,"",@"SHT_CUDA_INFO"
	.sectionflags	@""
	.align	4


	//----- nvinfo : EIATTR_CUDA_API_VERSION
	.align		4
        /*0000*/ 	.byte	0x04, 0x37
        /*0002*/ 	.short	(.L_205 - .L_204)
.L_204:
        /*0004*/ 	.word	0x00000082


	//----- nvinfo : EIATTR_KPARAM_INFO
	.align		4
.L_205:
        /*0008*/ 	.byte	0x04, 0x17
        /*000a*/ 	.short	(.L_207 - .L_206)
.L_206:
        /*000c*/ 	.word	0x00000000
        /*0010*/ 	.short	0x0005
        /*0012*/ 	.short	0x0058
        /*0014*/ 	.byte	0x00, 0xf0, 0x21, 0x01


	//----- nvinfo : EIATTR_KPARAM_INFO
	.align		4
.L_207:
        /*0018*/ 	.byte	0x04, 0x17
        /*001a*/ 	.short	(.L_209 - .L_208)
.L_208:
        /*001c*/ 	.word	0x00000000
        /*0020*/ 	.short	0x0004
        /*0022*/ 	.short	0x0010
        /*0024*/ 	.byte	0x00, 0xf0, 0x21, 0x01


	//----- nvinfo : EIATTR_KPARAM_INFO
	.align		4
.L_209:
        /*0028*/ 	.byte	0x04, 0x17
        /*002a*/ 	.short	(.L_211 - .L_210)
.L_210:
        /*002c*/ 	.word	0x00000000
        /*0030*/ 	.short	0x0003
        /*0032*/ 	.short	0x000c
        /*0034*/ 	.byte	0x00, 0xf0, 0x05, 0x00


	//----- nvinfo : EIATTR_KPARAM_INFO
	.align		4
.L_211:
        /*0038*/ 	.byte	0x04, 0x17
        /*003a*/ 	.short	(.L_213 - .L_212)
.L_212:
        /*003c*/ 	.word	0x00000000
        /*0040*/ 	.short	0x0002
        /*0042*/ 	.short	0x0008
        /*0044*/ 	.byte	0x00, 0xf0, 0x11, 0x00


	//----- nvinfo : EIATTR_KPARAM_INFO
	.align		4
.L_213:
        /*0048*/ 	.byte	0x04, 0x17
        /*004a*/ 	.short	(.L_215 - .L_214)
.L_214:
        /*004c*/ 	.word	0x00000000
        /*0050*/ 	.short	0x0001
        /*0052*/ 	.short	0x0004
        /*0054*/ 	.byte	0x00, 0xf0, 0x11, 0x00


	//----- nvinfo : EIATTR_KPARAM_INFO
	.align		4
.L_215:
        /*0058*/ 	.byte	0x04, 0x17
        /*005a*/ 	.short	(.L_217 - .L_216)
.L_216:
        /*005c*/ 	.word	0x00000000
        /*0060*/ 	.short	0x0000
        /*0062*/ 	.short	0x0000
        /*0064*/ 	.byte	0x00, 0xf0, 0x11, 0x00


	//----- nvinfo : EIATTR_SPARSE_MMA_MASK
	.align		4
.L_217:
        /*0068*/ 	.byte	0x03, 0x50
        /*006a*/ 	.short	0x0000


	//----- nvinfo : EIATTR_MAXREG_COUNT
	.align		4
        /*006c*/ 	.byte	0x03, 0x1b
        /*006e*/ 	.short	0x0040


	//----- nvinfo : EIATTR_ANNOTATIONS
	.align		4
        /*0070*/ 	.byte	0x04, 0x55
        /*0072*/ 	.short	(.L_219 - .L_218)


	//   ....[0]....
.L_218:
        /* <DEDUP_REMOVED lines=35> */


	//----- nvinfo : EIATTR_MERCURY_ISA_VERSION
	.align		4
.L_219:
        /*028c*/ 	.byte	0x03, 0x5f
        /*028e*/ 	.short	0x0101


	//----- nvinfo : EIATTR_EXIT_INSTR_OFFSETS
	.align		4
        /*0290*/ 	.byte	0x04, 0x1c
        /*0292*/ 	.short	(.L_221 - .L_220)


	//   ....[0]....
.L_220:
        /*0294*/ 	.word	0x00000080


	//   ....[1]....
        /*0298*/ 	.word	0x00000380


	//   ....[2]....
        /*029c*/ 	.word	0x000005f0


	//   ....[3]....
        /*02a0*/ 	.word	0x00001de0


	//   ....[4]....
        /*02a4*/ 	.word	0x00001e10


	//   ....[5]....
        /*02a8*/ 	.word	0x00001e40


	//   ....[6]....
        /*02ac*/ 	.word	0x00003320


	//----- nvinfo : EIATTR_MAX_THREADS
	.align		4
.L_221:
        /*02b0*/ 	.byte	0x04, 0x05
        /*02b2*/ 	.short	(.L_223 - .L_222)
.L_222:
        /*02b4*/ 	.word	0x00000400
        /*02b8*/ 	.word	0x00000001
        /*02bc*/ 	.word	0x00000001


	//----- nvinfo : EIATTR_CBANK_PARAM_SIZE
	.align		4
.L_223:
        /*02c0*/ 	.byte	0x03, 0x19
        /*02c2*/ 	.short	0x00a0


	//----- nvinfo : EIATTR_PARAM_CBANK
	.align		4
        /*02c4*/ 	.byte	0x04, 0x0a
        /*02c6*/ 	.short	(.L_225 - .L_224)
	.align		4
.L_224:
        /*02c8*/ 	.word	index@(.nv.constant0._ZN2at6native53_GLOBAL__N__83c2e5dd_20_UpSampleBicubic2d_cu_80ee57ca28upsample_bicubic2d_out_frameIN3c108BFloat16EfEEviT0_S5_bNS_27GenericPackedTensorAccessorIKT_Lm4ENS_16DefaultPtrTraitsElEENS6_IS7_Lm4ES9_lEE)
        /*02cc*/ 	.short	0x0210
        /*02ce*/ 	.short	0x00a0


	//----- nvinfo : EIATTR_SW_WAR
	.align		4
.L_225:
        /*02d0*/ 	.byte	0x04, 0x36
        /*02d2*/ 	.short	(.L_227 - .L_226)
.L_226:
        /*02d4*/ 	.word	0x00000008
.L_227:


//--------------------- .nv.info._ZN2at6native53_GLOBAL__N__83c2e5dd_20_UpSampleBicubic2d_cu_80ee57ca37upsample_bicubic2d_out_frame_parallelIN3c108BFloat16EfEEviT0_S5_bNS_27GenericPackedTensorAccessorIKT_Lm4ENS_16DefaultPtrTraitsElEENS6_IS7_Lm4ES9_lEE --------------------------
	.section	.nv.info._ZN2at6native53_GLOBAL__N__83c2e5dd_20_UpSampleBicubic2d_cu_80ee57ca37upsample_bicubic2d_out_frame_parallelIN3c108BFloat16EfEEviT0_S5_bNS_27GenericPackedTensorAccessorIKT_Lm4ENS_16DefaultPtrTraitsElEENS6_IS7_Lm4ES9_lEE,"",@"SHT_CUDA_INFO"
	.sectionflags	@""
	.align	4


	//----- nvinfo : EIATTR_CUDA_API_VERSION
	.align		4
        /*0000*/ 	.byte	0x04, 0x37
        /*0002*/ 	.short	(.L_229 - .L_228)
.L_228:
        /*0004*/ 	.word	0x00000082


	//----- nvinfo : EIATTR_KPARAM_INFO
	.align		4
.L_229:
        /*0008*/ 	.byte	0x04, 0x17
        /*000a*/ 	.short	(.L_231 - .L_230)
.L_230:
        /*000c*/ 	.word	0x00000000
        /*0010*/ 	.short	0x0005
        /*0012*/ 	.short	0x0058
        /*0014*/ 	.byte	0x00, 0xf0, 0x21, 0x01


	//----- nvinfo : EIATTR_KPARAM_INFO
	.align		4
.L_231:
        /*0018*/ 	.byte	0x04, 0x17
        /*001a*/ 	.short	(.L_233 - .L_232)
.L_232:
        /*001c*/ 	.word	0x00000000
        /*0020*/ 	.short	0x0004
        /*0022*/ 	.short	0x0010
        /*0024*/ 	.byte	0x00, 0xf0, 0x21, 0x01


	//----- nvinfo : EIATTR_KPARAM_INFO
	.align		4
.L_233:
        /*0028*/ 	.byte	0x04, 0x17
        /*002a*/ 	.short	(.L_235 - .L_234)
.L_234:
        /*002c*/ 	.word	0x00000000
        /*0030*/ 	.short	0x0003
        /*0032*/ 	.short	0x000c
        /*0034*/ 	.byte	0x00, 0xf0, 0x05, 0x00


	//----- nvinfo : EIATTR_KPARAM_INFO
	.align		4
.L_235:
        /*0038*/ 	.byte	0x04, 0x17
        /*003a*/ 	.short	(.L_237 - .L_236)
.L_236:
        /*003c*/ 	.word	0x00000000
        /*0040*/ 	.short	0x0002
        /*0042*/ 	.short	0x0008
        /*0044*/ 	.byte	0x00, 0xf0, 0x11, 0x00


	//----- nvinfo : EIATTR_KPARAM_INFO
	.align		4
.L_237:
        /*0048*/ 	.byte	0x04, 0x17
        /*004a*/ 	.short	(.L_239 - .L_238)
.L_238:
        /*004c*/ 	.word	0x00000000
        /*0050*/ 	.short	0x0001
        /*0052*/ 	.short	0x0004
        /*0054*/ 	.byte	0x00, 0xf0, 0x11, 0x00


	//----- nvinfo : EIATTR_KPARAM_INFO
	.align		4
.L_239:
        /*0058*/ 	.byte	0x04, 0x17
        /*005a*/ 	.short	(.L_241 - .L_240)
.L_240:
        /*005c*/ 	.word	0x00000000
        /*0060*/ 	.short	0x0000
        /*0062*/ 	.short	0x0000
        /*0064*/ 	.byte	0x00, 0xf0, 0x11, 0x00


	//----- nvinfo : EIATTR_SPARSE_MMA_MASK
	.align		4
.L_241:
        /*0068*/ 	.byte	0x03, 0x50
        /*006a*/ 	.short	0x0000


	//----- nvinfo : EIATTR_MAXREG_COUNT
	.align		4
        /*006c*/ 	.byte	0x03, 0x1b
        /*006e*/ 	.short	0x0040


	//----- nvinfo : EIATTR_MERCURY_ISA_VERSION
	.align		4
        /*0070*/ 	.byte	0x03, 0x5f
        /*0072*/ 	.short	0x0101


	//----- nvinfo : EIATTR_EXIT_INSTR_OFFSETS
	.align		4
        /*0074*/ 	.byte	0x04, 0x1c
        /*0076*/ 	.short	(.L_243 - .L_242)


	//   ....[0]....
.L_242:
        /*0078*/ 	.word	0x00000070


	//   ....[1]....
        /*007c*/ 	.word	0x000003d0


	//   ....[2]....
        /*0080*/ 	.word	0x00001560


	//   ....[3]....
        /*0084*/ 	.word	0x000015c0


	//   ....[4]....
        /*0088*/ 	.word	0x00001b70


	//----- nvinfo : EIATTR_MAX_THREADS
	.align		4
.L_243:
        /*008c*/ 	.byte	0x04, 0x05
        /*008e*/ 	.short	(.L_245 - .L_244)
.L_244:
        /*0090*/ 	.word	0x00000400
        /*0094*/ 	.word	0x00000001
        /*0098*/ 	.word	0x00000001


	//----- nvinfo : EIATTR_CBANK_PARAM_SIZE
	.align		4
.L_245:
        /*009c*/ 	.byte	0x03, 0x19
        /*009e*/ 	.short	0x00a0


	//----- nvinfo : EIATTR_PARAM_CBANK
	.align		4
        /*00a0*/ 	.byte	0x04, 0x0a
        /*00a2*/ 	.short	(.L_247 - .L_246)
	.align		4
.L_246:
        /*00a4*/ 	.word	index@(.nv.constant0._ZN2at6native53_GLOBAL__N__83c2e5dd_20_UpSampleBicubic2d_cu_80ee57ca37upsample_bicubic2d_out_frame_parallelIN3c108BFloat16EfEEviT0_S5_bNS_27GenericPackedTensorAccessorIKT_Lm4ENS_16DefaultPtrTraitsElEENS6_IS7_Lm4ES9_lEE)
        /*00a8*/ 	.short	0x0210
        /*00aa*/ 	.short	0x00a0


	//----- nvinfo : EIATTR_SW_WAR
	.align		4
.L_247:
        /*00ac*/ 	.byte	0x04, 0x36
        /*00ae*/ 	.short	(.L_249 - .L_248)
.L_248:
        /*00b0*/ 	.word	0x00000008
.L_249:


//--------------------- .nv.info._ZN2at6native53_GLOBAL__N__83c2e5dd_20_UpSampleBicubic2d_cu_80ee57ca28upsample_bicubic2d_out_frameIN3c104HalfEfEEviT0_S5_bNS_27GenericPackedTensorAccessorIKT_Lm4ENS_16DefaultPtrTraitsElEENS6_IS7_Lm4ES9_lEE --------------------------
	.section	.nv.info._ZN2at6native53_GLOBAL__N__83c2e5dd_20_UpSampleBicubic2d_cu_80ee57ca28upsample_bicubic2d_out_frameIN3c104HalfEfEEviT0_S5_bNS_27GenericPackedTensorAccessorIKT_Lm4ENS_16DefaultPtrTraitsElEENS6_IS7_Lm4ES9_lEE,"",@"SHT_CUDA_INFO"
	.sectionflags	@""
	.align	4


	//----- nvinfo : EIATTR_CUDA_API_VERSION
	.align		4
        /*0000*/ 	.byte	0x04, 0x37
        /*0002*/ 	.short	(.L_251 - .L_250)
.L_250:
        /*0004*/ 	.word	0x00000082


	//----- nvinfo : EIATTR_KPARAM_INFO
	.align		4
.L_251:
        /*0008*/ 	.byte	0x04, 0x17
        /*000a*/ 	.short	(.L_253 - .L_252)
.L_252:
        /*000c*/ 	.word	0x00000000
        /*0010*/ 	.short	0x0005
        /*0012*/ 	.short	0x0058
        /*0014*/ 	.byte	0x00, 0xf0, 0x21, 0x01


	//----- nvinfo : EIATTR_KPARAM_INFO
	.align		4
.L_253:
        /*0018*/ 	.byte	0x04, 0x17
        /*001a*/ 	.short	(.L_255 - .L_254)
.L_254:
        /*001c*/ 	.word	0x00000000
        /*0020*/ 	.short	0x0004
        /*0022*/ 	.short	0x0010
        /*0024*/ 	.byte	0x00, 0xf0, 0x21, 0x01


	//----- nvinfo : EIATTR_KPARAM_INFO
	.align		4
.L_255:
        /*0028*/ 	.byte	0x04, 0x17
        /*002a*/ 	.short	(.L_257 - .L_256)
.L_256:
        /*002c*/ 	.word	0x00000000
        /*0030*/ 	.short	0x0003
        /*0032*/ 	.short	0x000c
        /*0034*/ 	.byte	0x00, 0xf0, 0x05, 0x00


	//----- nvinfo : EIATTR_KPARAM_INFO
	.align		4
.L_257:
        /*0038*/ 	.byte	0x04, 0x17
        /*003a*/ 	.short	(.L_259 - .L_258)
.L_258:
        /*003c*/ 	.word	0x00000000
        /*0040*/ 	.short	0x0002
        /*0042*/ 	.short	0x0008
        /*0044*/ 	.byte	0x00, 0xf0, 0x11, 0x00


	//----- nvinfo : EIATTR_KPARAM_INFO
	.align		4
.L_259:
        /*0048*/ 	.byte	0x04, 0x17
        /*004a*/ 	.short	(.L_261 - .L_260)
.L_260:
        /*004c*/ 	.word	0x00000000
        /*0050*/ 	.short	0x0001
        /*0052*/ 	.short	0x0004
        /*0054*/ 	.byte	0x00, 0xf0, 0x11, 0x00


	//----- nvinfo : EIATTR_KPARAM_INFO
	.align		4
.L_261:
        /*0058*/ 	.byte	0x04, 0x17
        /*005a*/ 	.short	(.L_263 - .L_262)
.L_262:
        /*005c*/ 	.word	0x00000000
        /*0060*/ 	.short	0x0000
        /*0062*/ 	.short	0x0000
        /*0064*/ 	.byte	0x00, 0xf0, 0x11, 0x00


	//----- nvinfo : EIATTR_SPARSE_MMA_MASK
	.align		4
.L_263:
        /*0068*/ 	.byte	0x03, 0x50
        /*006a*/ 	.short	0x0000


	//----- nvinfo : EIATTR_MAXREG_COUNT
	.align		4
        /*006c*/ 	.byte	0x03, 0x1b
        /*006e*/ 	.short	0x0040


	//----- nvinfo : EIATTR_ANNOTATIONS
	.align		4
        /*0070*/ 	.byte	0x04, 0x55
        /*0072*/ 	.short	(.L_265 - .L_264)


	//   ....[0]....
.L_264:
        /* <DEDUP_REMOVED lines=35> */


	//----- nvinfo : EIATTR_MERCURY_ISA_VERSION
	.align		4
.L_265:
        /*028c*/ 	.byte	0x03, 0x5f
        /*028e*/ 	.short	0x0101


	//----- nvinfo : EIATTR_EXIT_INSTR_OFFSETS
	.align		4
        /*0290*/ 	.byte	0x04, 0x1c
        /*0292*/ 	.short	(.L_267 - .L_266)


	//   ....[0]....
.L_266:
        /*0294*/ 	.word	0x00000080


	//   ....[1]....
        /*0298*/ 	.word	0x00000380


	//   ....[2]....
        /*029c*/ 	.word	0x000005f0


	//   ....[3]....
        /*02a0*/ 	.word	0x00001de0


	//   ....[4]....
        /*02a4*/ 	.word	0x00001e10


	//   ....[5]....
        /*02a8*/ 	.word	0x00001e40


	//   ....[6]....
        /*02ac*/ 	.word	0x00003320


	//----- nvinfo : EIATTR_MAX_THREADS
	.align		4
.L_267:
        /*02b0*/ 	.byte	0x04, 0x05
        /*02b2*/ 	.short	(.L_269 - .L_268)
.L_268:
        /*02b4*/ 	.word	0x00000400
        /*02b8*/ 	.word	0x00000001
        /*02bc*/ 	.word	0x00000001


	//----- nvinfo : EIATTR_CBANK_PARAM_SIZE
	.align		4
.L_269:
        /*02c0*/ 	.byte	0x03, 0x19
        /*02c2*/ 	.short	0x00a0


	//----- nvinfo : EIATTR_PARAM_CBANK
	.align		4
        /*02c4*/ 	.byte	0x04, 0x0a
        /*02c6*/ 	.short	(.L_271 - .L_270)
	.align		4
.L_270:
        /*02c8*/ 	.word	index@(.nv.constant0._ZN2at6native53_GLOBAL__N__83c2e5dd_20_UpSampleBicubic2d_cu_80ee57ca28upsample_bicubic2d_out_frameIN3c104HalfEfEEviT0_S5_bNS_27GenericPackedTensorAccessorIKT_Lm4ENS_16DefaultPtrTraitsElEENS6_IS7_Lm4ES9_lEE)
        /*02cc*/ 	.short	0x0210
        /*02ce*/ 	.short	0x00a0


	//----- nvinfo : EIATTR_SW_WAR
	.align		4
.L_271:
        /*02d0*/ 	.byte	0x04, 0x36
        /*02d2*/ 	.short	(.L_273 - .L_272)
.L_272:
        /*02d4*/ 	.word	0x00000008
.L_273:


//--------------------- .nv.info._ZN2at6native53_GLOBAL__N__83c2e5dd_20_UpSampleBicubic2d_cu_80ee57ca37upsample_bicubic2d_out_frame_parallelIN3c104HalfEfEEviT0_S5_bNS_27GenericPackedTensorAccessorIKT_Lm4ENS_16DefaultPtrTraitsElEENS6_IS7_Lm4ES9_lEE --------------------------
	.section	.nv.info._ZN2at6native53_GLOBAL__N__83c2e5dd_20_UpSampleBicubic2d_cu_80ee57ca37upsample_bicubic2d_out_frame_parallelIN3c104HalfEfEEviT0_S5_bNS_27GenericPackedTensorAccessorIKT_Lm4ENS_16DefaultPtrTraitsElEENS6_IS7_Lm4ES9_lEE,"",@"SHT_CUDA_INFO"
	.sectionflags	@""
	.align	4


	//----- nvinfo : EIATTR_CUDA_API_VERSION
	.align		4
        /*0000*/ 	.byte	0x04, 0x37
        /*0002*/ 	.short	(.L_275 - .L_274)
.L_274:
        /*0004*/ 	.word	0x00000082


	//----- nvinfo : EIATTR_KPARAM_INFO
	.align		4
.L_275:
        /*0008*/ 	.byte	0x04, 0x17
        /*000a*/ 	.short	(.L_277 - .L_276)
.L_276:
        /*000c*/ 	.word	0x00000000
        /*0010*/ 	.short	0x0005
        /*0012*/ 	.short	0x0058
        /*0014*/ 	.byte	0x00, 0xf0, 0x21, 0x01


	//----- nvinfo : EIATTR_KPARAM_INFO
	.align		4
.L_277:
        /*0018*/ 	.byte	0x04, 0x17
        /*001a*/ 	.short	(.L_279 - .L_278)
.L_278:
        /*001c*/ 	.word	0x00000000
        /*0020*/ 	.short	0x0004
        /*0022*/ 	.short	0x0010
        /*0024*/ 	.byte	0x00, 0xf0, 0x21, 0x01


	//----- nvinfo : EIATTR_KPARAM_INFO
	.align		4
.L_279:
        /*0028*/ 	.byte	0x04, 0x17
        /*002a*/ 	.short	(.L_281 - .L_280)
.L_280:
        /*002c*/ 	.word	0x00000000
        /*0030*/ 	.short	0x0003
        /*0032*/ 	.short	0x000c
        /*0034*/ 	.byte	0x00, 0xf0, 0x05, 0x00


	//----- nvinfo : EIATTR_KPARAM_INFO
	.align		4
.L_281:
        /*0038*/ 	.byte	0x04, 0x17
        /*003a*/ 	.short	(.L_283 - .L_282)
.L_282:
        /*003c*/ 	.word	0x00000000
        /*0040*/ 	.short	0x0002
        /*0042*/ 	.short	0x0008
        /*0044*/ 	.byte	0x00, 0xf0, 0x11, 0x00


	//----- nvinfo : EIATTR_KPARAM_INFO
	.align		4
.L_283:
        /*0048*/ 	.byte	0x04, 0x17
        /*004a*/ 	.short	(.L_285 - .L_284)
.L_284:
        /*004c*/ 	.word	0x00000000
        /*0050*/ 	.short	0x0001
        /*0052*/ 	.short	0x0004
        /*0054*/ 	.byte	0x00, 0xf0, 0x11, 0x00


	//----- nvinfo : EIATTR_KPARAM_INFO
	.align		4
.L_285:
        /*0058*/ 	.byte	0x04, 0x17
        /*005a*/ 	.short	(.L_287 - .L_286)
.L_286:
        /*005c*/ 	.word	0x00000000
        /*0060*/ 	.short	0x0000
        /*0062*/ 	.short	0x0000
        /*0064*/ 	.byte	0x00, 0xf0, 0x11, 0x00


	//----- nvinfo : EIATTR_SPARSE_MMA_MASK
	.align		4
.L_287:
        /*0068*/ 	.byte	0x03, 0x50
        /*006a*/ 	.short	0x0000


	//----- nvinfo : EIATTR_MAXREG_COUNT
	.align		4
        /*006c*/ 	.byte	0x03, 0x1b
        /*006e*/ 	.short	0x0040


	//----- nvinfo : EIATTR_MERCURY_ISA_VERSION
	.align		4
        /*0070*/ 	.byte	0x03, 0x5f
        /*0072*/ 	.short	0x0101


	//----- nvinfo : EIATTR_EXIT_INSTR_OFFSETS
	.align		4
        /*0074*/ 	.byte	0x04, 0x1c
        /*0076*/ 	.short	(.L_289 - .L_288)


	//   ....[0]....
.L_288:
        /*0078*/ 	.word	0x00000070


	//   ....[1]....
        /*007c*/ 	.word	0x000003d0


	//   ....[2]....
        /*0080*/ 	.word	0x00001560


	//   ....[3]....
        /*0084*/ 	.word	0x000015c0


	//   ....[4]....
        /*0088*/ 	.word	0x00001b70


	//----- nvinfo : EIATTR_MAX_THREADS
	.align		4
.L_289:
        /*008c*/ 	.byte	0x04, 0x05
        /*008e*/ 	.short	(.L_291 - .L_290)
.L_290:
        /*0090*/ 	.word	0x00000400
        /*0094*/ 	.word	0x00000001
        /*0098*/ 	.word	0x00000001


	//----- nvinfo : EIATTR_CBANK_PARAM_SIZE
	.align		4
.L_291:
        /*009c*/ 	.byte	0x03, 0x19
        /*009e*/ 	.short	0x00a0


	//----- nvinfo : EIATTR_PARAM_CBANK
	.align		4
        /*00a0*/ 	.byte	0x04, 0x0a
        /*00a2*/ 	.short	(.L_293 - .L_292)
	.align		4
.L_292:
        /*00a4*/ 	.word	index@(.nv.constant0._ZN2at6native53_GLOBAL__N__83c2e5dd_20_UpSampleBicubic2d_cu_80ee57ca37upsample_bicubic2d_out_frame_parallelIN3c104HalfEfEEviT0_S5_bNS_27GenericPackedTensorAccessorIKT_Lm4ENS_16DefaultPtrTraitsElEENS6_IS7_Lm4ES9_lEE)
        /*00a8*/ 	.short	0x0210
        /*00aa*/ 	.short	0x00a0


	//----- nvinfo : EIATTR_SW_WAR
	.align		4
.L_293:
        /*00ac*/ 	.byte	0x04, 0x36
        /*00ae*/ 	.short	(.L_295 - .L_294)
.L_294:
        /*00b0*/ 	.word	0x00000008
.L_295:


//--------------------- .nv.info._ZN2at6native53_GLOBAL__N__83c2e5dd_20_UpSampleBicubic2d_cu_80ee57ca28upsample_bicubic2d_out_frameIffEEviT0_S3_bNS_27GenericPackedTensorAccessorIKT_Lm4ENS_16DefaultPtrTraitsElEENS4_IS5_Lm4ES7_lEE --------------------------
	.section	.nv.info._ZN2at6native53_GLOBAL__N__83c2e5dd_20_UpSampleBicubic2d_cu_80ee57ca28upsample_bicubic2d_out_frameIffEEviT0_S3_bNS_27GenericPackedTensorAccessorIKT_Lm4ENS_16DefaultPtrTraitsElEENS4_IS5_Lm4ES7_lEE,"",@"SHT_CUDA_INFO"
	.sectionflags	@""
	.align	4


	//----- nvinfo : EIATTR_CUDA_API_VERSION
	.align		4
        /*0000*/ 	.byte	0x04, 0x37
        /*0002*/ 	.short	(.L_297 - .L_296)
.L_296:
        /*0004*/ 	.word	0x00000082


	//----- nvinfo : EIATTR_KPARAM_INFO
	.align		4
.L_297:
        /*0008*/ 	.byte	0x04, 0x17
        /*000a*/ 	.short	(.L_299 - .L_298)
.L_298:
        /*000c*/ 	.word	0x00000000
        /*0010*/ 	.short	0x0005
        /*0012*/ 	.short	0x0058
        /*0014*/ 	.byte	0x00, 0xf0, 0x21, 0x01


	//----- nvinfo : EIATTR_KPARAM_INFO
	.align		4
.L_299:
        /*0018*/ 	.byte	0x04, 0x17
        /*001a*/ 	.short	(.L_301 - .L_300)
.L_300:
        /*001c*/ 	.word	0x00000000
        /*0020*/ 	.short	0x0004
        /*0022*/ 	.short	0x0010
        /*0024*/ 	.byte	0x00, 0xf0, 0x21, 0x01


	//----- nvinfo : EIATTR_KPARAM_INFO
	.align		4
.L_301:
        /*0028*/ 	.byte	0x04, 0x17
        /*002a*/ 	.short	(.L_303 - .L_302)
.L_302:
        /*002c*/ 	.word	0x00000000
        /*0030*/ 	.short	0x0003
        /*0032*/ 	.short	0x000c
        /*0034*/ 	.byte	0x00, 0xf0, 0x05, 0x00


	//----- nvinfo : EIATTR_KPARAM_INFO
	.align		4
.L_303:
        /*0038*/ 	.byte	0x04, 0x17
        /*003a*/ 	.short	(.L_305 - .L_304)
.L_304:
        /*003c*/ 	.word	0x00000000
        /*0040*/ 	.short	0x0002
        /*0042*/ 	.short	0x0008
        /*0044*/ 	.byte	0x00, 0xf0, 0x11, 0x00


	//----- nvinfo : EIATTR_KPARAM_INFO
	.align		4
.L_305:
        /*0048*/ 	.byte	0x04, 0x17
        /*004a*/ 	.short	(.L_307 - .L_306)
.L_306:
        /*004c*/ 	.word	0x00000000
        /*0050*/ 	.short	0x0001
        /*0052*/ 	.short	0x0004
        /*0054*/ 	.byte	0x00, 0xf0, 0x11, 0x00


	//----- nvinfo : EIATTR_KPARAM_INFO
	.align		4
.L_307:
        /*0058*/ 	.byte	0x04, 0x17
        /*005a*/ 	.short	(.L_309 - .L_308)
.L_308:
        /*005c*/ 	.word	0x00000000
        /*0060*/ 	.short	0x0000
        /*0062*/ 	.short	0x0000
        /*0064*/ 	.byte	0x00, 0xf0, 0x11, 0x00


	//----- nvinfo : EIATTR_SPARSE_MMA_MASK
	.align		4
.L_309:
        /*0068*/ 	.byte	0x03, 0x50
        /*006a*/ 	.short	0x0000


	//----- nvinfo : EIATTR_MAXREG_COUNT
	.align		4
        /*006c*/ 	.byte	0x03, 0x1b
        /*006e*/ 	.short	0x0040


	//----- nvinfo : EIATTR_ANNOTATIONS
	.align		4
        /*0070*/ 	.byte	0x04, 0x55
        /*0072*/ 	.short	(.L_311 - .L_310)


	//   ....[0]....
.L_310:
        /* <DEDUP_REMOVED lines=35> */


	//----- nvinfo : EIATTR_MERCURY_ISA_VERSION
	.align		4
.L_311:
        /*028c*/ 	.byte	0x03, 0x5f
        /*028e*/ 	.short	0x0101


	//----- nvinfo : EIATTR_EXIT_INSTR_OFFSETS
	.align		4
        /*0290*/ 	.byte	0x04, 0x1c
        /*0292*/ 	.short	(.L_313 - .L_312)


	//   ....[0]....
.L_312:
        /*0294*/ 	.word	0x00000080


	//   ....[1]....
        /*0298*/ 	.word	0x00000380


	//   ....[2]....
        /*029c*/ 	.word	0x000005f0


	//   ....[3]....
        /*02a0*/ 	.word	0x00001cc0


	//   ....[4]....
        /*02a4*/ 	.word	0x00001cf0


	//   ....[5]....
        /*02a8*/ 	.word	0x00001d20


	//   ....[6]....
        /*02ac*/ 	.word	0x00003200


	//----- nvinfo : EIATTR_MAX_THREADS
	.align		4
.L_313:
        /*02b0*/ 	.byte	0x04, 0x05
        /*02b2*/ 	.short	(.L_315 - .L_314)
.L_314:
        /*02b4*/ 	.word	0x00000400
        /*02b8*/ 	.word	0x00000001
        /*02bc*/ 	.word	0x00000001


	//----- nvinfo : EIATTR_CBANK_PARAM_SIZE
	.align		4
.L_315:
        /*02c0*/ 	.byte	0x03, 0x19
        /*02c2*/ 	.short	0x00a0


	//----- nvinfo : EIATTR_PARAM_CBANK
	.align		4
        /*02c4*/ 	.byte	0x04, 0x0a
        /*02c6*/ 	.short	(.L_317 - .L_316)
	.align		4
.L_316:
        /*02c8*/ 	.word	index@(.nv.constant0._ZN2at6native53_GLOBAL__N__83c2e5dd_20_UpSampleBicubic2d_cu_80ee57ca28upsample_bicubic2d_out_frameIffEEviT0_S3_bNS_27GenericPackedTensorAccessorIKT_Lm4ENS_16DefaultPtrTraitsElEENS4_IS5_Lm4ES7_lEE)
        /*02cc*/ 	.short	0x0210
        /*02ce*/ 	.short	0x00a0


	//----- nvinfo : EIATTR_SW_WAR
	.align		4
.L_317:
        /*02d0*/ 	.byte	0x04, 0x36
        /*02d2*/ 	.short	(.L_319 - .L_318)
.L_318:
        /*02d4*/ 	.word	0x00000008
.L_319:


//--------------------- .nv.info._ZN2at6native53_GLOBAL__N__83c2e5dd_20_UpSampleBicubic2d_cu_80ee57ca37upsample_bicubic2d_out_frame_parallelIffEEviT0_S3_bNS_27GenericPackedTensorAccessorIKT_Lm4ENS_16DefaultPtrTraitsElEENS4_IS5_Lm4ES7_lEE --------------------------
	.section	.nv.info._ZN2at6native53_GLOBAL__N__83c2e5dd_20_UpSampleBicubic2d_cu_80ee57ca37upsample_bicubic2d_out_frame_parallelIffEEviT0_S3_bNS_27GenericPackedTensorAccessorIKT_Lm4ENS_16DefaultPtrTraitsElEENS4_IS5_Lm4ES7_lEE,"",@"SHT_CUDA_INFO"
	.sectionflags	@""
	.align	4


	//----- nvinfo : EIATTR_CUDA_API_VERSION
	.align		4
        /*0000*/ 	.byte	0x04, 0x37
        /*0002*/ 	.short	(.L_321 - .L_320)
.L_320:
        /*0004*/ 	.word	0x00000082


	//----- nvinfo : EIATTR_KPARAM_INFO
	.align		4
.L_321:
        /*0008*/ 	.byte	0x04, 0x17
        /*000a*/ 	.short	(.L_323 - .L_322)
.L_322:
        /*000c*/ 	.word	0x00000000
        /*0010*/ 	.short	0x0005
        /*0012*/ 	.short	0x0058
        /*0014*/ 	.byte	0x00, 0xf0, 0x21, 0x01


	//----- nvinfo : EIATTR_KPARAM_INFO
	.align		4
.L_323:
        /*0018*/ 	.byte	0x04, 0x17
        /*001a*/ 	.short	(.L_325 - .L_324)
.L_324:
        /*001c*/ 	.word	0x00000000
        /*0020*/ 	.short	0x0004
        /*0022*/ 	.short	0x0010
        /*0024*/ 	.byte	0x00, 0xf0, 0x21, 0x01


	//----- nvinfo : EIATTR_KPARAM_INFO
	.align		4
.L_325:
        /*0028*/ 	.byte	0x04, 0x17
        /*002a*/ 	.short	(.L_327 - .L_326)
.L_326:
        /*002c*/ 	.word	0x00000000
        /*0030*/ 	.short	0x0003
        /*0032*/ 	.short	0x000c
        /*0034*/ 	.byte	0x00, 0xf0, 0x05, 0x00


	//----- nvinfo : EIATTR_KPARAM_INFO
	.align		4
.L_327:
        /*0038*/ 	.byte	0x04, 0x17
        /*003a*/ 	.short	(.L_329 - .L_328)
.L_328:
        /*003c*/ 	.word	0x00000000
        /*0040*/ 	.short	0x0002
        /*0042*/ 	.short	0x0008
        /*0044*/ 	.byte	0x00, 0xf0, 0x11, 0x00


	//----- nvinfo : EIATTR_KPARAM_INFO
	.align		4
.L_329:
        /*0048*/ 	.byte	0x04, 0x17
        /*004a*/ 	.short	(.L_331 - .L_330)
.L_330:
        /*004c*/ 	.word	0x00000000
        /*0050*/ 	.short	0x0001
        /*0052*/ 	.short	0x0004
        /*0054*/ 	.byte	0x00, 0xf0, 0x11, 0x00


	//----- nvinfo : EIATTR_KPARAM_INFO
	.align		4
.L_331:
        /*0058*/ 	.byte	0x04, 0x17
        /*005a*/ 	.short	(.L_333 - .L_332)
.L_332:
        /*005c*/ 	.word	0x00000000
        /*0060*/ 	.short	0x0000
        /*0062*/ 	.short	0x0000
        /*0064*/ 	.byte	0x00, 0xf0, 0x11, 0x00


	//----- nvinfo : EIATTR_SPARSE_MMA_MASK
	.align		4
.L_333:
        /*0068*/ 	.byte	0x03, 0x50
        /*006a*/ 	.short	0x0000


	//----- nvinfo : EIATTR_MAXREG_COUNT
	.align		4
        /*006c*/ 	.byte	0x03, 0x1b
        /*006e*/ 	.short	0x0040


	//----- nvinfo : EIATTR_MERCURY_ISA_VERSION
	.align		4
        /*0070*/ 	.byte	0x03, 0x5f
        /*0072*/ 	.short	0x0101


	//----- nvinfo : EIATTR_EXIT_INSTR_OFFSETS
	.align		4
        /*0074*/ 	.byte	0x04, 0x1c
        /*0076*/ 	.short	(.L_335 - .L_334)


	//   ....[0]....
.L_334:
        /*0078*/ 	.word	0x00000070


	//   ....[1]....
        /*007c*/ 	.word	0x000003d0


	//   ....[2]....
        /*0080*/ 	.word	0x00001450


	//   ....[3]....
        /*0084*/ 	.word	0x000014b0


	//   ....[4]....
        /*0088*/ 	.word	0x00001a60


	//----- nvinfo : EIATTR_MAX_THREADS
	.align		4
.L_335:
        /*008c*/ 	.byte	0x04, 0x05
        /*008e*/ 	.short	(.L_337 - .L_336)
.L_336:
        /*0090*/ 	.word	0x00000400
        /*0094*/ 	.word	0x00000001
        /*0098*/ 	.word	0x00000001


	//----- nvinfo : EIATTR_CBANK_PARAM_SIZE
	.align		4
.L_337:
        /*009c*/ 	.byte	0x03, 0x19
        /*009e*/ 	.short	0x00a0


	//----- nvinfo : EIATTR_PARAM_CBANK
	.align		4
        /*00a0*/ 	.byte	0x04, 0x0a
        /*00a2*/ 	.short	(.L_339 - .L_338)
	.align		4
.L_338:
        /*00a4*/ 	.word	index@(.nv.constant0._ZN2at6native53_GLOBAL__N__83c2e5dd_20_UpSampleBicubic2d_cu_80ee57ca37upsample_bicubic2d_out_frame_parallelIffEEviT0_S3_bNS_27GenericPackedTensorAccessorIKT_Lm4ENS_16DefaultPtrTraitsElEENS4_IS5_Lm4ES7_lEE)
        /*00a8*/ 	.short	0x0210
        /*00aa*/ 	.short	0x00a0


	//----- nvinfo : EIATTR_SW_WAR
	.align		4
.L_339:
        /*00ac*/ 	.byte	0x04, 0x36
        /*00ae*/ 	.short	(.L_341 - .L_340)
.L_340:
        /*00b0*/ 	.word	0x00000008
.L_341:


//--------------------- .nv.info._ZN2at6native53_GLOBAL__N__83c2e5dd_20_UpSampleBicubic2d_cu_80ee57ca28upsample_bicubic2d_out_frameIddEEviT0_S3_bNS_27GenericPackedTensorAccessorIKT_Lm4ENS_16DefaultPtrTraitsElEENS4_IS5_Lm4ES7_lEE --------------------------
	.section	.nv.info._ZN2at6native53_GLOBAL__N__83c2e5dd_20_UpSampleBicubic2d_cu_80ee57ca28upsample_bicubic2d_out_frameIddEEviT0_S3_bNS_27GenericPackedTensorAccessorIKT_Lm4ENS_16DefaultPtrTraitsElEENS4_IS5_Lm4ES7_lEE,"",@"SHT_CUDA_INFO"
	.sectionflags	@""
	.align	4


	//----- nvinfo : EIATTR_CUDA_API_VERSION
	.align		4
        /*0000*/ 	.byte	0x04, 0x37
        /*0002*/ 	.short	(.L_343 - .L_342)
.L_342:
        /*0004*/ 	.word	0x00000082


	//----- nvinfo : EIATTR_KPARAM_INFO
	.align		4
.L_343:
        /*0008*/ 	.byte	0x04, 0x17
        /*000a*/ 	.short	(.L_345 - .L_344)
.L_344:
        /*000c*/ 	.word	0x00000000
        /*0010*/ 	.short	0x0005
        /*0012*/ 	.short	0x0068
        /*0014*/ 	.byte	0x00, 0xf0, 0x21, 0x01


	//----- nvinfo : EIATTR_KPARAM_INFO
	.align		4
.L_345:
        /*0018*/ 	.byte	0x04, 0x17
        /*001a*/ 	.short	(.L_347 - .L_346)
.L_346:
        /*001c*/ 	.word	0x00000000
        /*0020*/ 	.short	0x0004
        /*0022*/ 	.short	0x0020
        /*0024*/ 	.byte	0x00, 0xf0, 0x21, 0x01


	//----- nvinfo : EIATTR_KPARAM_INFO
	.align		4
.L_347:
        /*0028*/ 	.byte	0x04, 0x17
        /*002a*/ 	.short	(.L_349 - .L_348)
.L_348:
        /*002c*/ 	.word	0x00000000
        /*0030*/ 	.short	0x0003
        /*0032*/ 	.short	0x0018
        /*0034*/ 	.byte	0x00, 0xf0, 0x05, 0x00


	//----- nvinfo : EIATTR_KPARAM_INFO
	.align		4
.L_349:
        /*0038*/ 	.byte	0x04, 0x17
        /*003a*/ 	.short	(.L_351 - .L_350)
.L_350:
        /*003c*/ 	.word	0x00000000
        /*0040*/ 	.short	0x0002
        /*0042*/ 	.short	0x0010
        /*0044*/ 	.byte	0x00, 0xf0, 0x21, 0x00


	//----- nvinfo : EIATTR_KPARAM_INFO
	.align		4
.L_351:
        /*0048*/ 	.byte	0x04, 0x17
        /*004a*/ 	.short	(.L_353 - .L_352)
.L_352:
        /*004c*/ 	.word	0x00000000
        /*0050*/ 	.short	0x0001
        /*0052*/ 	.short	0x0008
        /*0054*/ 	.byte	0x00, 0xf0, 0x21, 0x00


	//----- nvinfo : EIATTR_KPARAM_INFO
	.align		4
.L_353:
        /*0058*/ 	.byte	0x04, 0x17
        /*005a*/ 	.short	(.L_355 - .L_354)
.L_354:
        /*005c*/ 	.word	0x00000000
        /*0060*/ 	.short	0x0000
        /*0062*/ 	.short	0x0000
        /*0064*/ 	.byte	0x00, 0xf0, 0x11, 0x00


	//----- nvinfo : EIATTR_SPARSE_MMA_MASK
	.align		4
.L_355:
        /*0068*/ 	.byte	0x03, 0x50
        /*006a*/ 	.short	0x0000


	//----- nvinfo : EIATTR_MAXREG_COUNT
	.align		4
        /*006c*/ 	.byte	0x03, 0x1b
        /*006e*/ 	.short	0x0040


	//----- nvinfo : EIATTR_ANNOTATIONS
	.align		4
        /*0070*/ 	.byte	0x04, 0x55
        /*0072*/ 	.short	(.L_357 - .L_356)


	//   ....[0]....
.L_356:
        /* <DEDUP_REMOVED lines=43> */


	//----- nvinfo : EIATTR_MERCURY_ISA_VERSION
	.align		4
.L_357:
        /*030c*/ 	.byte	0x03, 0x5f
        /*030e*/ 	.short	0x0101


	//----- nvinfo : EIATTR_EXIT_INSTR_OFFSETS
	.align		4
        /*0310*/ 	.byte	0x04, 0x1c
        /*0312*/ 	.short	(.L_359 - .L_358)


	//   ....[0]....
.L_358:
        /*0314*/ 	.word	0x00000080


	//   ....[1]....
        /*0318*/ 	.word	0x000003e0


	//   ....[2]....
        /*031c*/ 	.word	0x000006f0


	//   ....[3]....
        /*0320*/ 	.word	0x00001ed0


	//   ....[4]....
        /*0324*/ 	.word	0x00001f00


	//   ....[5]....
        /*0328*/ 	.word	0x00001f30


	//   ....[6]....
        /*032c*/ 	.word	0x000033c0


	//----- nvinfo : EIATTR_MAX_THREADS
	.align		4
.L_359:
        /*0330*/ 	.byte	0x04, 0x05
        /*0332*/ 	.short	(.L_361 - .L_360)
.L_360:
        /*0334*/ 	.word	0x00000400
        /*0338*/ 	.word	0x00000001
        /*033c*/ 	.word	0x00000001


	//----- nvinfo : EIATTR_CBANK_PARAM_SIZE
	.align		4
.L_361:
        /*0340*/ 	.byte	0x03, 0x19
        /*0342*/ 	.short	0x00b0


	//----- nvinfo : EIATTR_PARAM_CBANK
	.align		4
        /*0344*/ 	.byte	0x04, 0x0a
        /*0346*/ 	.short	(.L_363 - .L_362)
	.align		4
.L_362:
        /*0348*/ 	.word	index@(.nv.constant0._ZN2at6native53_GLOBAL__N__83c2e5dd_20_UpSampleBicubic2d_cu_80ee57ca28upsample_bicubic2d_out_frameIddEEviT0_S3_bNS_27GenericPackedTensorAccessorIKT_Lm4ENS_16DefaultPtrTraitsElEENS4_IS5_Lm4ES7_lEE)
        /*034c*/ 	.short	0x0210
        /*034e*/ 	.short	0x00b0


	//----- nvinfo : EIATTR_SW_WAR
	.align		4
.L_363:
        /*0350*/ 	.byte	0x04, 0x36
        /*0352*/ 	.short	(.L_365 - .L_364)
.L_364:
        /*0354*/ 	.word	0x00000008
.L_365:


//--------------------- .nv.info._ZN2at6native53_GLOBAL__N__83c2e5dd_20_UpSampleBicubic2d_cu_80ee57ca37upsample_bicubic2d_out_frame_parallelIddEEviT0_S3_bNS_27GenericPackedTensorAccessorIKT_Lm4ENS_16DefaultPtrTraitsElEENS4_IS5_Lm4ES7_lEE --------------------------
	.section	.nv.info._ZN2at6native53_GLOBAL__N__83c2e5dd_20_UpSampleBicubic2d_cu_80ee57ca37upsample_bicubic2d_out_frame_parallelIddEEviT0_S3_bNS_27GenericPackedTensorAccessorIKT_Lm4ENS_16DefaultPtrTraitsElEENS4_IS5_Lm4ES7_lEE,"",@"SHT_CUDA_INFO"
	.sectionflags	@""
	.align	4


	//----- nvinfo : EIATTR_CUDA_API_VERSION
	.align		4
        /*0000*/ 	.byte	0x04, 0x37
        /*0002*/ 	.short	(.L_367 - .L_366)
.L_366:
        /*0004*/ 	.word	0x00000082


	//----- nvinfo : EIATTR_KPARAM_INFO
	.align		4
.L_367:
        /*0008*/ 	.byte	0x04, 0x17
        /*000a*/ 	.short	(.L_369 - .L_368)
.L_368:
        /*000c*/ 	.word	0x00000000
        /*0010*/ 	.short	0x0005
        /*0012*/ 	.short	0x0068
        /*0014*/ 	.byte	0x00, 0xf0, 0x21, 0x01


	//----- nvinfo : EIATTR_KPARAM_INFO
	.align		4
.L_369:
        /*0018*/ 	.byte	0x04, 0x17
        /*001a*/ 	.short	(.L_371 - .L_370)
.L_370:
        /*001c*/ 	.word	0x00000000
        /*0020*/ 	.short	0x0004
        /*0022*/ 	.short	0x0020
        /*0024*/ 	.byte	0x00, 0xf0, 0x21, 0x01


	//----- nvinfo : EIATTR_KPARAM_INFO
	.align		4
.L_371:
        /*0028*/ 	.byte	0x04, 0x17
        /*002a*/ 	.short	(.L_373 - .L_372)
.L_372:
        /*002c*/ 	.word	0x00000000
        /*0030*/ 	.short	0x0003
        /*0032*/ 	.short	0x0018
        /*0034*/ 	.byte	0x00, 0xf0, 0x05, 0x00


	//----- nvinfo : EIATTR_KPARAM_INFO
	.align		4
.L_373:
        /*0038*/ 	.byte	0x04, 0x17
        /*003a*/ 	.short	(.L_375 - .L_374)
.L_374:
        /*003c*/ 	.word	0x00000000
        /*0040*/ 	.short	0x0002
        /*0042*/ 	.short	0x0010
        /*0044*/ 	.byte	0x00, 0xf0, 0x21, 0x00


	//----- nvinfo : EIATTR_KPARAM_INFO
	.align		4
.L_375:
        /*0048*/ 	.byte	0x04, 0x17
        /*004a*/ 	.short	(.L_377 - .L_376)
.L_376:
        /*004c*/ 	.word	0x00000000
        /*0050*/ 	.short	0x0001
        /*0052*/ 	.short	0x0008
        /*0054*/ 	.byte	0x00, 0xf0, 0x21, 0x00


	//----- nvinfo : EIATTR_KPARAM_INFO
	.align		4
.L_377:
        /*0058*/ 	.byte	0x04, 0x17
        /*005a*/ 	.short	(.L_379 - .L_378)
.L_378:
        /*005c*/ 	.word	0x00000000
        /*0060*/ 	.short	0x0000
        /*0062*/ 	.short	0x0000
        /*0064*/ 	.byte	0x00, 0xf0, 0x11, 0x00


	//----- nvinfo : EIATTR_SPARSE_MMA_MASK
	.align		4
.L_379:
        /*0068*/ 	.byte	0x03, 0x50
        /*006a*/ 	.short	0x0000


	//----- nvinfo : EIATTR_MAXREG_COUNT
	.align		4
        /*006c*/ 	.byte	0x03, 0x1b
        /*006e*/ 	.short	0x0040


	//----- nvinfo : EIATTR_MERCURY_ISA_VERSION
	.align		4
        /*0070*/ 	.byte	0x03, 0x5f
        /*0072*/ 	.short	0x0101


	//----- nvinfo : EIATTR_EXIT_INSTR_OFFSETS
	.align		4
        /*0074*/ 	.byte	0x04, 0x1c
        /*0076*/ 	.short	(.L_381 - .L_380)


	//   ....[0]....
.L_380:
        /*0078*/ 	.word	0x00000070


	//   ....[1]....
        /*007c*/ 	.word	0x00000430


	//   ....[2]....
        /*0080*/ 	.word	0x00001510


	//   ....[3]....
        /*0084*/ 	.word	0x00001570


	//   ....[4]....
        /*0088*/ 	.word	0x00001b10


	//----- nvinfo : EIATTR_MAX_THREADS
	.align		4
.L_381:
        /*008c*/ 	.byte	0x04, 0x05
        /*008e*/ 	.short	(.L_383 - .L_382)
.L_382:
        /*0090*/ 	.word	0x00000400
        /*0094*/ 	.word	0x00000001
        /*0098*/ 	.word	0x00000001


	//----- nvinfo : EIATTR_CBANK_PARAM_SIZE
	.align		4
.L_383:
        /*009c*/ 	.byte	0x03, 0x19
        /*009e*/ 	.short	0x00b0


	//----- nvinfo : EIATTR_PARAM_CBANK
	.align		4
        /*00a0*/ 	.byte	0x04, 0x0a
        /*00a2*/ 	.short	(.L_385 - .L_384)
	.align		4
.L_384:
        /*00a4*/ 	.word	index@(.nv.constant0._ZN2at6native53_GLOBAL__N__83c2e5dd_20_UpSampleBicubic2d_cu_80ee57ca37upsample_bicubic2d_out_frame_parallelIddEEviT0_S3_bNS_27GenericPackedTensorAccessorIKT_Lm4ENS_16DefaultPtrTraitsElEENS4_IS5_Lm4ES7_lEE)
        /*00a8*/ 	.short	0x0210
        /*00aa*/ 	.short	0x00b0


	//----- nvinfo : EIATTR_SW_WAR
	.align		4
.L_385:
        /*00ac*/ 	.byte	0x04, 0x36
        /*00ae*/ 	.short	(.L_387 - .L_386)
.L_386:
        /*00b0*/ 	.word	0x00000008
.L_387:


//--------------------- .nv.callgraph             --------------------------
	.section	.nv.callgraph,"",@"SHT_CUDA_CALLGRAPH"
	.align	4
	.sectionentsize	8
	.align		4
        /*0000*/ 	.word	0x00000000
	.align		4
        /*0004*/ 	.word	0xffffffff
	.align		4
        /*0008*/ 	.word	0x00000000
	.align		4
        /*000c*/ 	.word	0xfffffffe
	.align		4
        /*0010*/ 	.word	0x00000000
	.align		4
        /*0014*/ 	.word	0xfffffffd
	.align		4
        /*0018*/ 	.word	0x00000000
	.align		4
        /*001c*/ 	.word	0xfffffffc


//--------------------- .nv.constant4             --------------------------
	.section	.nv.constant4,"a",@progbits
	.align	8
	.align		8
.nv.constant4:
        /*0000*/ 	.dword	_ZN51_INTERNAL_83c2e5dd_20_UpSampleBicubic2d_cu_80ee57ca4cuda3std3__45__cpo5beginE
	.align		8
        /*0008*/ 	.dword	_ZN51_INTERNAL_83c2e5dd_20_UpSampleBicubic2d_cu_80ee57ca4cuda3std3__45__cpo3endE
	.align		8
        /*0010*/ 	.dword	_ZN51_INTERNAL_83c2e5dd_20_UpSampleBicubic2d_cu_80ee57ca4cuda3std3__45__cpo6cbeginE
	.align		8
        /*0018*/ 	.dword	_ZN51_INTERNAL_83c2e5dd_20_UpSampleBicubic2d_cu_80ee57ca4cuda3std3__45__cpo4cendE
	.align		8
        /*0020*/ 	.dword	_ZN51_INTERNAL_83c2e5dd_20_UpSampleBicubic2d_cu_80ee57ca4cuda3std3__45__cpo6rbeginE
	.align		8
        /*0028*/ 	.dword	_ZN51_INTERNAL_83c2e5dd_20_UpSampleBicubic2d_cu_80ee57ca4cuda3std3__45__cpo4rendE
	.align		8
        /*0030*/ 	.dword	_ZN51_INTERNAL_83c2e5dd_20_UpSampleBicubic2d_cu_80ee57ca4cuda3std3__45__cpo7crbeginE
	.align		8
        /*0038*/ 	.dword	_ZN51_INTERNAL_83c2e5dd_20_UpSampleBicubic2d_cu_80ee57ca4cuda3std3__45__cpo5crendE
	.align		8
        /*0040*/ 	.dword	_ZN51_INTERNAL_83c2e5dd_20_UpSampleBicubic2d_cu_80ee57ca4cuda3std3__453_GLOBAL__N__83c2e5dd_20_UpSampleBicubic2d_cu_80ee57ca6ignoreE
	.align		8
        /*0048*/ 	.dword	_ZN51_INTERNAL_83c2e5dd_20_UpSampleBicubic2d_cu_80ee57ca4cuda3std3__419piecewise_constructE
	.align		8
        /*0050*/ 	.dword	_ZN51_INTERNAL_83c2e5dd_20_UpSampleBicubic2d_cu_80ee57ca4cuda3std3__48in_placeE
	.align		8
        /*0058*/ 	.dword	_ZN51_INTERNAL_83c2e5dd_20_UpSampleBicubic2d_cu_80ee57ca4cuda3std3__420unreachable_sentinelE
	.align		8
        /*0060*/ 	.dword	_ZN51_INTERNAL_83c2e5dd_20_UpSampleBicubic2d_cu_80ee57ca4cuda3std6ranges3__45__cpo4swapE
	.align		8
        /*0068*/ 	.dword	_ZN51_INTERNAL_83c2e5dd_20_UpSampleBicubic2d_cu_80ee57ca4cuda3std6ranges3__45__cpo9iter_moveE
	.align		8
        /*0070*/ 	.dword	_ZN51_INTERNAL_83c2e5dd_20_UpSampleBicubic2d_cu_80ee57ca4cuda3std6ranges3__45__cpo5beginE
	.align		8
        /*0078*/ 	.dword	_ZN51_INTERNAL_83c2e5dd_20_UpSampleBicubic2d_cu_80ee57ca4cuda3std6ranges3__45__cpo3endE
	.align		8
        /*0080*/ 	.dword	_ZN51_INTERNAL_83c2e5dd_20_UpSampleBicubic2d_cu_80ee57ca4cuda3std6ranges3__45__cpo6cbeginE
	.align		8
        /*0088*/ 	.dword	_ZN51_INTERNAL_83c2e5dd_20_UpSampleBicubic2d_cu_80ee57ca4cuda3std6ranges3__45__cpo4cendE
	.align		8
        /*0090*/ 	.dword	_ZN51_INTERNAL_83c2e5dd_20_UpSampleBicubic2d_cu_80ee57ca4cuda3std6ranges3__45__cpo7advanceE
	.align		8
        /*0098*/ 	.dword	_ZN51_INTERNAL_83c2e5dd_20_UpSampleBicubic2d_cu_80ee57ca4cuda3std6ranges3__45__cpo9iter_swapE
	.align		8
        /*00a0*/ 	.dword	_ZN51_INTERNAL_83c2e5dd_20_UpSampleBicubic2d_cu_80ee57ca4cuda3std6ranges3__45__cpo4nextE
	.align		8
        /*00a8*/ 	.dword	_ZN51_INTERNAL_83c2e5dd_20_UpSampleBicubic2d_cu_80ee57ca4cuda3std6ranges3__45__cpo4prevE
	.align		8
        /*00b0*/ 	.dword	_ZN51_INTERNAL_83c2e5dd_20_UpSampleBicubic2d_cu_80ee57ca4cuda3std6ranges3__45__cpo4dataE
	.align		8
        /*00b8*/ 	.dword	_ZN51_INTERNAL_83c2e5dd_20_UpSampleBicubic2d_cu_80ee57ca4cuda3std6ranges3__45__cpo5cdataE
	.align		8
        /*00c0*/ 	.dword	_ZN51_INTERNAL_83c2e5dd_20_UpSampleBicubic2d_cu_80ee57ca4cuda3std6ranges3__45__cpo4sizeE
	.align		8
        /*00c8*/ 	.dword	_ZN51_INTERNAL_83c2e5dd_20_UpSampleBicubic2d_cu_80ee57ca4cuda3std6ranges3__45__cpo5ssizeE
	.align		8
        /*00d0*/ 	.dword	_ZN51_INTERNAL_83c2e5dd_20_UpSampleBicubic2d_cu_80ee57ca4cuda3std6ranges3__45__cpo8distanceE
	.align		8
        /*00d8*/ 	.dword	_ZN51_INTERNAL_83c2e5dd_20_UpSampleBicubic2d_cu_80ee57ca6thrust23THRUST_300001_SM_900_NS6system6detail10sequential3seqE


//--------------------- .text._ZN2at6native53_GLOBAL__N__83c2e5dd_20_UpSampleBicubic2d_cu_80ee57ca37upsample_bicubic2d_backward_out_frameIN3c108BFloat16EfEEviT0_S5_bNS_27GenericPackedTensorAccessorIT_Lm4ENS_16DefaultPtrTraitsElEENS6_IKS7_Lm4ES8_lEE --------------------------
	.section	.text._ZN2at6native53_GLOBAL__N__83c2e5dd_20_UpSampleBicubic2d_cu_80ee57ca37upsample_bicubic2d_backward_out_frameIN3c108BFloat16EfEEviT0_S5_bNS_27GenericPackedTensorAccessorIT_Lm4ENS_16DefaultPtrTraitsElEENS6_IKS7_Lm4ES8_lEE,"ax",@progbits
	.align	128
.text._ZN2at6native53_GLOBAL__N__83c2e5dd_20_UpSampleBicubic2d_cu_80ee57ca37upsample_bicubic2d_backward_out_frameIN3c108BFloat16EfEEviT0_S5_bNS_27GenericPackedTensorAccessorIT_Lm4ENS_16DefaultPtrTraitsElEENS6_IKS7_Lm4ES8_lEE:
        .type           _ZN2at6native53_GLOBAL__N__83c2e5dd_20_UpSampleBicubic2d_cu_80ee57ca37upsample_bicubic2d_backward_out_frameIN3c108BFloat16EfEEviT0_S5_bNS_27GenericPackedTensorAccessorIT_Lm4ENS_16DefaultPtrTraitsElEENS6_IKS7_Lm4ES8_lEE,@function
        .size           _ZN2at6native53_GLOBAL__N__83c2e5dd_20_UpSampleBicubic2d_cu_80ee57ca37upsample_bicubic2d_backward_out_frameIN3c108BFloat16EfEEviT0_S5_bNS_27GenericPackedTensorAccessorIT_Lm4ENS_16DefaultPtrTraitsElEENS6_IKS7_Lm4ES8_lEE,(.L_x_170 - _ZN2at6native53_GLOBAL__N__83c2e5dd_20_UpSampleBicubic2d_cu_80ee57ca37upsample_bicubic2d_backward_out_frameIN3c108BFloat16EfEEviT0_S5_bNS_27GenericPackedTensorAccessorIT_Lm4ENS_16DefaultPtrTraitsElEENS6_IKS7_Lm4ES8_lEE)
        .other          _ZN2at6native53_GLOBAL__N__83c2e5dd_20_UpSampleBicubic2d_cu_80ee57ca37upsample_bicubic2d_backward_out_frameIN3c108BFloat16EfEEviT0_S5_bNS_27GenericPackedTensorAccessorIT_Lm4ENS_16DefaultPtrTraitsElEENS6_IKS7_Lm4ES8_lEE,@"STO_CUDA_ENTRY STV_DEFAULT"
_ZN2at6native53_GLOBAL__N__83c2e5dd_20_UpSampleBicubic2d_cu_80ee57ca37upsample_bicubic2d_backward_out_frameIN3c108BFloat16EfEEviT0_S5_bNS_27GenericPackedTensorAccessorIT_Lm4ENS_16DefaultPtrTraitsElEENS6_IKS7_Lm4ES8_lEE:
[----:B------:R-:W0:Y:S01]  /*0000*/  LDC R1, c[0x0][0x28] ;  /* 0x00000a00ff017b82 */ /* 0x000e220000000800 */
[----:B------:R-:W1:Y:S01]  /*0010*/  S2R R14, SR_CTAID.X ;  /* 0x00000000000e7919 */ /* 0x000e620000002500 */
[----:B------:R-:W-:Y:S01]  /*0020*/  ULDC UR4, c[0x0][0x0] ;  /* 0x0000000000047ab9 */ /* 0x000fe20000000800 */
[----:B0-----:R-:W-:Y:S01]  /*0030*/  VIADD R1, R1, 0xffffffd0 ;  /* 0xffffffd001017836 */ /* 0x001fe20000000000 */
[----:B------:R-:W1:Y:S02]  /*0040*/  S2R R3, SR_TID.X ;  /* 0x0000000000037919 */ /* 0x000e640000002100 */
[----:B-1----:R-:W-:Y:S01]  /*0050*/  IMAD R14, R14, UR4, R3 ;  /* 0x000000040e0e7c24 */ /* 0x002fe2000f8e0203 */
[----:B------:R-:W-:-:S04]  /*0060*/  ULDC UR4, c[0x0][0x210] ;  /* 0x0000840000047ab9 */ /* 0x000fc80000000800 */
[----:B------:R-:W-:-:S13]  /*0070*/  ISETP.GE.AND P0, PT, R14, UR4, PT ;  /* 0x000000040e007c0c */ /* 0x000fda000bf06270 */
[----:B------:R-:W-:Y:S05]  /*0080*/  @P0 EXIT ;  /* 0x000000000000094d */ /* 0x000fea0003800000 */
[----:B------:R-:W0:Y:S01]  /*0090*/  LDC R7, c[0x0][0x288] ;  /* 0x0000a200ff077b82 */ /* 0x000e220000000800 */
[----:B------:R-:W-:Y:S01]  /*00a0*/  IABS R6, R14 ;  /* 0x0000000e00067213 */ /* 0x000fe20000000000 */
[----:B------:R-:W-:Y:S01]  /*00b0*/  ULDC UR4, c[0x0][0x280] ;  /* 0x0000a00000047ab9 */ /* 0x000fe20000000800 */
[----:B------:R-:W-:-:S05]  /*00c0*/  ULDC.64 UR12, c[0x0][0x208] ;  /* 0x00008200000c7ab9 */ /* 0x000fca0000000a00 */
[----:B------:R-:W1:Y:S01]  /*00d0*/  LDC R18, c[0x0][0x240] ;  /* 0x00009000ff127b82 */ /* 0x000e620000000800 */
[----:B0-----:R-:W-:-:S04]  /*00e0*/  IABS R5, R7 ;  /* 0x0000000700057213 */ /* 0x001fc80000000000 */
[----:B------:R-:W0:Y:S08]  /*00f0*/  I2F.RP R0, R5 ;  /* 0x0000000500007306 */ /* 0x000e300000209400 */
[----:B0-----:R-:W0:Y:S02]  /*0100*/  MUFU.RCP R0, R0 ;  /* 0x0000000000007308 */ /* 0x001e240000001000 */
[----:B0-----:R-:W-:-:S06]  /*0110*/  VIADD R2, R0, 0xffffffe ;  /* 0x0ffffffe00027836 */ /* 0x001fcc0000000000 */
[----:B------:R0:W2:Y:S02]  /*0120*/  F2I.FTZ.U32.TRUNC.NTZ R3, R2 ;  /* 0x0000000200037305 */ /* 0x0000a4000021f000 */
[----:B0-----:R-:W-:Y:S02]  /*0130*/  IMAD.MOV.U32 R2, RZ, RZ, RZ ;  /* 0x000000ffff027224 */ /* 0x001fe400078e00ff */
[----:B--2---:R-:W-:-:S04]  /*0140*/  IMAD.MOV R4, RZ, RZ, -R3 ;  /* 0x000000ffff047224 */ /* 0x004fc800078e0a03 */
[----:B------:R-:W-:-:S04]  /*0150*/  IMAD R9, R4, R5, RZ ;  /* 0x0000000504097224 */ /* 0x000fc800078e02ff */
[----:B------:R-:W-:Y:S01]  /*0160*/  IMAD.HI.U32 R3, R3, R9, R2 ;  /* 0x0000000903037227 */ /* 0x000fe200078e0002 */
[----:B------:R-:W-:-:S04]  /*0170*/  LOP3.LUT R2, R14, R7, RZ, 0x3c, !PT ;  /* 0x000000070e027212 */ /* 0x000fc800078e3cff */
[----:B------:R-:W-:Y:S01]  /*0180*/  ISETP.GE.AND P2, PT, R2, RZ, PT ;  /* 0x000000ff0200720c */ /* 0x000fe20003f46270 */
[----:B------:R-:W-:-:S05]  /*0190*/  IMAD.HI.U32 R4, R3, R6, RZ ;  /* 0x0000000603047227 */ /* 0x000fca00078e00ff */
[----:B------:R-:W-:-:S05]  /*01a0*/  IADD3 R0, -R4, RZ, RZ ;  /* 0x000000ff04007210 */ /* 0x000fca0007ffe1ff */
[----:B------:R-:W-:-:S05]  /*01b0*/  IMAD R0, R5, R0, R6 ;  /* 0x0000000005007224 */ /* 0x000fca00078e0206 */
[----:B------:R-:W-:-:S13]  /*01c0*/  ISETP.GT.U32.AND P1, PT, R5, R0, PT ;  /* 0x000000000500720c */ /* 0x000fda0003f24070 */
[----:B------:R-:W-:Y:S02]  /*01d0*/  @!P1 IMAD.IADD R0, R0, 0x1, -R5 ;  /* 0x0000000100009824 */ /* 0x000fe400078e0a05 */
[----:B------:R-:W-:Y:S01]  /*01e0*/  @!P1 VIADD R4, R4, 0x1 ;  /* 0x0000000104049836 */ /* 0x000fe20000000000 */
[----:B------:R-:W-:Y:S02]  /*01f0*/  ISETP.NE.AND P1, PT, R7, RZ, PT ;  /* 0x000000ff0700720c */ /* 0x000fe40003f25270 */
[----:B------:R-:W-:Y:S02]  /*0200*/  ISETP.GE.U32.AND P0, PT, R0, R5, PT ;  /* 0x000000050000720c */ /* 0x000fe40003f06070 */
[----:B------:R-:W0:Y:S11]  /*0210*/  LDC R0, c[0x0][0x238] ;  /* 0x00008e00ff007b82 */ /* 0x000e360000000800 */
[----:B------:R-:W-:Y:S01]  /*0220*/  @P0 VIADD R4, R4, 0x1 ;  /* 0x0000000104040836 */ /* 0x000fe20000000000 */
[----:B-1----:R-:W-:-:S03]  /*0230*/  ISETP.NE.AND P0, PT, R18, R7, PT ;  /* 0x000000071200720c */ /* 0x002fc60003f05270 */
[----:B------:R-:W-:Y:S01]  /*0240*/  @!P2 IMAD.MOV R4, RZ, RZ, -R4 ;  /* 0x000000ffff04a224 */ /* 0x000fe200078e0a04 */
[----:B------:R-:W-:-:S04]  /*0250*/  @!P1 LOP3.LUT R4, RZ, R7, RZ, 0x33, !PT ;  /* 0x00000007ff049212 */ /* 0x000fc800078e33ff */
[----:B------:R-:W-:Y:S02]  /*0260*/  IADD3 R2, -R4, RZ, RZ ;  /* 0x000000ff04027210 */ /* 0x000fe40007ffe1ff */
[----:B0-----:R-:W-:-:S03]  /*0270*/  ISETP.EQ.AND P1, PT, R0, UR4, PT ;  /* 0x0000000400007c0c */ /* 0x001fc6000bf22270 */
[----:B------:R-:W-:-:S10]  /*0280*/  IMAD R14, R7, R2, R14 ;  /* 0x00000002070e7224 */ /* 0x000fd400078e020e */
[----:B------:R-:W-:Y:S05]  /*0290*/  @!P0 BRA P1, `(.L_x_0) ;  /* 0x0000002400b08947 */ /* 0x000fea0000800000 */
[----:B------:R-:W0:Y:S01]  /*02a0*/  LDC R5, c[0x0][0x218] ;  /* 0x00008600ff057b82 */ /* 0x000e220000000800 */
[----:B------:R-:W-:Y:S01]  /*02b0*/  ULDC.U8 UR4, c[0x0][0x21c] ;  /* 0x0000870000047ab9 */ /* 0x000fe20000000000 */
[----:B------:R-:W-:Y:S01]  /*02c0*/  I2FP.F32.S32 R2, R14 ;  /* 0x0000000e00027245 */ /* 0x000fe20000201400 */
[----:B------:R-:W-:Y:S01]  /*02d0*/  UPRMT UR4, UR4, 0x8880, URZ ;  /* 0x0000888004047896 */ /* 0x000fe2000800003f */
[----:B------:R-:W-:Y:S02]  /*02e0*/  IMAD.MOV.U32 R16, RZ, RZ, 0x3fa00000 ;  /* 0x3fa00000ff107424 */ /* 0x000fe400078e00ff */
[----:B------:R-:W-:Y:S02]  /*02f0*/  IMAD.MOV.U32 R20, RZ, RZ, 0x3f400000 ;  /* 0x3f400000ff147424 */ /* 0x000fe400078e00ff */
[----:B------:R-:W-:Y:S01]  /*0300*/  FADD.FTZ R3, R2, 0.5 ;  /* 0x3f00000002037421 */ /* 0x000fe20000010000 */
[----:B------:R-:W1:Y:S01]  /*0310*/  LDC R8, c[0x0][0x214] ;  /* 0x00008500ff087b82 */ /* 0x000e620000000800 */
[----:B------:R-:W-:-:S07]  /*0320*/  ISETP.NE.AND P0, PT, RZ, UR4, PT ;  /* 0x00000004ff007c0c */ /* 0x000fce000bf05270 */
[----:B------:R-:W2:Y:S01]  /*0330*/  LDC R13, c[0x0][0x228] ;  /* 0x00008a00ff0d7b82 */ /* 0x000ea20000000800 */
[----:B0-----:R-:W-:-:S05]  /*0340*/  FMUL.FTZ R2, R2, R5 ;  /* 0x0000000502027220 */ /* 0x001fca0000410000 */
[----:B------:R-:W-:Y:S01]  /*0350*/  @!P0 FFMA.FTZ R2, R3, R5, -0.5 ;  /* 0xbf00000003028423 */ /* 0x000fe20000010005 */
[----:B------:R-:W-:-:S03]  /*0360*/  I2FP.F32.S32 R3, R4 ;  /* 0x0000000400037245 */ /* 0x000fc60000201400 */
[----:B------:R-:W0:Y:S02]  /*0370*/  F2I.FTZ.FLOOR.NTZ R28, R2 ;  /* 0x00000002001c7305 */ /* 0x000e240000217100 */
[C---:B------:R-:W-:Y:S01]  /*0380*/  FADD.FTZ R5, R3.reuse, 0.5 ;  /* 0x3f00000003057421 */ /* 0x040fe20000010000 */
[----:B-1----:R-:W-:-:S03]  /*0390*/  FMUL.FTZ R6, R3, R8 ;  /* 0x0000000803067220 */ /* 0x002fc60000410000 */
[----:B------:R-:W-:-:S04]  /*03a0*/  @!P0 FFMA.FTZ R6, R5, R8, -0.5 ;  /* 0xbf00000005068423 */ /* 0x000fc80000010008 */
[----:B------:R-:W1:Y:S01]  /*03b0*/  F2I.FTZ.FLOOR.NTZ R27, R6 ;  /* 0x00000006001b7305 */ /* 0x000e620000217100 */
[----:B--2---:R-:W-:Y:S02]  /*03c0*/  ISETP.GE.AND P0, PT, R13, 0x1, PT ;  /* 0x000000010d00780c */ /* 0x004fe40003f06270 */
[----:B0-----:R-:W-:-:S05]  /*03d0*/  I2FP.F32.S32 R3, R28 ;  /* 0x0000001c00037245 */ /* 0x001fca0000201400 */
[----:B------:R-:W-:-:S04]  /*03e0*/  FADD.FTZ R3, R2, -R3 ;  /* 0x8000000302037221 */ /* 0x000fc80000010000 */
[C---:B------:R-:W-:Y:S01]  /*03f0*/  FFMA.FTZ R8, R3.reuse, R16, -2.25 ;  /* 0xc010000003087423 */ /* 0x040fe20000010010 */
[C---:B------:R-:W-:Y:S01]  /*0400*/  FADD.FTZ R11, R3.reuse, 1 ;  /* 0x3f800000030b7421 */ /* 0x040fe20000010000 */
[----:B-1----:R-:W-:Y:S01]  /*0410*/  I2FP.F32.S32 R5, R27 ;  /* 0x0000001b00057245 */ /* 0x002fe20000201400 */
[C---:B------:R-:W-:Y:S01]  /*0420*/  FADD.FTZ R10, -R3.reuse, 1 ;  /* 0x3f800000030a7421 */ /* 0x040fe20000010100 */
[----:B------:R-:W-:Y:S01]  /*0430*/  FMUL.FTZ R8, R3, R8 ;  /* 0x0000000803087220 */ /* 0x000fe20000410000 */
[----:B------:R-:W-:Y:S02]  /*0440*/  FFMA.FTZ R2, R11, -R20, 3.75 ;  /* 0x407000000b027423 */ /* 0x000fe40000010814 */
[----:B------:R-:W-:Y:S01]  /*0450*/  FADD.FTZ R5, R6, -R5 ;  /* 0x8000000506057221 */ /* 0x000fe20000010000 */
[----:B------:R-:W-:Y:S01]  /*0460*/  FFMA.FTZ R12, R3, R8, 1 ;  /* 0x3f800000030c7423 */ /* 0x000fe20000010008 */
[C---:B------:R-:W-:Y:S01]  /*0470*/  FFMA.FTZ R3, R10.reuse, R16, -2.25 ;  /* 0xc01000000a037423 */ /* 0x040fe20000010010 */
[C---:B------:R-:W-:Y:S01]  /*0480*/  FADD.FTZ R9, R10.reuse, 1 ;  /* 0x3f8000000a097421 */ /* 0x040fe20000010000 */
[----:B------:R-:W-:Y:S01]  /*0490*/  FFMA.FTZ R2, R11, R2, -6 ;  /* 0xc0c000000b027423 */ /* 0x000fe20000010002 */
[----:B------:R-:W-:Y:S01]  /*04a0*/  FADD.FTZ R7, R5, 1 ;  /* 0x3f80000005077421 */ /* 0x000fe20000010000 */
[C---:B------:R-:W-:Y:S01]  /*04b0*/  FMUL.FTZ R3, R10.reuse, R3 ;  /* 0x000000030a037220 */ /* 0x040fe20000410000 */
[----:B------:R-:W-:Y:S01]  /*04c0*/  FFMA.FTZ R8, R9, -R20, 3.75 ;  /* 0x4070000009087423 */ /* 0x000fe20000010814 */
[----:B------:R-:W-:Y:S01]  /*04d0*/  FFMA.FTZ R11, R11, R2, 3 ;  /* 0x404000000b0b7423 */ /* 0x000fe20000010002 */
[----:B------:R-:W-:Y:S01]  /*04e0*/  FFMA.FTZ R6, R5, R16, -2.25 ;  /* 0xc010000005067423 */ /* 0x000fe20000010010 */
[----:B------:R-:W-:Y:S01]  /*04f0*/  FFMA.FTZ R10, R10, R3, 1 ;  /* 0x3f8000000a0a7423 */ /* 0x000fe20000010003 */
[----:B------:R-:W-:Y:S01]  /*0500*/  FFMA.FTZ R2, R7, -R20, 3.75 ;  /* 0x4070000007027423 */ /* 0x000fe20000010814 */
[----:B------:R-:W-:Y:S01]  /*0510*/  FADD.FTZ R3, -R5, 1 ;  /* 0x3f80000005037421 */ /* 0x000fe20000010100 */
[----:B------:R-:W-:Y:S01]  /*0520*/  FFMA.FTZ R8, R9, R8, -6 ;  /* 0xc0c0000009087423 */ /* 0x000fe20000010008 */
[----:B------:R-:W-:Y:S01]  /*0530*/  FMUL.FTZ R6, R5, R6 ;  /* 0x0000000605067220 */ /* 0x000fe20000410000 */
[----:B------:R-:W-:Y:S01]  /*0540*/  FFMA.FTZ R2, R7, R2, -6 ;  /* 0xc0c0000007027423 */ /* 0x000fe20000010002 */
[C---:B------:R-:W-:Y:S01]  /*0550*/  FFMA.FTZ R16, R3.reuse, R16, -2.25 ;  /* 0xc010000003107423 */ /* 0x040fe20000010010 */
[----:B------:R-:W-:Y:S01]  /*0560*/  FADD.FTZ R13, R3, 1 ;  /* 0x3f800000030d7421 */ /* 0x000fe20000010000 */
[----:B------:R-:W-:Y:S01]  /*0570*/  FFMA.FTZ R9, R9, R8, 3 ;  /* 0x4040000009097423 */ /* 0x000fe20000010008 */
[----:B------:R-:W-:Y:S01]  /*0580*/  FFMA.FTZ R8, R5, R6, 1 ;  /* 0x3f80000005087423 */ /* 0x000fe20000010006 */
[----:B------:R-:W-:Y:S01]  /*0590*/  FFMA.FTZ R7, R7, R2, 3 ;  /* 0x4040000007077423 */ /* 0x000fe20000010002 */
[----:B------:R-:W-:Y:S01]  /*05a0*/  FMUL.FTZ R6, R3, R16 ;  /* 0x0000001003067220 */ /* 0x000fe20000410000 */
[----:B------:R-:W-:Y:S01]  /*05b0*/  FFMA.FTZ R2, R13, -R20, 3.75 ;  /* 0x407000000d027423 */ /* 0x000fe20000010814 */
[----:B------:R-:W-:Y:S06]  /*05c0*/  @!P0 EXIT ;  /* 0x000000000000894d */ /* 0x000fec0003800000 */
[----:B------:R-:W-:Y:S01]  /*05d0*/  SHF.R.S32.HI R16, RZ, 0x1f, R14 ;  /* 0x0000001fff107819 */ /* 0x000fe2000001140e */
[----:B------:R-:W-:Y:S01]  /*05e0*/  FFMA.FTZ R2, R13, R2, -6 ;  /* 0xc0c000000d027423 */ /* 0x000fe20000010002 */
[----:B------:R-:W-:Y:S01]  /*05f0*/  VIADD R15, R18, 0xffffffff ;  /* 0xffffffff120f7836 */ /* 0x000fe20000000000 */
[----:B------:R-:W-:Y:S01]  /*0600*/  ULDC.64 UR4, c[0x0][0x2a8] ;  /* 0x0000aa0000047ab9 */ /* 0x000fe20000000a00 */
[----:B------:R-:W-:Y:S01]  /*0610*/  FFMA.FTZ R6, R3, R6, 1 ;  /* 0x3f80000003067423 */ /* 0x000fe20000010006 */
[----:B------:R-:W-:Y:S01]  /*0620*/  FFMA.FTZ R5, R13, R2, 3 ;  /* 0x404000000d057423 */ /* 0x000fe20000010002 */
[----:B------:R-:W-:Y:S01]  /*0630*/  IMAD R13, R16, UR4, RZ ;  /* 0x00000004100d7c24 */ /* 0x000fe2000f8e02ff */
[C---:B------:R-:W-:Y:S01]  /*0640*/  VIADDMNMX.RELU R3, R28.reuse, 0xffffffff, R15, PT ;  /* 0xffffffff1c037846 */ /* 0x040fe2000380110f */
[----:B------:R-:W-:Y:S01]  /*0650*/  ULDC.64 UR6, c[0x0][0x260] ;  /* 0x0000980000067ab9 */ /* 0x000fe20000000a00 */
[----:B------:R-:W-:Y:S01]  /*0660*/  VIMNMX.RELU R41, R28, R15, PT ;  /* 0x0000000f1c297248 */ /* 0x000fe20003fe1100 */
[----:B------:R-:W-:Y:S01]  /*0670*/  IMAD R17, R14, UR5, R13 ;  /* 0x000000050e117c24 */ /* 0x000fe2000f8e020d */
[--C-:B------:R-:W-:Y:S01]  /*0680*/  VIADDMNMX.RELU R47, R28, 0x1, R15.reuse, PT ;  /* 0x000000011c2f7846 */ /* 0x100fe2000380110f */
[----:B------:R-:W-:Y:S01]  /*0690*/  VIADD R0, R0, 0xffffffff ;  /* 0xffffffff00007836 */ /* 0x000fe20000000000 */
[----:B------:R-:W-:Y:S01]  /*06a0*/  VIADDMNMX.RELU R28, R28, 0x2, R15, PT ;  /* 0x000000021c1c7846 */ /* 0x000fe2000380110f */
[----:B------:R-:W-:Y:S01]  /*06b0*/  IMAD.WIDE.U32 R14, R14, UR4, RZ ;  /* 0x000000040e0e7c25 */ /* 0x000fe2000f8e00ff */
[----:B------:R-:W-:Y:S01]  /*06c0*/  SHF.R.S32.HI R2, RZ, 0x1f, R4 ;  /* 0x0000001fff027819 */ /* 0x000fe20000011404 */
[----:B------:R-:W-:Y:S01]  /*06d0*/  ULDC.64 UR8, c[0x0][0x2a0] ;  /* 0x0000a80000087ab9 */ /* 0x000fe20000000a00 */
[----:B------:R-:W-:Y:S01]  /*06e0*/  SHF.R.S32.HI R13, RZ, 0x1f, R28 ;  /* 0x0000001fff0d7819 */ /* 0x000fe2000001141c */
[----:B------:R-:W-:Y:S01]  /*06f0*/  ULDC.64 UR4, c[0x0][0x258] ;  /* 0x0000960000047ab9 */ /* 0x000fe20000000a00 */
[--C-:B------:R-:W-:Y:S01]  /*0700*/  VIADDMNMX.RELU R35, R27, 0x2, R0.reuse, PT ;  /* 0x000000021b237846 */ /* 0x100fe20003801100 */
[----:B------:R-:W-:Y:S01]  /*0710*/  IMAD.WIDE.U32 R22, R47, UR6, RZ ;  /* 0x000000062f167c25 */ /* 0x000fe2000f8e00ff */
[----:B------:R-:W-:Y:S01]  /*0720*/  IADD3 R15, R15, R17, RZ ;  /* 0x000000110f0f7210 */ /* 0x000fe20007ffe0ff */
[----:B------:R-:W-:Y:S01]  /*0730*/  ULDC.64 UR10, c[0x0][0x250] ;  /* 0x00009400000a7ab9 */ /* 0x000fe20000000a00 */
[--C-:B------:R-:W-:Y:S01]  /*0740*/  VIADDMNMX.RELU R57, R27, 0xffffffff, R0.reuse, PT ;  /* 0xffffffff1b397846 */ /* 0x100fe20003801100 */
[----:B------:R-:W-:Y:S01]  /*0750*/  IMAD R13, R13, UR6, RZ ;  /* 0x000000060d0d7c24 */ /* 0x000fe2000f8e02ff */
[C---:B------:R-:W-:Y:S01]  /*0760*/  VIMNMX.RELU R21, R27.reuse, R0, PT ;  /* 0x000000001b157248 */ /* 0x040fe20003fe1100 */
[----:B------:R-:W-:Y:S01]  /*0770*/  IMAD R17, R2, UR8, RZ ;  /* 0x0000000802117c24 */ /* 0x000fe2000f8e02ff */
[----:B------:R-:W-:Y:S01]  /*0780*/  VIADDMNMX.RELU R27, R27, 0x1, R0, PT ;  /* 0x000000011b1b7846 */ /* 0x000fe20003801100 */
[C---:B------:R-:W-:Y:S01]  /*0790*/  IMAD R13, R28.reuse, UR7, R13 ;  /* 0x000000071c0d7c24 */ /* 0x040fe2000f8e020d */
[----:B------:R-:W-:Y:S01]  /*07a0*/  SHF.R.S32.HI R16, RZ, 0x1f, R35 ;  /* 0x0000001fff107819 */ /* 0x000fe20000011423 */
[----:B------:R-:W-:Y:S01]  /*07b0*/  IMAD.WIDE.U32 R28, R28, UR6, RZ ;  /* 0x000000061c1c7c25 */ /* 0x000fe2000f8e00ff */
[----:B------:R-:W-:Y:S01]  /*07c0*/  SHF.R.S32.HI R2, RZ, 0x1f, R3 ;  /* 0x0000001fff027819 */ /* 0x000fe20000011403 */
[----:B------:R-:W-:-:S02]  /*07d0*/  ULDC.64 UR14, c[0x0][0x298] ;  /* 0x0000a600000e7ab9 */ /* 0x000fc40000000a00 */
[----:B------:R-:W-:Y:S01]  /*07e0*/  IMAD.IADD R29, R29, 0x1, R13 ;  /* 0x000000011d1d7824 */ /* 0x000fe200078e020d */
[----:B------:R-:W-:Y:S01]  /*07f0*/  SHF.R.S32.HI R13, RZ, 0x1f, R47 ;  /* 0x0000001fff0d7819 */ /* 0x000fe2000001142f */
[----:B------:R-:W-:Y:S01]  /*0800*/  IMAD.WIDE.U32 R58, R4, UR8, R14 ;  /* 0x00000008043a7c25 */ /* 0x000fe2000f8e000e */
[----:B------:R-:W-:Y:S02]  /*0810*/  SHF.R.S32.HI R15, RZ, 0x1f, R27 ;  /* 0x0000001fff0f7819 */ /* 0x000fe4000001141b */
[----:B------:R-:W-:Y:S01]  /*0820*/  SHF.R.S32.HI R14, RZ, 0x1f, R21 ;  /* 0x0000001fff0e7819 */ /* 0x000fe20000011415 */
[----:B------:R-:W-:Y:S01]  /*0830*/  IMAD R20, R13, UR6, RZ ;  /* 0x000000060d147c24 */ /* 0x000fe2000f8e02ff */
[----:B------:R-:W-:Y:S01]  /*0840*/  STL.64 [R1+0x20], R58 ;  /* 0x0000203a01007387 */ /* 0x000fe20000100a00 */
[----:B------:R-:W-:Y:S02]  /*0850*/  IMAD R16, R16, UR4, RZ ;  /* 0x0000000410107c24 */ /* 0x000fe4000f8e02ff */
[----:B------:R-:W-:-:S02]  /*0860*/  IMAD R53, R47, UR7, R20 ;  /* 0x000000072f357c24 */ /* 0x000fc4000f8e0214 */
[----:B------:R-:W-:Y:S01]  /*0870*/  IMAD R0, R4, UR9, R17 ;  /* 0x0000000904007c24 */ /* 0x000fe2000f8e0211 */
[----:B------:R-:W-:Y:S01]  /*0880*/  SHF.R.S32.HI R4, RZ, 0x1f, R41 ;  /* 0x0000001fff047819 */ /* 0x000fe20000011429 */
[----:B------:R-:W-:Y:S02]  /*0890*/  IMAD R2, R2, UR6, RZ ;  /* 0x0000000602027c24 */ /* 0x000fe4000f8e02ff */
[----:B------:R-:W-:Y:S02]  /*08a0*/  IMAD R20, R15, UR4, RZ ;  /* 0x000000040f147c24 */ /* 0x000fe4000f8e02ff */
[----:B------:R-:W-:Y:S02]  /*08b0*/  IMAD R14, R14, UR4, RZ ;  /* 0x000000040e0e7c24 */ /* 0x000fe4000f8e02ff */
[----:B------:R-:W-:-:S04]  /*08c0*/  IMAD.WIDE.U32 R42, R35, UR4, RZ ;  /* 0x00000004232a7c25 */ /* 0x000fc8000f8e00ff */
[----:B------:R-:W-:Y:S02]  /*08d0*/  IMAD R49, R35, UR5, R16 ;  /* 0x0000000523317c24 */ /* 0x000fe4000f8e0210 */
[----:B------:R-:W-:-:S04]  /*08e0*/  IMAD.WIDE.U32 R38, R27, UR4, RZ ;  /* 0x000000041b267c25 */ /* 0x000fc8000f8e00ff */
[----:B------:R-:W-:Y:S01]  /*08f0*/  IMAD R13, R3, UR7, R2 ;  /* 0x00000007030d7c24 */ /* 0x000fe2000f8e0202 */
[----:B------:R-:W-:Y:S01]  /*0900*/  SHF.R.S32.HI R2, RZ, 0x1f, R57 ;  /* 0x0000001fff027819 */ /* 0x000fe20000011439 */
[----:B------:R-:W-:Y:S02]  /*0910*/  IMAD R15, R27, UR5, R20 ;  /* 0x000000051b0f7c24 */ /* 0x000fe4000f8e0214 */
[----:B------:R-:W-:-:S04]  /*0920*/  IMAD.WIDE.U32 R36, R21, UR4, RZ ;  /* 0x0000000415247c25 */ /* 0x000fc8000f8e00ff */
[----:B------:R-:W-:Y:S02]  /*0930*/  IMAD R55, R21, UR5, R14 ;  /* 0x0000000515377c24 */ /* 0x000fe4000f8e020e */
[----:B------:R-:W-:Y:S02]  /*0940*/  IMAD.IADD R43, R43, 0x1, R49 ;  /* 0x000000012b2b7824 */ /* 0x000fe400078e0231 */
[----:B------:R-:W-:Y:S02]  /*0950*/  IMAD R4, R4, UR6, RZ ;  /* 0x0000000604047c24 */ /* 0x000fe4000f8e02ff */
[----:B------:R-:W-:Y:S02]  /*0960*/  IMAD.IADD R39, R39, 0x1, R15 ;  /* 0x0000000127277824 */ /* 0x000fe400078e020f */
[----:B------:R-:W-:Y:S02]  /*0970*/  IMAD.IADD R37, R37, 0x1, R55 ;  /* 0x0000000125257824 */ /* 0x000fe400078e0237 */
[----:B------:R-:W-:Y:S01]  /*0980*/  IMAD R51, R41, UR7, R4 ;  /* 0x0000000729337c24 */ /* 0x000fe2000f8e0204 */
[----:B------:R-:W-:Y:S01]  /*0990*/  USHF.L.U64.HI UR7, UR10, 0x1, UR11 ;  /* 0x000000010a077899 */ /* 0x000fe2000801020b */
[----:B------:R-:W-:-:S02]  /*09a0*/  IMAD R2, R2, UR4, RZ ;  /* 0x0000000402027c24 */ /* 0x000fc4000f8e02ff */
[----:B------:R-:W-:-:S04]  /*09b0*/  IMAD.WIDE.U32 R46, R47, UR6, R42 ;  /* 0x000000062f2e7c25 */ /* 0x000fc8000f8e002a */
[----:B------:R-:W-:-:S04]  /*09c0*/  IMAD.WIDE.U32 R44, R41, UR6, R42 ;  /* 0x00000006292c7c25 */ /* 0x000fc8000f8e002a */
[----:B------:R-:W-:Y:S02]  /*09d0*/  IMAD.IADD R0, R59, 0x1, R0 ;  /* 0x000000013b007824 */ /* 0x000fe400078e0200 */
[----:B------:R-:W-:-:S03]  /*09e0*/  IMAD.WIDE.U32 R18, R41, UR6, RZ ;  /* 0x0000000629127c25 */ /* 0x000fc6000f8e00ff */
[----:B------:R0:W-:Y:S01]  /*09f0*/  STL [R1+0x28], R0 ;  /* 0x0000280001007387 */ /* 0x0001e20000100800 */
[----:B------:R-:W-:-:S04]  /*0a00*/  IMAD.WIDE.U32 R40, R41, UR6, R38 ;  /* 0x0000000629287c25 */ /* 0x000fc8000f8e0026 */
[----:B------:R-:W-:-:S04]  /*0a10*/  IMAD.WIDE.U32 R16, R3, UR6, RZ ;  /* 0x0000000603107c25 */ /* 0x000fc8000f8e00ff */
[----:B------:R-:W-:Y:S01]  /*0a20*/  IMAD.WIDE.U32 R42, R3, UR6, R42 ;  /* 0x00000006032a7c25 */ /* 0x000fe2000f8e002a */
[----:B------:R-:W-:-:S03]  /*0a30*/  IADD3 R17, R17, R13, RZ ;  /* 0x0000000d11117210 */ /* 0x000fc60007ffe0ff */
[----:B------:R-:W-:-:S04]  /*0a40*/  IMAD.WIDE.U32 R38, R3, UR6, R38 ;  /* 0x0000000603267c25 */ /* 0x000fc8000f8e0026 */
[----:B------:R-:W-:Y:S01]  /*0a50*/  IMAD.WIDE.U32 R36, R3, UR6, R36 ;  /* 0x0000000603247c25 */ /* 0x000fe2000f8e0024 */
[----:B------:R-:W-:-:S03]  /*0a60*/  USHF.L.U64.HI UR6, UR14, 0x1, UR15 ;  /* 0x000000010e067899 */ /* 0x000fc6000801020f */
[----:B------:R-:W-:Y:S01]  /*0a70*/  IMAD.IADD R23, R23, 0x1, R53 ;  /* 0x0000000117177824 */ /* 0x000fe200078e0235 */
[----:B------:R-:W-:Y:S01]  /*0a80*/  IADD3 R54, R13, R37, RZ ;  /* 0x000000250d367210 */ /* 0x000fe20007ffe0ff */
[----:B------:R-:W-:Y:S01]  /*0a90*/  IMAD R3, R57, UR5, R2 ;  /* 0x0000000539037c24 */ /* 0x000fe2000f8e0202 */
[----:B------:R-:W-:Y:S01]  /*0aa0*/  IADD3 R2, R51, R45, RZ ;  /* 0x0000002d33027210 */ /* 0x000fe20007ffe0ff */
[----:B------:R-:W-:Y:S02]  /*0ab0*/  IMAD.IADD R4, R53, 0x1, R47 ;  /* 0x0000000135047824 */ /* 0x000fe400078e022f */
[----:B------:R-:W-:-:S03]  /*0ac0*/  IMAD.WIDE.U32 R34, R35, UR4, R28 ;  /* 0x0000000423227c25 */ /* 0x000fc6000f8e001c */
[----:B------:R1:W-:Y:S01]  /*0ad0*/  STL [R1+0x14], R4 ;  /* 0x0000140401007387 */ /* 0x0003e20000100800 */
[----:B0-----:R-:W-:Y:S02]  /*0ae0*/  IMAD.IADD R0, R51, 0x1, R41 ;  /* 0x0000000133007824 */ /* 0x001fe400078e0229 */
[C---:B------:R-:W-:Y:S01]  /*0af0*/  IMAD.WIDE.U32 R32, R27.reuse, UR4, R28 ;  /* 0x000000041b207c25 */ /* 0x040fe2000f8e001c */
[----:B------:R0:W-:Y:S03]  /*0b00*/  STL [R1+0x10], R2 ;  /* 0x0000100201007387 */ /* 0x0001e60000100800 */
[----:B------:R-:W-:Y:S01]  /*0b10*/  IMAD.WIDE.U32 R26, R27, UR4, R22 ;  /* 0x000000041b1a7c25 */ /* 0x000fe2000f8e0016 */
[----:B------:R2:W-:Y:S03]  /*0b20*/  STL [R1], R0 ;  /* 0x0000000001007387 */ /* 0x0005e60000100800 */
[----:B-1----:R-:W-:-:S02]  /*0b30*/  IMAD.IADD R4, R49, 0x1, R35 ;  /* 0x0000000131047824 */ /* 0x002fc400078e0223 */
[----:B------:R-:W-:Y:S02]  /*0b40*/  IMAD.IADD R19, R19, 0x1, R51 ;  /* 0x0000000113137824 */ /* 0x000fe400078e0233 */
[----:B0-----:R-:W-:Y:S01]  /*0b50*/  IMAD.IADD R2, R15, 0x1, R33 ;  /* 0x000000010f027824 */ /* 0x001fe200078e0221 */
[----:B------:R-:W-:Y:S01]  /*0b60*/  STL [R1+0x18], R4 ;  /* 0x0000180401007387 */ /* 0x000fe20000100800 */
[----:B------:R-:W-:-:S03]  /*0b70*/  IMAD.WIDE.U32 R30, R21, UR4, R28 ;  /* 0x00000004151e7c25 */ /* 0x000fc6000f8e001c */
[----:B------:R-:W-:Y:S01]  /*0b80*/  STL [R1+0x8], R2 ;  /* 0x0000080201007387 */ /* 0x000fe20000100800 */
[----:B--2---:R-:W-:Y:S02]  /*0b90*/  IMAD.IADD R0, R15, 0x1, R27 ;  /* 0x000000010f007824 */ /* 0x004fe400078e021b */
[----:B------:R-:W-:-:S03]  /*0ba0*/  IMAD.WIDE.U32 R24, R21, UR4, R22 ;  /* 0x0000000415187c25 */ /* 0x000fc6000f8e0016 */
[----:B------:R0:W-:Y:S01]  /*0bb0*/  STL [R1+0x4], R0 ;  /* 0x0000040001007387 */ /* 0x0001e20000100800 */
[----:B------:R-:W-:-:S04]  /*0bc0*/  IMAD.WIDE.U32 R20, R21, UR4, R18 ;  /* 0x0000000415147c25 */ /* 0x000fc8000f8e0012 */
[----:B------:R-:W-:-:S04]  /*0bd0*/  IMAD.WIDE.U32 R28, R57, UR4, R28 ;  /* 0x00000004391c7c25 */ /* 0x000fc8000f8e001c */
[----:B------:R-:W-:-:S04]  /*0be0*/  IMAD.WIDE.U32 R22, R57, UR4, R22 ;  /* 0x0000000439167c25 */ /* 0x000fc8000f8e0016 */
[----:B0-----:R-:W-:Y:S02]  /*0bf0*/  IMAD.IADD R0, R13, 0x1, R43 ;  /* 0x000000010d007824 */ /* 0x001fe400078e022b */
[----:B------:R-:W-:-:S03]  /*0c00*/  IMAD.WIDE.U32 R18, R57, UR4, R18 ;  /* 0x0000000439127c25 */ /* 0x000fc6000f8e0012 */
[----:B------:R0:W-:Y:S01]  /*0c10*/  STL [R1+0xc], R0 ;  /* 0x00000c0001007387 */ /* 0x0001e20000100800 */
[----:B------:R-:W-:Y:S01]  /*0c20*/  IMAD.WIDE.U32 R16, R57, UR4, R16 ;  /* 0x0000000439107c25 */ /* 0x000fe2000f8e0010 */
[C---:B------:R-:W-:Y:S01]  /*0c30*/  IADD3 R57, R55.reuse, R31, RZ ;  /* 0x0000001f37397210 */ /* 0x040fe20007ffe0ff */
[----:B------:R-:W-:Y:S02]  /*0c40*/  UMOV UR4, URZ ;  /* 0x0000003f00047c82 */ /* 0x000fe40008000000 */
[----:B------:R-:W-:Y:S02]  /*0c50*/  IMAD.IADD R56, R55, 0x1, R25 ;  /* 0x0000000137387824 */ /* 0x000fe400078e0219 */
[----:B------:R-:W-:Y:S02]  /*0c60*/  IMAD.IADD R58, R13, 0x1, R39 ;  /* 0x000000010d3a7824 */ /* 0x000fe400078e0227 */
[----:B------:R-:W-:Y:S02]  /*0c70*/  IMAD.IADD R55, R55, 0x1, R21 ;  /* 0x0000000137377824 */ /* 0x000fe400078e0215 */
[----:B------:R-:W-:-:S02]  /*0c80*/  IMAD.IADD R53, R29, 0x1, R3 ;  /* 0x000000011d357824 */ /* 0x000fc400078e0203 */
[C---:B------:R-:W-:Y:S02]  /*0c90*/  IMAD.IADD R52, R3.reuse, 0x1, R23 ;  /* 0x0000000103347824 */ /* 0x040fe400078e0217 */
[C---:B------:R-:W-:Y:S02]  /*0ca0*/  IMAD.IADD R13, R3.reuse, 0x1, R19 ;  /* 0x00000001030d7824 */ /* 0x040fe400078e0213 */
[----:B0-----:R-:W-:-:S07]  /*0cb0*/  IMAD.IADD R4, R3, 0x1, R17 ;  /* 0x0000000103047824 */ /* 0x001fce00078e0211 */
.L_x_35:
[----:B0-----:R-:W0:Y:S02]  /*0cc0*/  LDC R0, c[0x0][0x230] ;  /* 0x00008c00ff007b82 */ /* 0x001e240000000800 */
[----:B0-----:R-:W-:-:S13]  /*0cd0*/  ISETP.GE.AND P0, PT, R0, 0x1, PT ;  /* 0x000000010000780c */ /* 0x001fda0003f06270 */
[----:B------:R-:W-:Y:S05]  /*0ce0*/  @!P0 BRA `(.L_x_1) ;  /* 0x0000001c00088947 */ /* 0x000fea0003800000 */
[----:B------:R-:W2:Y:S01]  /*0cf0*/  LDL R48, [R1+0x28] ;  /* 0x0000280001307983 */ /* 0x000ea20000100800 */
[----:B------:R-:W0:Y:S03]  /*0d00*/  LDC.64 R14, c[0x0][0x290] ;  /* 0x0000a400ff0e7b82 */ /* 0x000e260000000a00 */
[----:B------:R-:W2:Y:S01]  /*0d10*/  LDL.64 R2, [R1+0x20] ;  /* 0x0000200001027983 */ /* 0x000ea20000100a00 */
[----:B------:R-:W-:Y:S01]  /*0d20*/  USHF.R.S32.HI UR11, URZ, 0x1f, UR4 ;  /* 0x0000001f3f0b7899 */ /* 0x000fe20008011404 */
[----:B------:R-:W-:Y:S01]  /*0d30*/  ULDC.64 UR8, c[0x0][0x268] ;  /* 0x00009a0000087ab9 */ /* 0x000fe20000000a00 */
[----:B------:R-:W-:-:S04]  /*0d40*/  UMOV UR5, URZ ;  /* 0x0000003f00057c82 */ /* 0x000fc80008000000 */
[----:B0-----:R-:W-:-:S04]  /*0d50*/  IMAD R0, R14, UR11, RZ ;  /* 0x0000000b0e007c24 */ /* 0x001fc8000f8e02ff */
[----:B------:R-:W-:Y:S01]  /*0d60*/  IMAD R0, R15, UR4, R0 ;  /* 0x000000040f007c24 */ /* 0x000fe2000f8e0200 */
[----:B--2---:R-:W-:-:S03]  /*0d70*/  MOV R3, R48 ;  /* 0x0000003000037202 */ /* 0x004fc60000000f00 */
[----:B------:R-:W-:-:S04]  /*0d80*/  IMAD.WIDE.U32 R14, R14, UR4, R2 ;  /* 0x000000040e0e7c25 */ /* 0x000fc8000f8e0002 */
[----:B------:R-:W-:Y:S01]  /*0d90*/  IMAD.IADD R0, R15, 0x1, R0 ;  /* 0x000000010f007824 */ /* 0x000fe200078e0200 */
[----:B------:R-:W-:-:S04]  /*0da0*/  LEA R3, P0, R14, UR8, 0x1 ;  /* 0x000000080e037c11 */ /* 0x000fc8000f8008ff */
[----:B------:R-:W-:Y:S01]  /*0db0*/  LEA.HI.X R2, R14, UR9, R0, 0x1, P0 ;  /* 0x000000090e027c11 */ /* 0x000fe200080f0c00 */
[----:B------:R-:W-:-:S08]  /*0dc0*/  ULDC.64 UR8, c[0x0][0x220] ;  /* 0x0000880000087ab9 */ /* 0x000fd00000000a00 */
.L_x_34:
[----:B0-----:R-:W0:Y:S01]  /*0dd0*/  LDC.64 R14, c[0x0][0x248] ;  /* 0x00009200ff0e7b82 */ /* 0x001e220000000a00 */
[----:B------:R-:W-:Y:S01]  /*0de0*/  IMAD.MOV.U32 R48, RZ, RZ, R16 ;  /* 0x000000ffff307224 */ /* 0x000fe200078e0010 */
[----:B------:R-:W-:Y:S01]  /*0df0*/  MOV R50, R3 ;  /* 0x0000000300327202 */ /* 0x000fe20000000f00 */
[----:B------:R-:W-:Y:S02]  /*0e00*/  IMAD.MOV.U32 R49, RZ, RZ, R4 ;  /* 0x000000ffff317224 */ /* 0x000fe400078e0004 */
[----:B------:R-:W-:Y:S02]  /*0e10*/  IMAD.MOV.U32 R51, RZ, RZ, R2 ;  /* 0x000000ffff337224 */ /* 0x000fe400078e0002 */
[C---:B0-----:R-:W-:Y:S02]  /*0e20*/  IMAD R0, R14.reuse, UR11, RZ ;  /* 0x0000000b0e007c24 */ /* 0x041fe4000f8e02ff */
[----:B------:R-:W-:-:S04]  /*0e30*/  IMAD.WIDE.U32 R48, R14, UR4, R48 ;  /* 0x000000040e307c25 */ /* 0x000fc8000f8e0030 */
[----:B------:R-:W-:Y:S01]  /*0e40*/  IMAD R0, R15, UR4, R0 ;  /* 0x000000040f007c24 */ /* 0x000fe2000f8e0200 */
[----:B------:R-:W-:-:S03]  /*0e50*/  LEA R59, P0, R48, UR8, 0x1 ;  /* 0x00000008303b7c11 */ /* 0x000fc6000f8008ff */
[----:B------:R-:W-:Y:S02]  /*0e60*/  IMAD.IADD R49, R49, 0x1, R0 ;  /* 0x0000000131317824 */ /* 0x000fe400078e0200 */
[----:B------:R0:W2:Y:S03]  /*0e70*/  LDG.E.U16 R0, desc[UR12][R50.64] ;  /* 0x0000000c32007981 */ /* 0x0000a6000c1e1500 */
[----:B------:R-:W-:Y:S02]  /*0e80*/  LEA.HI.X R49, R48, UR9, R49, 0x1, P0 ;  /* 0x0000000930317c11 */ /* 0x000fe400080f0c31 */
[----:B------:R-:W-:-:S05]  /*0e90*/  LOP3.LUT R48, R59, 0xfffffffd, RZ, 0xc0, !PT ;  /* 0xfffffffd3b307812 */ /* 0x000fca00078ec0ff */
[----:B------:R1:W5:Y:S01]  /*0ea0*/  LD.E R60, desc[UR12][R48.64] ;  /* 0x0000000c303c7980 */ /* 0x000362000c101900 */
[----:B0-----:R-:W-:-:S04]  /*0eb0*/  LOP3.LUT R50, R59, 0x2, RZ, 0xc0, !PT ;  /* 0x000000023b327812 */ /* 0x001fc800078ec0ff */
[----:B------:R-:W-:Y:S01]  /*0ec0*/  ISETP.EQ.U32.AND P0, PT, R50, RZ, PT ;  /* 0x000000ff3200720c */ /* 0x000fe20003f02070 */
[----:B------:R-:W-:Y:S01]  /*0ed0*/  BSSY B0, `(.L_x_2) ;  /* 0x000000d000007945 */ /* 0x000fe20003800000 */
[----:B--2---:R-:W-:-:S04]  /*0ee0*/  IMAD.U32 R50, R0, 0x10000, RZ ;  /* 0x0001000000327824 */ /* 0x004fc800078e00ff */
[----:B------:R-:W-:-:S04]  /*0ef0*/  FMUL.FTZ R50, R7, R50 ;  /* 0x0000003207327220 */ /* 0x000fc80000410000 */
[----:B------:R-:W-:Y:S01]  /*0f00*/  FMUL.FTZ R51, R11, R50 ;  /* 0x000000320b337220 */ /* 0x000fe20000410000 */
[----:B------:R-:W-:-:S04]  /*0f10*/  IMAD.MOV.U32 R50, RZ, RZ, 0x3254 ;  /* 0x00003254ff327424 */ /* 0x000fc800078e00ff */
[----:B------:R-:W-:Y:S02]  /*0f20*/  F2FP.BF16.F32.PACK_AB R51, RZ, R51 ;  /* 0x00000033ff33723e */ /* 0x000fe400000010ff */
[----:B-1----:R-:W-:-:S07]  /*0f30*/  SEL R50, R50, 0x7610, P0 ;  /* 0x0000761032327807 */ /* 0x002fce0000000000 */
.L_x_3:
[----:B-----5:R-:W-:-:S05]  /*0f40*/  HADD2.BF16_V2 R61, R60, R51.H0_H0 ;  /* 0x200000333c3d7230 */ /* 0x020fca0000200000 */
[----:B------:R-:W-:-:S06]  /*0f50*/  PRMT R61, R60, R50, R61 ;  /* 0x000000323c3d7216 */ /* 0x000fcc000000003d */
[----:B------:R-:W2:Y:S02]  /*0f60*/  ATOM.E.CAS.STRONG.GPU PT, R61, [R48], R60, R61 ;  /* 0x0000003c303d738b */ /* 0x000ea400001ee13d */
[----:B--2---:R-:W-:Y:S01]  /*0f70*/  ISETP.NE.U32.AND P0, PT, R61, R60, PT ;  /* 0x0000003c3d00720c */ /* 0x004fe20003f05070 */
[----:B------:R-:W-:-:S12]  /*0f80*/  IMAD.MOV.U32 R60, RZ, RZ, R61 ;  /* 0x000000ffff3c7224 */ /* 0x000fd800078e003d */
[----:B------:R-:W-:Y:S05]  /*0f90*/  @P0 BRA `(.L_x_3) ;  /* 0xfffffffc00e80947 */ /* 0x000fea000383ffff */
[----:B------:R-:W-:Y:S05]  /*0fa0*/  BSYNC B0 ;  /* 0x0000000000007941 */ /* 0x000fea0003800000 */
.L_x_2:
[----:B------:R-:W-:Y:S01]  /*0fb0*/  MOV R48, R18 ;  /* 0x0000001200307202 */ /* 0x000fe20000000f00 */
[C---:B------:R-:W-:Y:S01]  /*0fc0*/  IMAD R50, R14.reuse, UR11, RZ ;  /* 0x0000000b0e327c24 */ /* 0x040fe2000f8e02ff */
[----:B------:R-:W-:Y:S01]  /*0fd0*/  BSSY B0, `(.L_x_4) ;  /* 0x0000017000007945 */ /* 0x000fe20003800000 */
[----:B------:R-:W-:Y:S02]  /*0fe0*/  IMAD.MOV.U32 R49, RZ, RZ, R13 ;  /* 0x000000ffff317224 */ /* 0x000fe400078e000d */
[----:B------:R-:W-:Y:S02]  /*0ff0*/  IMAD R50, R15, UR4, R50 ;  /* 0x000000040f327c24 */ /* 0x000fe4000f8e0232 */
[----:B------:R-:W-:-:S04]  /*1000*/  IMAD.WIDE.U32 R48, R14, UR4, R48 ;  /* 0x000000040e307c25 */ /* 0x000fc8000f8e0030 */
[----:B------:R-:W-:Y:S01]  /*1010*/  IMAD.IADD R49, R50, 0x1, R49 ;  /* 0x0000000132317824 */ /* 0x000fe200078e0231 */
[----:B------:R-:W-:Y:S01]  /*1020*/  LEA R50, P0, R48, UR8, 0x1 ;  /* 0x0000000830327c11 */ /* 0x000fe2000f8008ff */
[----:B------:R-:W-:-:S03]  /*1030*/  IMAD.MOV.U32 R59, RZ, RZ, 0x3254 ;  /* 0x00003254ff3b7424 */ /* 0x000fc600078e00ff */
[----:B------:R-:W-:Y:S01]  /*1040*/  LEA.HI.X R49, R48, UR9, R49, 0x1, P0 ;  /* 0x0000000930317c11 */ /* 0x000fe200080f0c31 */
[----:B------:R-:W-:Y:S01]  /*1050*/  IMAD.U32 R48, R0, 0x10000, RZ ;  /* 0x0001000000307824 */ /* 0x000fe200078e00ff */
[----:B------:R-:W-:-:S03]  /*1060*/  LOP3.LUT R51, R50, 0x2, RZ, 0xc0, !PT ;  /* 0x0000000232337812 */ /* 0x000fc600078ec0ff */
[----:B------:R-:W-:Y:S01]  /*1070*/  FMUL.FTZ R48, R7, R48 ;  /* 0x0000003007307220 */ /* 0x000fe20000410000 */
[----:B------:R-:W-:-:S03]  /*1080*/  ISETP.EQ.U32.AND P0, PT, R51, RZ, PT ;  /* 0x000000ff3300720c */ /* 0x000fc60003f02070 */
[----:B------:R-:W-:Y:S01]  /*1090*/  FMUL.FTZ R51, R12, R48 ;  /* 0x000000300c337220 */ /* 0x000fe20000410000 */
[----:B------:R-:W-:Y:S02]  /*10a0*/  LOP3.LUT R48, R50, 0xfffffffd, RZ, 0xc0, !PT ;  /* 0xfffffffd32307812 */ /* 0x000fe400078ec0ff */
[----:B------:R-:W-:Y:S02]  /*10b0*/  SEL R59, R59, 0x7610, P0 ;  /* 0x000076103b3b7807 */ /* 0x000fe40000000000 */
[----:B------:R-:W-:Y:S01]  /*10c0*/  F2FP.BF16.F32.PACK_AB R51, RZ, R51 ;  /* 0x00000033ff33723e */ /* 0x000fe200000010ff */
[----:B------:R0:W5:Y:S06]  /*10d0*/  LD.E R60, desc[UR12][R48.64] ;  /* 0x0000000c303c7980 */ /* 0x00016c000c101900 */
.L_x_5:
[----:B-----5:R-:W-:-:S05]  /*10e0*/  HADD2.BF16_V2 R61, R60, R51.H0_H0 ;  /* 0x200000333c3d7230 */ /* 0x020fca0000200000 */
[----:B------:R-:W-:-:S06]  /*10f0*/  PRMT R61, R60, R59, R61 ;  /* 0x0000003b3c3d7216 */ /* 0x000fcc000000003d */
[----:B------:R-:W2:Y:S02]  /*1100*/  ATOM.E.CAS.STRONG.GPU PT, R61, [R48], R60, R61 ;  /* 0x0000003c303d738b */ /* 0x000ea400001ee13d */
[----:B--2---:R-:W-:Y:S02]  /*1110*/  ISETP.NE.U32.AND P0, PT, R61, R60, PT ;  /* 0x0000003c3d00720c */ /* 0x004fe40003f05070 */
[----:B------:R-:W-:-:S11]  /*1120*/  MOV R60, R61 ;  /* 0x0000003d003c7202 */ /* 0x000fd60000000f00 */
[----:B------:R-:W-:Y:S05]  /*1130*/  @P0 BRA `(.L_x_5) ;  /* 0xfffffffc00e80947 */ /* 0x000fea000383ffff */
[----:B------:R-:W-:Y:S05]  /*1140*/  BSYNC B0 ;  /* 0x0000000000007941 */ /* 0x000fea0003800000 */
.L_x_4:
[C---:B------:R-:W-:Y:S01]  /*1150*/  IMAD R50, R14.reuse, UR11, RZ ;  /* 0x0000000b0e327c24 */ /* 0x040fe2000f8e02ff */
[----:B------:R-:W-:Y:S01]  /*1160*/  HFMA2.MMA R61, -RZ, RZ, 0, 0.19775390625 ;  /* 0x00003254ff3d7435 */ /* 0x000fe200000001ff */
[----:B0-----:R-:W-:Y:S01]  /*1170*/  IMAD.MOV.U32 R48, RZ, RZ, R22 ;  /* 0x000000ffff307224 */ /* 0x001fe200078e0016 */
[----:B------:R-:W-:Y:S01]  /*1180*/  BSSY B0, `(.L_x_6) ;  /* 0x0000016000007945 */ /* 0x000fe20003800000 */
[----:B------:R-:W-:Y:S02]  /*1190*/  IMAD.MOV.U32 R49, RZ, RZ, R52 ;  /* 0x000000ffff317224 */ /* 0x000fe400078e0034 */
[----:B------:R-:W-:Y:S02]  /*11a0*/  IMAD R50, R15, UR4, R50 ;  /* 0x000000040f327c24 */ /* 0x000fe4000f8e0232 */
[----:B------:R-:W-:-:S04]  /*11b0*/  IMAD.WIDE.U32 R48, R14, UR4, R48 ;  /* 0x000000040e307c25 */ /* 0x000fc8000f8e0030 */
[----:B------:R-:W-:Y:S01]  /*11c0*/  IMAD.IADD R49, R50, 0x1, R49 ;  /* 0x0000000132317824 */ /* 0x000fe200078e0231 */
[----:B------:R-:W-:-:S04]  /*11d0*/  LEA R50, P0, R48, UR8, 0x1 ;  /* 0x0000000830327c11 */ /* 0x000fc8000f8008ff */
[----:B------:R-:W-:Y:S02]  /*11e0*/  LEA.HI.X R49, R48, UR9, R49, 0x1, P0 ;  /* 0x0000000930317c11 */ /* 0x000fe400080f0c31 */
[----:B------:R-:W-:-:S04]  /*11f0*/  LOP3.LUT R48, R50, 0x2, RZ, 0xc0, !PT ;  /* 0x0000000232307812 */ /* 0x000fc800078ec0ff */
[----:B------:R-:W-:Y:S01]  /*1200*/  ISETP.EQ.U32.AND P0, PT, R48, RZ, PT ;  /* 0x000000ff3000720c */ /* 0x000fe20003f02070 */
[----:B------:R-:W-:-:S03]  /*1210*/  IMAD.U32 R48, R0, 0x10000, RZ ;  /* 0x0001000000307824 */ /* 0x000fc600078e00ff */
[----:B------:R-:W-:Y:S01]  /*1220*/  SEL R59, R61, 0x7610, P0 ;  /* 0x000076103d3b7807 */ /* 0x000fe20000000000 */
[----:B------:R-:W-:-:S04]  /*1230*/  FMUL.FTZ R48, R7, R48 ;  /* 0x0000003007307220 */ /* 0x000fc80000410000 */
[----:B------:R-:W-:Y:S01]  /*1240*/  FMUL.FTZ R51, R10, R48 ;  /* 0x000000300a337220 */ /* 0x000fe20000410000 */
[----:B------:R-:W-:-:S04]  /*1250*/  LOP3.LUT R48, R50, 0xfffffffd, RZ, 0xc0, !PT ;  /* 0xfffffffd32307812 */ /* 0x000fc800078ec0ff */
[----:B------:R-:W-:Y:S01]  /*1260*/  F2FP.BF16.F32.PACK_AB R51, RZ, R51 ;  /* 0x00000033ff33723e */ /* 0x000fe200000010ff */
[----:B------:R0:W5:Y:S06]  /*1270*/  LD.E R60, desc[UR12][R48.64] ;  /* 0x0000000c303c7980 */ /* 0x00016c000c101900 */
.L_x_7:
[----:B-----5:R-:W-:-:S05]  /*1280*/  HADD2.BF16_V2 R61, R60, R51.H0_H0 ;  /* 0x200000333c3d7230 */ /* 0x020fca0000200000 */
[----:B------:R-:W-:-:S06]  /*1290*/  PRMT R61, R60, R59, R61 ;  /* 0x0000003b3c3d7216 */ /* 0x000fcc000000003d */
[----:B------:R-:W2:Y:S02]  /*12a0*/  ATOM.E.CAS.STRONG.GPU PT, R61, [R48], R60, R61 ;  /* 0x0000003c303d738b */ /* 0x000ea400001ee13d */
[----:B--2---:R-:W-:Y:S01]  /*12b0*/  ISETP.NE.U32.AND P0, PT, R61, R60, PT ;  /* 0x0000003c3d00720c */ /* 0x004fe20003f05070 */
[----:B------:R-:W-:-:S12]  /*12c0*/  IMAD.MOV.U32 R60, RZ, RZ, R61 ;  /* 0x000000ffff3c7224 */ /* 0x000fd800078e003d */
[----:B------:R-:W-:Y:S05]  /*12d0*/  @P0 BRA `(.L_x_7) ;  /* 0xfffffffc00e80947 */ /* 0x000fea000383ffff */
[----:B------:R-:W-:Y:S05]  /*12e0*/  BSYNC B0 ;  /* 0x0000000000007941 */ /* 0x000fea0003800000 */
.L_x_6:
[C---:B------:R-:W-:Y:S01]  /*12f0*/  IMAD R50, R14.reuse, UR11, RZ ;  /* 0x0000000b0e327c24 */ /* 0x040fe2000f8e02ff */
[----:B------:R-:W-:Y:S01]  /*1300*/  BSSY B0, `(.L_x_8) ;  /* 0x0000018000007945 */ /* 0x000fe20003800000 */
[----:B0-----:R-:W-:Y:S02]  /*1310*/  IMAD.MOV.U32 R48, RZ, RZ, R28 ;  /* 0x000000ffff307224 */ /* 0x001fe400078e001c */
[----:B------:R-:W-:Y:S02]  /*1320*/  IMAD.MOV.U32 R49, RZ, RZ, R53 ;  /* 0x000000ffff317224 */ /* 0x000fe400078e0035 */
[----:B------:R-:W-:Y:S02]  /*1330*/  IMAD R50, R15, UR4, R50 ;  /* 0x000000040f327c24 */ /* 0x000fe4000f8e0232 */
[----:B------:R-:W-:-:S04]  /*1340*/  IMAD.WIDE.U32 R48, R14, UR4, R48 ;  /* 0x000000040e307c25 */ /* 0x000fc8000f8e0030 */
[----:B------:R-:W-:Y:S01]  /*1350*/  IMAD.IADD R49, R50, 0x1, R49 ;  /* 0x0000000132317824 */ /* 0x000fe200078e0231 */
[----:B------:R-:W-:Y:S01]  /*1360*/  LEA R50, P0, R48, UR8, 0x1 ;  /* 0x0000000830327c11 */ /* 0x000fe2000f8008ff */
[----:B------:R-:W-:-:S03]  /*1370*/  IMAD.MOV.U32 R61, RZ, RZ, 0x3254 ;  /* 0x00003254ff3d7424 */ /* 0x000fc600078e00ff */
[----:B------:R-:W-:Y:S02]  /*1380*/  LEA.HI.X R49, R48, UR9, R49, 0x1, P0 ;  /* 0x0000000930317c11 */ /* 0x000fe400080f0c31 */
[----:B------:R-:W-:-:S04]  /*1390*/  LOP3.LUT R48, R50, 0x2, RZ, 0xc0, !PT ;  /* 0x0000000232307812 */ /* 0x000fc800078ec0ff */
[----:B------:R-:W-:Y:S02]  /*13a0*/  ISETP.EQ.U32.AND P0, PT, R48, RZ, PT ;  /* 0x000000ff3000720c */ /* 0x000fe40003f02070 */
[----:B------:R-:W-:Y:S02]  /*13b0*/  SHF.L.U32 R48, R0, 0x10, RZ ;  /* 0x0000001000307819 */ /* 0x000fe400000006ff */
[----:B------:R-:W-:-:S03]  /*13c0*/  SEL R59, R61, 0x7610, P0 ;  /* 0x000076103d3b7807 */ /* 0x000fc60000000000 */
[----:B------:R-:W-:-:S04]  /*13d0*/  FMUL.FTZ R48, R7, R48 ;  /* 0x0000003007307220 */ /* 0x000fc80000410000 */
[----:B------:R-:W-:Y:S01]  /*13e0*/  FMUL.FTZ R51, R9, R48 ;  /* 0x0000003009337220 */ /* 0x000fe20000410000 */
[----:B------:R-:W-:-:S04]  /*13f0*/  LOP3.LUT R48, R50, 0xfffffffd, RZ, 0xc0, !PT ;  /* 0xfffffffd32307812 */ /* 0x000fc800078ec0ff */
[----:B------:R-:W-:Y:S01]  /*1400*/  F2FP.BF16.F32.PACK_AB R51, RZ, R51 ;  /* 0x00000033ff33723e */ /* 0x000fe200000010ff */
[----:B------:R0:W5:Y:S06]  /*1410*/  LD.E R60, desc[UR12][R48.64] ;  /* 0x0000000c303c7980 */ /* 0x00016c000c101900 */
.L_x_9:
[----:B-----5:R-:W-:-:S05]  /*1420*/  HADD2.BF16_V2 R61, R60, R51.H0_H0 ;  /* 0x200000333c3d7230 */ /* 0x020fca0000200000 */
[----:B------:R-:W-:-:S06]  /*1430*/  PRMT R61, R60, R59, R61 ;  /* 0x0000003b3c3d7216 */ /* 0x000fcc000000003d */
[----:B------:R-:W2:Y:S02]  /*1440*/  ATOM.E.CAS.STRONG.GPU PT, R61, [R48], R60, R61 ;  /* 0x0000003c303d738b */ /* 0x000ea400001ee13d */
[----:B--2---:R-:W-:Y:S01]  /*1450*/  ISETP.NE.U32.AND P0, PT, R61, R60, PT ;  /* 0x0000003c3d00720c */ /* 0x004fe20003f05070 */
[----:B------:R-:W-:-:S12]  /*1460*/  IMAD.MOV.U32 R60, RZ, RZ, R61 ;  /* 0x000000ffff3c7224 */ /* 0x000fd800078e003d */
[----:B------:R-:W-:Y:S05]  /*1470*/  @P0 BRA `(.L_x_9) ;  /* 0xfffffffc00e80947 */ /* 0x000fea000383ffff */
[----:B------:R-:W-:Y:S05]  /*1480*/  BSYNC B0 ;  /* 0x0000000000007941 */ /* 0x000fea0003800000 */
.L_x_8:
[C---:B------:R-:W-:Y:S01]  /*1490*/  IMAD R50, R14.reuse, UR11, RZ ;  /* 0x0000000b0e327c24 */ /* 0x040fe2000f8e02ff */
[----:B------:R-:W-:Y:S01]  /*14a0*/  BSSY B0, `(.L_x_10) ;  /* 0x0000018000007945 */ /* 0x000fe20003800000 */
[----:B0-----:R-:W-:Y:S02]  /*14b0*/  IMAD.MOV.U32 R48, RZ, RZ, R36 ;  /* 0x000000ffff307224 */ /* 0x001fe400078e0024 */
[----:B------:R-:W-:Y:S02]  /*14c0*/  IMAD.MOV.U32 R49, RZ, RZ, R54 ;  /* 0x000000ffff317224 */ /* 0x000fe400078e0036 */
[----:B------:R-:W-:Y:S02]  /*14d0*/  IMAD R50, R15, UR4, R50 ;  /* 0x000000040f327c24 */ /* 0x000fe4000f8e0232 */
[----:B------:R-:W-:-:S04]  /*14e0*/  IMAD.WIDE.U32 R48, R14, UR4, R48 ;  /* 0x000000040e307c25 */ /* 0x000fc8000f8e0030 */
[----:B------:R-:W-:Y:S01]  /*14f0*/  IMAD.MOV.U32 R61, RZ, RZ, 0x3254 ;  /* 0x00003254ff3d7424 */ /* 0x000fe200078e00ff */
[----:B------:R-:W-:Y:S02]  /*1500*/  IADD3 R49, R50, R49, RZ ;  /* 0x0000003132317210 */ /* 0x000fe40007ffe0ff */
        /* <DEDUP_REMOVED lines=11> */
.L_x_11:
[----:B-----5:R-:W-:-:S05]  /*15c0*/  HADD2.BF16_V2 R61, R60, R51.H0_H0 ;  /* 0x200000333c3d7230 */ /* 0x020fca0000200000 */
[----:B------:R-:W-:-:S06]  /*15d0*/  PRMT R61, R60, R59, R61 ;  /* 0x0000003b3c3d7216 */ /* 0x000fcc000000003d */
[----:B------:R-:W2:Y:S02]  /*15e0*/  ATOM.E.CAS.STRONG.GPU PT, R61, [R48], R60, R61 ;  /* 0x0000003c303d738b */ /* 0x000ea400001ee13d */
[----:B--2---:R-:W-:Y:S01]  /*15f0*/  ISETP.NE.U32.AND P0, PT, R61, R60, PT ;  /* 0x0000003c3d00720c */ /* 0x004fe20003f05070 */
[----:B------:R-:W-:-:S12]  /*1600*/  IMAD.MOV.U32 R60, RZ, RZ, R61 ;  /* 0x000000ffff3c7224 */ /* 0x000fd800078e003d */
[----:B------:R-:W-:Y:S05]  /*1610*/  @P0 BRA `(.L_x_11) ;  /* 0xfffffffc00e80947 */ /* 0x000fea000383ffff */
[----:B------:R-:W-:Y:S05]  /*1620*/  BSYNC B0 ;  /* 0x0000000000007941 */ /* 0x000fea0003800000 */
.L_x_10:
[----:B0-----:R-:W-:Y:S01]  /*1630*/  MOV R49, R55 ;  /* 0x0000003700317202 */ /* 0x001fe20000000f00 */
        /* <DEDUP_REMOVED lines=18> */
.L_x_13:
[----:B-----5:R-:W-:-:S05]  /*1760*/  HADD2.BF16_V2 R61, R60, R51.H0_H0 ;  /* 0x200000333c3d7230 */ /* 0x020fca0000200000 */
[----:B------:R-:W-:-:S06]  /*1770*/  PRMT R61, R60, R59, R61 ;  /* 0x0000003b3c3d7216 */ /* 0x000fcc000000003d */
[----:B------:R-:W2:Y:S02]  /*1780*/  ATOM.E.CAS.STRONG.GPU PT, R61, [R48], R60, R61 ;  /* 0x0000003c303d738b */ /* 0x000ea400001ee13d */
[----:B--2---:R-:W-:Y:S01]  /*1790*/  ISETP.NE.U32.AND P0, PT, R61, R60, PT ;  /* 0x0000003c3d00720c */ /* 0x004fe20003f05070 */
[----:B------:R-:W-:-:S12]  /*17a0*/  IMAD.MOV.U32 R60, RZ, RZ, R61 ;  /* 0x000000ffff3c7224 */ /* 0x000fd800078e003d */
[----:B------:R-:W-:Y:S05]  /*17b0*/  @P0 BRA `(.L_x_13) ;  /* 0xfffffffc00e80947 */ /* 0x000fea000383ffff */
[----:B------:R-:W-:Y:S05]  /*17c0*/  BSYNC B0 ;  /* 0x0000000000007941 */ /* 0x000fea0003800000 */
.L_x_12:
        /* <DEDUP_REMOVED lines=19> */
.L_x_15:
[----:B-----5:R-:W-:-:S05]  /*1900*/  HADD2.BF16_V2 R61, R60, R51.H0_H0 ;  /* 0x200000333c3d7230 */ /* 0x020fca0000200000 */
[----:B------:R-:W-:-:S06]  /*1910*/  PRMT R61, R60, R59, R61 ;  /* 0x0000003b3c3d7216 */ /* 0x000fcc000000003d */
[----:B------:R-:W2:Y:S02]  /*1920*/  ATOM.E.CAS.STRONG.GPU PT, R61, [R48], R60, R61 ;  /* 0x0000003c303d738b */ /* 0x000ea400001ee13d */
[----:B--2---:R-:W-:Y:S02]  /*1930*/  ISETP.NE.U32.AND P0, PT, R61, R60, PT ;  /* 0x0000003c3d00720c */ /* 0x004fe40003f05070 */
[----:B------:R-:W-:-:S11]  /*1940*/  MOV R60, R61 ;  /* 0x0000003d003c7202 */ /* 0x000fd60000000f00 */
[----:B------:R-:W-:Y:S05]  /*1950*/  @P0 BRA `(.L_x_15) ;  /* 0xfffffffc00e80947 */ /* 0x000fea000383ffff */
[----:B------:R-:W-:Y:S05]  /*1960*/  BSYNC B0 ;  /* 0x0000000000007941 */ /* 0x000fea0003800000 */
.L_x_14:
        /* <DEDUP_REMOVED lines=19> */
.L_x_17:
[----:B-----5:R-:W-:-:S05]  /*1aa0*/  HADD2.BF16_V2 R61, R60, R51.H0_H0 ;  /* 0x200000333c3d7230 */ /* 0x020fca0000200000 */
[----:B------:R-:W-:-:S06]  /*1ab0*/  PRMT R61, R60, R59, R61 ;  /* 0x0000003b3c3d7216 */ /* 0x000fcc000000003d */
[----:B------:R-:W2:Y:S02]  /*1ac0*/  ATOM.E.CAS.STRONG.GPU PT, R61, [R48], R60, R61 ;  /* 0x0000003c303d738b */ /* 0x000ea400001ee13d */
[----:B--2---:R-:W-:Y:S01]  /*1ad0*/  ISETP.NE.U32.AND P0, PT, R61, R60, PT ;  /* 0x0000003c3d00720c */ /* 0x004fe20003f05070 */
[----:B------:R-:W-:-:S12]  /*1ae0*/  IMAD.MOV.U32 R60, RZ, RZ, R61 ;  /* 0x000000ffff3c7224 */ /* 0x000fd800078e003d */
[----:B------:R-:W-:Y:S05]  /*1af0*/  @P0 BRA `(.L_x_17) ;  /* 0xfffffffc00e80947 */ /* 0x000fea000383ffff */
[----:B------:R-:W-:Y:S05]  /*1b00*/  BSYNC B0 ;  /* 0x0000000000007941 */ /* 0x000fea0003800000 */
.L_x_16:
        /* <DEDUP_REMOVED lines=19> */
.L_x_19:
[----:B-----5:R-:W-:-:S05]  /*1c40*/  HADD2.BF16_V2 R61, R60, R51.H0_H0 ;  /* 0x200000333c3d7230 */ /* 0x020fca0000200000 */
[----:B------:R-:W-:-:S06]  /*1c50*/  PRMT R61, R60, R59, R61 ;  /* 0x0000003b3c3d7216 */ /* 0x000fcc000000003d */
[----:B------:R-:W2:Y:S02]  /*1c60*/  ATOM.E.CAS.STRONG.GPU PT, R61, [R48], R60, R61 ;  /* 0x0000003c303d738b */ /* 0x000ea400001ee13d */
[----:B--2---:R-:W-:Y:S01]  /*1c70*/  ISETP.NE.U32.AND P0, PT, R61, R60, PT ;  /* 0x0000003c3d00720c */ /* 0x004fe20003f05070 */
[----:B------:R-:W-:-:S12]  /*1c80*/  IMAD.MOV.U32 R60, RZ, RZ, R61 ;  /* 0x000000ffff3c7224 */ /* 0x000fd800078e003d */
[----:B------:R-:W-:Y:S05]  /*1c90*/  @P0 BRA `(.L_x_19) ;  /* 0xfffffffc00e80947 */ /* 0x000fea000383ffff */
[----:B------:R-:W-:Y:S05]  /*1ca0*/  BSYNC B0 ;  /* 0x0000000000007941 */ /* 0x000fea0003800000 */
.L_x_18:
[----:B------:R-:W2:Y:S01]  /*1cb0*/  LDL R61, [R1] ;  /* 0x00000000013d7983 */ /* 0x000ea20000100800 */
[C---:B------:R-:W-:Y:S01]  /*1cc0*/  IMAD R50, R14.reuse, UR11, RZ ;  /* 0x0000000b0e327c24 */ /* 0x040fe2000f8e02ff */
[----:B------:R-:W-:Y:S01]  /*1cd0*/  BSSY B0, `(.L_x_20) ;  /* 0x0000018000007945 */ /* 0x000fe20003800000 */
[----:B0-----:R-:W-:Y:S02]  /*1ce0*/  IMAD.MOV.U32 R48, RZ, RZ, R40 ;  /* 0x000000ffff307224 */ /* 0x001fe400078e0028 */
[----:B------:R-:W-:Y:S02]  /*1cf0*/  IMAD R50, R15, UR4, R50 ;  /* 0x000000040f327c24 */ /* 0x000fe4000f8e0232 */
[----:B--2---:R-:W-:Y:S02]  /*1d00*/  IMAD.MOV.U32 R49, RZ, RZ, R61 ;  /* 0x000000ffff317224 */ /* 0x004fe400078e003d */
[----:B------:R-:W-:Y:S02]  /*1d10*/  IMAD.MOV.U32 R61, RZ, RZ, 0x3254 ;  /* 0x00003254ff3d7424 */ /* 0x000fe400078e00ff */
[----:B------:R-:W-:-:S05]  /*1d20*/  IMAD.WIDE.U32 R48, R14, UR4, R48 ;  /* 0x000000040e307c25 */ /* 0x000fca000f8e0030 */
        /* <DEDUP_REMOVED lines=12> */
.L_x_21:
[----:B-----5:R-:W-:-:S05]  /*1df0*/  HADD2.BF16_V2 R61, R60, R51.H0_H0 ;  /* 0x200000333c3d7230 */ /* 0x020fca0000200000 */
[----:B------:R-:W-:-:S06]  /*1e00*/  PRMT R61, R60, R59, R61 ;  /* 0x0000003b3c3d7216 */ /* 0x000fcc000000003d */
[----:B------:R-:W2:Y:S02]  /*1e10*/  ATOM.E.CAS.STRONG.GPU PT, R61, [R48], R60, R61 ;  /* 0x0000003c303d738b */ /* 0x000ea400001ee13d */
[----:B--2---:R-:W-:Y:S01]  /*1e20*/  ISETP.NE.U32.AND P0, PT, R61, R60, PT ;  /* 0x0000003c3d00720c */ /* 0x004fe20003f05070 */
[----:B------:R-:W-:-:S12]  /*1e30*/  IMAD.MOV.U32 R60, RZ, RZ, R61 ;  /* 0x000000ffff3c7224 */ /* 0x000fd800078e003d */
[----:B------:R-:W-:Y:S05]  /*1e40*/  @P0 BRA `(.L_x_21) ;  /* 0xfffffffc00e80947 */ /* 0x000fea000383ffff */
[----:B------:R-:W-:Y:S05]  /*1e50*/  BSYNC B0 ;  /* 0x0000000000007941 */ /* 0x000fea0003800000 */
.L_x_20:
[----:B------:R-:W2:Y:S01]  /*1e60*/  LDL R61, [R1+0x4] ;  /* 0x00000400013d7983 */ /* 0x000ea20000100800 */
[C---:B------:R-:W-:Y:S01]  /*1e70*/  IMAD R50, R14.reuse, UR11, RZ ;  /* 0x0000000b0e327c24 */ /* 0x040fe2000f8e02ff */
[----:B------:R-:W-:Y:S01]  /*1e80*/  BSSY B0, `(.L_x_22) ;  /* 0x0000018000007945 */ /* 0x000fe20003800000 */
[----:B0-----:R-:W-:Y:S02]  /*1e90*/  IMAD.MOV.U32 R48, RZ, RZ, R26 ;  /* 0x000000ffff307224 */ /* 0x001fe400078e001a */
[----:B------:R-:W-:Y:S01]  /*1ea0*/  IMAD R50, R15, UR4, R50 ;  /* 0x000000040f327c24 */ /* 0x000fe2000f8e0232 */
[----:B--2---:R-:W-:Y:S01]  /*1eb0*/  MOV R49, R61 ;  /* 0x0000003d00317202 */ /* 0x004fe20000000f00 */
[----:B------:R-:W-:Y:S02]  /*1ec0*/  IMAD.MOV.U32 R61, RZ, RZ, 0x3254 ;  /* 0x00003254ff3d7424 */ /* 0x000fe400078e00ff */
        /* <DEDUP_REMOVED lines=13> */
.L_x_23:
[----:B-----5:R-:W-:-:S05]  /*1fa0*/  HADD2.BF16_V2 R61, R60, R51.H0_H0 ;  /* 0x200000333c3d7230 */ /* 0x020fca0000200000 */
[----:B------:R-:W-:-:S06]  /*1fb0*/  PRMT R61, R60, R59, R61 ;  /* 0x0000003b3c3d7216 */ /* 0x000fcc000000003d */
[----:B------:R-:W2:Y:S02]  /*1fc0*/  ATOM.E.CAS.STRONG.GPU PT, R61, [R48], R60, R61 ;  /* 0x0000003c303d738b */ /* 0x000ea400001ee13d */
[----:B--2---:R-:W-:Y:S01]  /*1fd0*/  ISETP.NE.U32.AND P0, PT, R61, R60, PT ;  /* 0x0000003c3d00720c */ /* 0x004fe20003f05070 */
[----:B------:R-:W-:-:S12]  /*1fe0*/  IMAD.MOV.U32 R60, RZ, RZ, R61 ;  /* 0x000000ffff3c7224 */ /* 0x000fd800078e003d */
[----:B------:R-:W-:Y:S05]  /*1ff0*/  @P0 BRA `(.L_x_23) ;  /* 0xfffffffc00e80947 */ /* 0x000fea000383ffff */
[----:B------:R-:W-:Y:S05]  /*2000*/  BSYNC B0 ;  /* 0x0000000000007941 */ /* 0x000fea0003800000 */
.L_x_22:
[----:B------:R-:W2:Y:S01]  /*2010*/  LDL R61, [R1+0x8] ;  /* 0x00000800013d7983 */ /* 0x000ea20000100800 */
[----:B0-----:R-:W-:Y:S01]  /*2020*/  MOV R48, R32 ;  /* 0x0000002000307202 */ /* 0x001fe20000000f00 */
[----:B------:R-:W-:Y:S01]  /*2030*/  IMAD R50, R14, UR11, RZ ;  /* 0x0000000b0e327c24 */ /* 0x000fe2000f8e02ff */
[----:B------:R-:W-:Y:S03]  /*2040*/  BSSY B0, `(.L_x_24) ;  /* 0x0000017000007945 */ /* 0x000fe60003800000 */
[----:B------:R-:W-:Y:S02]  /*2050*/  IMAD R50, R15, UR4, R50 ;  /* 0x000000040f327c24 */ /* 0x000fe4000f8e0232 */
[----:B--2---:R-:W-:Y:S02]  /*2060*/  IMAD.MOV.U32 R49, RZ, RZ, R61 ;  /* 0x000000ffff317224 */ /* 0x004fe400078e003d */
[----:B------:R-:W-:-:S02]  /*2070*/  IMAD.MOV.U32 R61, RZ, RZ, 0x3254 ;  /* 0x00003254ff3d7424 */ /* 0x000fc400078e00ff */
        /* <DEDUP_REMOVED lines=13> */
.L_x_25:
[----:B-----5:R-:W-:-:S05]  /*2150*/  HADD2.BF16_V2 R61, R60, R51.H0_H0 ;  /* 0x200000333c3d7230 */ /* 0x020fca0000200000 */
[----:B------:R-:W-:-:S06]  /*2160*/  PRMT R61, R60, R59, R61 ;  /* 0x0000003b3c3d7216 */ /* 0x000fcc000000003d */
[----:B------:R-:W2:Y:S02]  /*2170*/  ATOM.E.CAS.STRONG.GPU PT, R61, [R48], R60, R61 ;  /* 0x0000003c303d738b */ /* 0x000ea400001ee13d */
[----:B--2---:R-:W-:Y:S02]  /*2180*/  ISETP.NE.U32.AND P0, PT, R61, R60, PT ;  /* 0x0000003c3d00720c */ /* 0x004fe40003f05070 */
[----:B------:R-:W-:-:S11]  /*2190*/  MOV R60, R61 ;  /* 0x0000003d003c7202 */ /* 0x000fd60000000f00 */
[----:B------:R-:W-:Y:S05]  /*21a0*/  @P0 BRA `(.L_x_25) ;  /* 0xfffffffc00e80947 */ /* 0x000fea000383ffff */
[----:B------:R-:W-:Y:S05]  /*21b0*/  BSYNC B0 ;  /* 0x0000000000007941 */ /* 0x000fea0003800000 */
.L_x_24:
[----:B------:R-:W2:Y:S01]  /*21c0*/  LDL R61, [R1+0xc] ;  /* 0x00000c00013d7983 */ /* 0x000ea20000100800 */
[C---:B------:R-:W-:Y:S01]  /*21d0*/  IMAD R50, R14.reuse, UR11, RZ ;  /* 0x0000000b0e327c24 */ /* 0x040fe2000f8e02ff */
[----:B------:R-:W-:Y:S01]  /*21e0*/  BSSY B0, `(.L_x_26) ;  /* 0x0000018000007945 */ /* 0x000fe20003800000 */
[----:B0-----:R-:W-:Y:S02]  /*21f0*/  IMAD.MOV.U32 R48, RZ, RZ, R42 ;  /* 0x000000ffff307224 */ /* 0x001fe400078e002a */
[----:B------:R-:W-:Y:S02]  /*2200*/  IMAD R50, R15, UR4, R50 ;  /* 0x000000040f327c24 */ /* 0x000fe4000f8e0232 */
[----:B--2---:R-:W-:Y:S02]  /*2210*/  IMAD.MOV.U32 R49, RZ, RZ, R61 ;  /* 0x000000ffff317224 */ /* 0x004fe400078e003d */
[----:B------:R-:W-:Y:S02]  /*2220*/  IMAD.MOV.U32 R61, RZ, RZ, 0x3254 ;  /* 0x00003254ff3d7424 */ /* 0x000fe400078e00ff */
[----:B------:R-:W-:-:S04]  /*2230*/  IMAD.WIDE.U32 R48, R14, UR4, R48 ;  /* 0x000000040e307c25 */ /* 0x000fc8000f8e0030 */
[----:B------:R-:W-:Y:S01]  /*2240*/  IMAD.IADD R49, R50, 0x1, R49 ;  /* 0x0000000132317824 */ /* 0x000fe200078e0231 */
[----:B------:R-:W-:-:S04]  /*2250*/  LEA R50, P0, R48, UR8, 0x1 ;  /* 0x0000000830327c11 */ /* 0x000fc8000f8008ff */
        /* <DEDUP_REMOVED lines=10> */
.L_x_27:
[----:B-----5:R-:W-:-:S05]  /*2300*/  HADD2.BF16_V2 R61, R60, R51.H0_H0 ;  /* 0x200000333c3d7230 */ /* 0x020fca0000200000 */
[----:B------:R-:W-:-:S06]  /*2310*/  PRMT R61, R60, R59, R61 ;  /* 0x0000003b3c3d7216 */ /* 0x000fcc000000003d */
[----:B------:R-:W2:Y:S02]  /*2320*/  ATOM.E.CAS.STRONG.GPU PT, R61, [R48], R60, R61 ;  /* 0x0000003c303d738b */ /* 0x000ea400001ee13d */
[----:B--2---:R-:W-:Y:S01]  /*2330*/  ISETP.NE.U32.AND P0, PT, R61, R60, PT ;  /* 0x0000003c3d00720c */ /* 0x004fe20003f05070 */
[----:B------:R-:W-:-:S12]  /*2340*/  IMAD.MOV.U32 R60, RZ, RZ, R61 ;  /* 0x000000ffff3c7224 */ /* 0x000fd800078e003d */
[----:B------:R-:W-:Y:S05]  /*2350*/  @P0 BRA `(.L_x_27) ;  /* 0xfffffffc00e80947 */ /* 0x000fea000383ffff */
[----:B------:R-:W-:Y:S05]  /*2360*/  BSYNC B0 ;  /* 0x0000000000007941 */ /* 0x000fea0003800000 */
.L_x_26:
        /* <DEDUP_REMOVED lines=20> */
.L_x_29:
[----:B-----5:R-:W-:-:S05]  /*24b0*/  HADD2.BF16_V2 R61, R60, R51.H0_H0 ;  /* 0x200000333c3d7230 */ /* 0x020fca0000200000 */
[----:B------:R-:W-:-:S06]  /*24c0*/  PRMT R61, R60, R59, R61 ;  /* 0x0000003b3c3d7216 */ /* 0x000fcc000000003d */
[----:B------:R-:W2:Y:S02]  /*24d0*/  ATOM.E.CAS.STRONG.GPU PT, R61, [R48], R60, R61 ;  /* 0x0000003c303d738b */ /* 0x000ea400001ee13d */
[----:B--2---:R-:W-:Y:S02]  /*24e0*/  ISETP.NE.U32.AND P0, PT, R61, R60, PT ;  /* 0x0000003c3d00720c */ /* 0x004fe40003f05070 */
[----:B------:R-:W-:-:S11]  /*24f0*/  MOV R60, R61 ;  /* 0x0000003d003c7202 */ /* 0x000fd60000000f00 */
[----:B------:R-:W-:Y:S05]  /*2500*/  @P0 BRA `(.L_x_29) ;  /* 0xfffffffc00e80947 */ /* 0x000fea000383ffff */
[----:B------:R-:W-:Y:S05]  /*2510*/  BSYNC B0 ;  /* 0x0000000000007941 */ /* 0x000fea0003800000 */
.L_x_28:
        /* <DEDUP_REMOVED lines=20> */
.L_x_31:
[----:B-----5:R-:W-:-:S05]  /*2660*/  HADD2.BF16_V2 R61, R60, R51.H0_H0 ;  /* 0x200000333c3d7230 */ /* 0x020fca0000200000 */
[----:B------:R-:W-:-:S06]  /*2670*/  PRMT R61, R60, R59, R61 ;  /* 0x0000003b3c3d7216 */ /* 0x000fcc000000003d */
[----:B------:R-:W2:Y:S02]  /*2680*/  ATOM.E.CAS.STRONG.GPU PT, R61, [R48], R60, R61 ;  /* 0x0000003c303d738b */ /* 0x000ea400001ee13d */
[----:B--2---:R-:W-:Y:S01]  /*2690*/  ISETP.NE.U32.AND P0, PT, R61, R60, PT ;  /* 0x0000003c3d00720c */ /* 0x004fe20003f05070 */
[----:B------:R-:W-:-:S12]  /*26a0*/  IMAD.MOV.U32 R60, RZ, RZ, R61 ;  /* 0x000000ffff3c7224 */ /* 0x000fd800078e003d */
[----:B------:R-:W-:Y:S05]  /*26b0*/  @P0 BRA `(.L_x_31) ;  /* 0xfffffffc00e80947 */ /* 0x000fea000383ffff */
[----:B------:R-:W-:Y:S05]  /*26c0*/  BSYNC B0 ;  /* 0x0000000000007941 */ /* 0x000fea0003800000 */
.L_x_30:
[----:B------:R-:W2:Y:S01]  /*26d0*/  LDL R61, [R1+0x18] ;  /* 0x00001800013d7983 */ /* 0x000ea20000100800 */
[----:B------:R-:W-:Y:S01]  /*26e0*/  IMAD R50, R14, UR11, RZ ;  /* 0x0000000b0e327c24 */ /* 0x000fe2000f8e02ff */
[----:B0-----:R-:W-:Y:S01]  /*26f0*/  MOV R48, R34 ;  /* 0x0000002200307202 */ /* 0x001fe20000000f00 */
[----:B------:R-:W-:Y:S01]  /*2700*/  IMAD.U32 R0, R0, 0x10000, RZ ;  /* 0x0001000000007824 */ /* 0x000fe200078e00ff */
[----:B------:R-:W-:Y:S01]  /*2710*/  BSSY B0, `(.L_x_32) ;  /* 0x0000016000007945 */ /* 0x000fe20003800000 */
[----:B------:R-:W-:Y:S02]  /*2720*/  IMAD R50, R15, UR4, R50 ;  /* 0x000000040f327c24 */ /* 0x000fe4000f8e0232 */
[----:B------:R-:W-:-:S04]  /*2730*/  FMUL.FTZ R0, R5, R0 ;  /* 0x0000000005007220 */ /* 0x000fc80000410000 */
[----:B------:R-:W-:-:S05]  /*2740*/  FMUL.FTZ R0, R9, R0 ;  /* 0x0000000009007220 */ /* 0x000fca0000410000 */
[----:B------:R-:W-:Y:S01]  /*2750*/  F2FP.BF16.F32.PACK_AB R0, RZ, R0 ;  /* 0x00000000ff00723e */ /* 0x000fe200000010ff */
        /* <DEDUP_REMOVED lines=8> */
[----:B------:R-:W-:Y:S02]  /*27e0*/  LOP3.LUT R14, R48, 0xfffffffd, RZ, 0xc0, !PT ;  /* 0xfffffffd300e7812 */ /* 0x000fe400078ec0ff */
[----:B------:R-:W-:-:S03]  /*27f0*/  SEL R49, R61, 0x7610, P0 ;  /* 0x000076103d317807 */ /* 0x000fc60000000000 */
[----:B------:R0:W5:Y:S06]  /*2800*/  LD.E R50, desc[UR12][R14.64] ;  /* 0x0000000c0e327980 */ /* 0x00016c000c101900 */
.L_x_33:
[----:B-----5:R-:W-:-:S05]  /*2810*/  HADD2.BF16_V2 R51, R50, R0.H0_H0 ;  /* 0x2000000032337230 */ /* 0x020fca0000200000 */
[----:B------:R-:W-:-:S06]  /*2820*/  PRMT R51, R50, R49, R51 ;  /* 0x0000003132337216 */ /* 0x000fcc0000000033 */
[----:B------:R-:W2:Y:S02]  /*2830*/  ATOM.E.CAS.STRONG.GPU PT, R51, [R14], R50, R51 ;  /* 0x000000320e33738b */ /* 0x000ea400001ee133 */
[----:B--2---:R-:W-:Y:S02]  /*2840*/  ISETP.NE.U32.AND P0, PT, R51, R50, PT ;  /* 0x000000323300720c */ /* 0x004fe40003f05070 */
[----:B------:R-:W-:-:S11]  /*2850*/  MOV R50, R51 ;  /* 0x0000003300327202 */ /* 0x000fd60000000f00 */
[----:B------:R-:W-:Y:S05]  /*2860*/  @P0 BRA `(.L_x_33) ;  /* 0xfffffffc00e80947 */ /* 0x000fea000383ffff */
[----:B------:R-:W-:Y:S05]  /*2870*/  BSYNC B0 ;  /* 0x0000000000007941 */ /* 0x000fea0003800000 */
.L_x_32:
[----:B------:R-:W-:Y:S01]  /*2880*/  IMAD.U32 R0, RZ, RZ, UR14 ;  /* 0x0000000eff007e24 */ /* 0x000fe2000f8e00ff */
[----:B------:R-:W-:Y:S02]  /*2890*/  UIADD3 UR5, UR5, 0x1, URZ ;  /* 0x0000000105057890 */ /* 0x000fe4000fffe03f */
[----:B------:R-:W-:Y:S02]  /*28a0*/  ULEA UR8, UP0, UR10, UR8, 0x1 ;  /* 0x000000080a087291 */ /* 0x000fe4000f80083f */
[----:B------:R-:W-:Y:S02]  /*28b0*/  LEA R3, P1, R0, R3, 0x1 ;  /* 0x0000000300037211 */ /* 0x000fe400078208ff */
[----:B------:R-:W1:Y:S01]  /*28c0*/  LDC R0, c[0x0][0x230] ;  /* 0x00008c00ff007b82 */ /* 0x000e620000000800 */
[----:B------:R-:W-:Y:S01]  /*28d0*/  UIADD3.X UR9, UR9, UR7, URZ, UP0, !UPT ;  /* 0x0000000709097290 */ /* 0x000fe200087fe43f */
[----:B------:R-:W-:Y:S02]  /*28e0*/  IADD3.X R2, R2, UR6, RZ, P1, !PT ;  /* 0x0000000602027c10 */ /* 0x000fe40008ffe4ff */
[----:B-1----:R-:W-:-:S13]  /*28f0*/  ISETP.LE.AND P0, PT, R0, UR5, PT ;  /* 0x0000000500007c0c */ /* 0x002fda000bf03270 */
[----:B------:R-:W-:Y:S05]  /*2900*/  @!P0 BRA `(.L_x_34) ;  /* 0xffffffe400308947 */ /* 0x000fea000383ffff */
.L_x_1:
[----:B------:R-:W1:Y:S01]  /*2910*/  LDC R0, c[0x0][0x228] ;  /* 0x00008a00ff007b82 */ /* 0x000e620000000800 */
[----:B------:R-:W-:-:S06]  /*2920*/  UIADD3 UR4, UR4, 0x1, URZ ;  /* 0x0000000104047890 */ /* 0x000fcc000fffe03f */
[----:B-1----:R-:W-:-:S13]  /*2930*/  ISETP.LE.AND P0, PT, R0, UR4, PT ;  /* 0x0000000400007c0c */ /* 0x002fda000bf03270 */
[----:B------:R-:W-:Y:S05]  /*2940*/  @!P0 BRA `(.L_x_35) ;  /* 0xffffffe000dc8947 */ /* 0x000fea000383ffff */
[----:B------:R-:W-:Y:S05]  /*2950*/  EXIT ;  /* 0x000000000000794d */ /* 0x000fea0003800000 */
.L_x_0:
[----:B------:R-:W0:Y:S02]  /*2960*/  LDC R0, c[0x0][0x228] ;  /* 0x00008a00ff007b82 */ /* 0x000e240000000800 */
[----:B0-----:R-:W-:-:S13]  /*2970*/  ISETP.GE.AND P0, PT, R0, 0x1, PT ;  /* 0x000000010000780c */ /* 0x001fda0003f06270 */
[----:B------:R-:W-:Y:S05]  /*2980*/  @!P0 EXIT ;  /* 0x000000000000894d */ /* 0x000fea0003800000 */
[----:B------:R-:W0:Y:S02]  /*2990*/  LDC R7, c[0x0][0x230] ;  /* 0x00008c00ff077b82 */ /* 0x000e240000000800 */
[----:B0-----:R-:W-:-:S13]  /*29a0*/  ISETP.GE.AND P0, PT, R7, 0x1, PT ;  /* 0x000000010700780c */ /* 0x001fda0003f06270 */
[----:B------:R-:W-:Y:S05]  /*29b0*/  @!P0 EXIT ;  /* 0x000000000000894d */ /* 0x000fea0003800000 */
[----:B------:R-:W-:Y:S01]  /*29c0*/  SHF.R.S32.HI R5, RZ, 0x1f, R14 ;  /* 0x0000001fff057819 */ /* 0x000fe2000001140e */
[----:B------:R-:W-:Y:S01]  /*29d0*/  ULDC.64 UR4, c[0x0][0x2a8] ;  /* 0x0000aa0000047ab9 */ /* 0x000fe20000000a00 */
[----:B------:R-:W-:Y:S01]  /*29e0*/  ULDC.64 UR6, c[0x0][0x260] ;  /* 0x0000980000067ab9 */ /* 0x000fe20000000a00 */
[C---:B------:R-:W-:Y:S01]  /*29f0*/  IMAD.WIDE.U32 R2, R14.reuse, UR4, RZ ;  /* 0x000000040e027c25 */ /* 0x040fe2000f8e00ff */
[----:B------:R-:W-:Y:S01]  /*2a00*/  SHF.R.S32.HI R0, RZ, 0x1f, R4 ;  /* 0x0000001fff007819 */ /* 0x000fe20000011404 */
[----:B------:R-:W-:Y:S01]  /*2a10*/  ULDC.64 UR10, c[0x0][0x258] ;  /* 0x00009600000a7ab9 */ /* 0x000fe20000000a00 */
[----:B------:R-:W-:Y:S01]  /*2a20*/  IADD3 R30, R7, -0x1, RZ ;  /* 0xffffffff071e7810 */ /* 0x000fe20007ffe0ff */
[C---:B------:R-:W-:Y:S02]  /*2a30*/  IMAD R9, R5.reuse, UR4, RZ ;  /* 0x0000000405097c24 */ /* 0x040fe4000f8e02ff */
[----:B------:R-:W-:Y:S02]  /*2a40*/  IMAD R5, R5, UR6, RZ ;  /* 0x0000000605057c24 */ /* 0x000fe4000f8e02ff */
[C---:B------:R-:W-:Y:S01]  /*2a50*/  IMAD R9, R14.reuse, UR5, R9 ;  /* 0x000000050e097c24 */ /* 0x040fe2000f8e0209 */
[----:B------:R-:W-:Y:S01]  /*2a60*/  ULDC.64 UR4, c[0x0][0x298] ;  /* 0x0000a60000047ab9 */ /* 0x000fe20000000a00 */
[C---:B------:R-:W-:Y:S01]  /*2a70*/  IMAD R5, R14.reuse, UR7, R5 ;  /* 0x000000070e057c24 */ /* 0x040fe2000f8e0205 */
[----:B------:R-:W-:Y:S01]  /*2a80*/  USHF.L.U64.HI UR8, UR4, 0x1, UR5 ;  /* 0x0000000104087899 */ /* 0x000fe20008010205 */
[----:B------:R-:W-:Y:S01]  /*2a90*/  IMAD.WIDE.U32 R14, R14, UR6, RZ ;  /* 0x000000060e0e7c25 */ /* 0x000fe2000f8e00ff */
[----:B------:R-:W-:Y:S01]  /*2aa0*/  ULDC.64 UR6, c[0x0][0x2a0] ;  /* 0x0000a80000067ab9 */ /* 0x000fe20000000a00 */
[----:B------:R-:W-:-:S02]  /*2ab0*/  USHF.L.U32 UR9, UR4, 0x1, URZ ;  /* 0x0000000104097899 */ /* 0x000fc4000800063f */
[----:B------:R-:W-:Y:S01]  /*2ac0*/  IMAD.IADD R3, R3, 0x1, R9 ;  /* 0x0000000103037824 */ /* 0x000fe200078e0209 */
[----:B------:R-:W-:Y:S01]  /*2ad0*/  ULDC.64 UR4, c[0x0][0x250] ;  /* 0x0000940000047ab9 */ /* 0x000fe20000000a00 */
[----:B------:R-:W-:Y:S02]  /*2ae0*/  IMAD.IADD R15, R15, 0x1, R5 ;  /* 0x000000010f0f7824 */ /* 0x000fe400078e0205 */
[C---:B------:R-:W-:Y:S02]  /*2af0*/  IMAD R9, R0.reuse, UR6, RZ ;  /* 0x0000000600097c24 */ /* 0x040fe4000f8e02ff */
[----:B------:R-:W-:Y:S01]  /*2b00*/  IMAD R5, R0, UR10, RZ ;  /* 0x0000000a00057c24 */ /* 0x000fe2000f8e02ff */
[----:B------:R-:W-:Y:S01]  /*2b10*/  LOP3.LUT R0, R7, 0x3, RZ, 0xc0, !PT ;  /* 0x0000000307007812 */ /* 0x000fe200078ec0ff */
[C---:B------:R-:W-:Y:S01]  /*2b20*/  IMAD R9, R4.reuse, UR7, R9 ;  /* 0x0000000704097c24 */ /* 0x040fe2000f8e0209 */
[----:B------:R-:W-:Y:S01]  /*2b30*/  UMOV UR7, URZ ;  /* 0x0000003f00077c82 */ /* 0x000fe20008000000 */
[----:B------:R-:W-:Y:S01]  /*2b40*/  IMAD.WIDE.U32 R2, R4, UR6, R2 ;  /* 0x0000000604027c25 */ /* 0x000fe2000f8e0002 */
[----:B------:R-:W-:-:S03]  /*2b50*/  UMOV UR6, URZ ;  /* 0x0000003f00067c82 */ /* 0x000fc60008000000 */
[C---:B------:R-:W-:Y:S01]  /*2b60*/  IMAD R13, R4.reuse, UR11, R5 ;  /* 0x0000000b040d7c24 */ /* 0x040fe2000f8e0205 */
[----:B------:R-:W-:Y:S01]  /*2b70*/  USHF.L.U32 UR11, UR4, 0x1, URZ ;  /* 0x00000001040b7899 */ /* 0x000fe2000800063f */
[----:B------:R-:W-:Y:S01]  /*2b80*/  IMAD.WIDE.U32 R4, R4, UR10, R14 ;  /* 0x0000000a04047c25 */ /* 0x000fe2000f8e000e */
[----:B------:R-:W-:-:S03]  /*2b90*/  USHF.L.U64.HI UR10, UR4, 0x1, UR5 ;  /* 0x00000001040a7899 */ /* 0x000fc60008010205 */
[----:B------:R-:W-:Y:S01]  /*2ba0*/  IMAD.IADD R10, R7, 0x1, -R0 ;  /* 0x00000001070a7824 */ /* 0x000fe200078e0a00 */
[----:B------:R-:W-:Y:S01]  /*2bb0*/  UMOV UR4, URZ ;  /* 0x0000003f00047c82 */ /* 0x000fe20008000000 */
[----:B------:R-:W-:Y:S02]  /*2bc0*/  IMAD.IADD R11, R9, 0x1, R3 ;  /* 0x00000001090b7824 */ /* 0x000fe400078e0203 */
[----:B------:R-:W-:-:S07]  /*2bd0*/  IMAD.IADD R13, R5, 0x1, R13 ;  /* 0x00000001050d7824 */ /* 0x000fce00078e020d */
.L_x_42:
[----:B0-----:R-:W0:Y:S01]  /*2be0*/  LDC.64 R32, c[0x0][0x290] ;  /* 0x0000a400ff207b82 */ /* 0x001e220000000a00 */
[----:B------:R-:W-:Y:S01]  /*2bf0*/  USHF.R.S32.HI UR5, URZ, 0x1f, UR4 ;  /* 0x0000001f3f057899 */ /* 0x000fe20008011404 */
[----:B-1-3--:R-:W-:Y:S01]  /*2c00*/  MOV R18, R2 ;  /* 0x0000000200127202 */ /* 0x00afe20000000f00 */
[----:B------:R-:W-:Y:S01]  /*2c10*/  IMAD.MOV.U32 R19, RZ, RZ, R11 ;  /* 0x000000ffff137224 */ /* 0x000fe200078e000b */
[----:B------:R-:W-:Y:S01]  /*2c20*/  ISETP.GE.U32.AND P0, PT, R30, 0x3, PT ;  /* 0x000000031e00780c */ /* 0x000fe20003f06070 */
[----:B------:R-:W-:-:S03]  /*2c30*/  IMAD.MOV.U32 R12, RZ, RZ, R4 ;  /* 0x000000ffff0c7224 */ /* 0x000fc600078e0004 */
[----:B------:R-:W1:Y:S08]  /*2c40*/  LDC.64 R26, c[0x0][0x248] ;  /* 0x00009200ff1a7b82 */ /* 0x000e700000000a00 */
[----:B--2---:R-:W2:Y:S01]  /*2c50*/  LDC R20, c[0x0][0x228] ;  /* 0x00008a00ff147b82 */ /* 0x004ea20000000800 */
[C---:B0-----:R-:W-:Y:S02]  /*2c60*/  IMAD R14, R32.reuse, UR5, RZ ;  /* 0x00000005200e7c24 */ /* 0x041fe4000f8e02ff */
[----:B------:R-:W-:-:S04]  /*2c70*/  IMAD.WIDE.U32 R8, R32, UR4, R18 ;  /* 0x0000000420087c25 */ /* 0x000fc8000f8e0012 */
[----:B------:R-:W-:Y:S02]  /*2c80*/  IMAD R17, R33, UR4, R14 ;  /* 0x0000000421117c24 */ /* 0x000fe4000f8e020e */
[C---:B-1----:R-:W-:Y:S01]  /*2c90*/  IMAD R16, R26.reuse, UR5, RZ ;  /* 0x000000051a107c24 */ /* 0x042fe2000f8e02ff */
[----:B------:R-:W-:Y:S01]  /*2ca0*/  UMOV UR5, URZ ;  /* 0x0000003f00057c82 */ /* 0x000fe20008000000 */
[----:B------:R-:W-:-:S04]  /*2cb0*/  IMAD.WIDE.U32 R6, R26, UR4, R12 ;  /* 0x000000041a067c25 */ /* 0x000fc8000f8e000c */
[----:B------:R-:W-:Y:S01]  /*2cc0*/  IMAD R15, R27, UR4, R16 ;  /* 0x000000041b0f7c24 */ /* 0x000fe2000f8e0210 */
[----:B------:R-:W-:Y:S01]  /*2cd0*/  UIADD3 UR4, UR4, 0x1, URZ ;  /* 0x0000000104047890 */ /* 0x000fe2000fffe03f */
[----:B------:R-:W-:-:S03]  /*2ce0*/  IMAD.IADD R17, R9, 0x1, R17 ;  /* 0x0000000109117824 */ /* 0x000fc600078e0211 */
[----:B------:R-:W-:Y:S02]  /*2cf0*/  IADD3 R15, R7, R15, RZ ;  /* 0x0000000f070f7210 */ /* 0x000fe40007ffe0ff */
[----:B--2---:R-:W-:Y:S01]  /*2d00*/  ISETP.LE.AND P1, PT, R20, UR4, PT ;  /* 0x0000000414007c0c */ /* 0x004fe2000bf23270 */
[----:B----4-:R-:W-:-:S12]  /*2d10*/  @!P0 BRA `(.L_x_36) ;  /* 0x0000000c00648947 */ /* 0x010fd80003800000 */
[----:B------:R-:W-:Y:S01]  /*2d20*/  IMAD R14, R26, UR7, RZ ;  /* 0x000000071a0e7c24 */ /* 0x000fe2000f8e02ff */
[----:B------:R-:W-:Y:S01]  /*2d30*/  ISETP.GT.AND P0, PT, R10, RZ, PT ;  /* 0x000000ff0a00720c */ /* 0x000fe20003f04270 */
[----:B------:R-:W-:Y:S01]  /*2d40*/  IMAD R16, R32, UR7, RZ ;  /* 0x0000000720107c24 */ /* 0x000fe2000f8e02ff */
[----:B------:R-:W-:Y:S01]  /*2d50*/  ULDC.64 UR14, c[0x0][0x220] ;  /* 0x00008800000e7ab9 */ /* 0x000fe20000000a00 */
[----:B------:R-:W-:Y:S01]  /*2d60*/  IMAD.WIDE.U32 R20, R26, UR6, R12 ;  /* 0x000000061a147c25 */ /* 0x000fe2000f8e000c */
[----:B------:R-:W-:Y:S01]  /*2d70*/  ULDC.64 UR16, c[0x0][0x268] ;  /* 0x00009a0000107ab9 */ /* 0x000fe20000000a00 */
[----:B------:R-:W-:Y:S02]  /*2d80*/  UMOV UR5, URZ ;  /* 0x0000003f00057c82 */ /* 0x000fe40008000000 */
[----:B------:R-:W-:-:S04]  /*2d90*/  IMAD.WIDE.U32 R18, R32, UR6, R18 ;  /* 0x0000000620127c25 */ /* 0x000fc8000f8e0012 */
[----:B------:R-:W-:Y:S01]  /*2da0*/  IMAD R27, R27, UR6, R14 ;  /* 0x000000061b1b7c24 */ /* 0x000fe2000f8e020e */
[----:B------:R-:W-:Y:S01]  /*2db0*/  LEA R14, P2, R20, UR14, 0x1 ;  /* 0x0000000e140e7c11 */ /* 0x000fe2000f8408ff */
[----:B------:R-:W-:Y:S01]  /*2dc0*/  IMAD R33, R33, UR6, R16 ;  /* 0x0000000621217c24 */ /* 0x000fe2000f8e0210 */
[----:B------:R-:W-:Y:S01]  /*2dd0*/  LEA R16, P3, R18, UR16, 0x1 ;  /* 0x0000001012107c11 */ /* 0x000fe2000f8608ff */
[----:B------:R-:W-:Y:S02]  /*2de0*/  IMAD.IADD R27, R21, 0x1, R27 ;  /* 0x00000001151b7824 */ /* 0x000fe400078e021b */
[----:B------:R-:W-:Y:S02]  /*2df0*/  IMAD.IADD R33, R19, 0x1, R33 ;  /* 0x0000000113217824 */ /* 0x000fe400078e0221 */
[----:B------:R-:W-:Y:S01]  /*2e00*/  IMAD.MOV.U32 R12, RZ, RZ, R10 ;  /* 0x000000ffff0c7224 */ /* 0x000fe200078e000a */
[----:B------:R-:W-:Y:S02]  /*2e10*/  LEA.HI.X R27, R20, UR15, R27, 0x1, P2 ;  /* 0x0000000f141b7c11 */ /* 0x000fe400090f0c1b */
[----:B------:R-:W-:Y:S01]  /*2e20*/  LEA.HI.X R33, R18, UR17, R33, 0x1, P3 ;  /* 0x0000001112217c11 */ /* 0x000fe200098f0c21 */
[----:B------:R-:W-:Y:S06]  /*2e30*/  @!P0 BRA `(.L_x_37) ;  /* 0x00000008009c8947 */ /* 0x000fec0003800000 */
[----:B------:R-:W-:Y:S02]  /*2e40*/  ISETP.GT.AND P2, PT, R12, 0xc, PT ;  /* 0x0000000c0c00780c */ /* 0x000fe40003f44270 */
[----:B------:R-:W-:-:S11]  /*2e50*/  PLOP3.LUT P0, PT, PT, PT, PT, 0x80, 0x0 ;  /* 0x000000000000781c */ /* 0x000fd60003f0f070 */
[----:B------:R-:W-:Y:S05]  /*2e60*/  @!P2 BRA `(.L_x_38) ;  /* 0x0000000400a4a947 */ /* 0x000fea0003800000 */
[----:B------:R-:W-:-:S13]  /*2e70*/  PLOP3.LUT P0, PT, PT, PT, PT, 0x8, 0x0 ;  /* 0x000000000000781c */ /* 0x000fda0003f0e170 */
.L_x_39:
[----:B0-----:R-:W-:Y:S01]  /*2e80*/  MOV R18, R16 ;  /* 0x0000001000127202 */ /* 0x001fe20000000f00 */
[----:B------:R-:W-:-:S05]  /*2e90*/  IMAD.MOV.U32 R19, RZ, RZ, R33 ;  /* 0x000000ffff137224 */ /* 0x000fca00078e0021 */
[----:B------:R0:W2:Y:S01]  /*2ea0*/  LDG.E.U16 R31, desc[UR12][R18.64] ;  /* 0x0000000c121f7981 */ /* 0x0000a2000c1e1500 */
[----:B------:R-:W-:-:S04]  /*2eb0*/  IADD3 R20, P2, R16, UR9, RZ ;  /* 0x0000000910147c10 */ /* 0x000fc8000ff5e0ff */
[----:B------:R-:W-:Y:S01]  /*2ec0*/  IADD3.X R21, R33, UR8, RZ, P2, !PT ;  /* 0x0000000821157c10 */ /* 0x000fe200097fe4ff */
[----:B0-----:R-:W-:Y:S02]  /*2ed0*/  IMAD.MOV.U32 R18, RZ, RZ, R14 ;  /* 0x000000ffff127224 */ /* 0x001fe400078e000e */
[----:B------:R-:W-:-:S05]  /*2ee0*/  IMAD.MOV.U32 R19, RZ, RZ, R27 ;  /* 0x000000ffff137224 */ /* 0x000fca00078e001b */
[----:B--2---:R0:W-:Y:S04]  /*2ef0*/  STG.E.U16 desc[UR12][R18.64], R31 ;  /* 0x0000001f12007986 */ /* 0x0041e8000c10150c */
[----:B------:R-:W2:Y:S01]  /*2f00*/  LDG.E.U16 R33, desc[UR12][R20.64] ;  /* 0x0000000c14217981 */ /* 0x000ea2000c1e1500 */
[----:B------:R-:W-:Y:S02]  /*2f10*/  IADD3 R22, P2, R14, UR11, RZ ;  /* 0x0000000b0e167c10 */ /* 0x000fe4000ff5e0ff */
[----:B------:R-:W-:Y:S02]  /*2f20*/  IADD3 R24, P3, R20, UR9, RZ ;  /* 0x0000000914187c10 */ /* 0x000fe4000ff7e0ff */
[----:B------:R-:W-:Y:S02]  /*2f30*/  IADD3.X R23, R27, UR10, RZ, P2, !PT ;  /* 0x0000000a1b177c10 */ /* 0x000fe400097fe4ff */
[----:B------:R-:W-:-:S03]  /*2f40*/  IADD3.X R25, R21, UR8, RZ, P3, !PT ;  /* 0x0000000815197c10 */ /* 0x000fc60009ffe4ff */
[----:B--2---:R1:W-:Y:S04]  /*2f50*/  STG.E.U16 desc[UR12][R22.64], R33 ;  /* 0x0000002116007986 */ /* 0x0043e8000c10150c */
[----:B------:R-:W2:Y:S01]  /*2f60*/  LDG.E.U16 R35, desc[UR12][R24.64] ;  /* 0x0000000c18237981 */ /* 0x000ea2000c1e1500 */
[----:B------:R-:W-:Y:S02]  /*2f70*/  IADD3 R26, P2, R22, UR11, RZ ;  /* 0x0000000b161a7c10 */ /* 0x000fe4000ff5e0ff */
[----:B------:R-:W-:Y:S02]  /*2f80*/  IADD3 R28, P3, R24, UR9, RZ ;  /* 0x00000009181c7c10 */ /* 0x000fe4000ff7e0ff */
[----:B------:R-:W-:Y:S02]  /*2f90*/  IADD3.X R27, R23, UR10, RZ, P2, !PT ;  /* 0x0000000a171b7c10 */ /* 0x000fe400097fe4ff */
[----:B------:R-:W-:-:S03]  /*2fa0*/  IADD3.X R29, R25, UR8, RZ, P3, !PT ;  /* 0x00000008191d7c10 */ /* 0x000fc60009ffe4ff */
[----:B--2---:R2:W-:Y:S04]  /*2fb0*/  STG.E.U16 desc[UR12][R26.64], R35 ;  /* 0x000000231a007986 */ /* 0x0045e8000c10150c */
[----:B0-----:R-:W3:Y:S01]  /*2fc0*/  LDG.E.U16 R31, desc[UR12][R28.64] ;  /* 0x0000000c1c1f7981 */ /* 0x001ee2000c1e1500 */
[----:B------:R-:W-:Y:S02]  /*2fd0*/  IADD3 R18, P3, R26, UR11, RZ ;  /* 0x0000000b1a127c10 */ /* 0x000fe4000ff7e0ff */
[----:B------:R-:W-:Y:S02]  /*2fe0*/  IADD3 R20, P2, R28, UR9, RZ ;  /* 0x000000091c147c10 */ /* 0x000fe4000ff5e0ff */
[----:B------:R-:W-:Y:S02]  /*2ff0*/  IADD3.X R19, R27, UR10, RZ, P3, !PT ;  /* 0x0000000a1b137c10 */ /* 0x000fe40009ffe4ff */
[----:B------:R-:W-:-:S03]  /*3000*/  IADD3.X R21, R29, UR8, RZ, P2, !PT ;  /* 0x000000081d157c10 */ /* 0x000fc600097fe4ff */
[----:B---3--:R0:W-:Y:S04]  /*3010*/  STG.E.U16 desc[UR12][R18.64], R31 ;  /* 0x0000001f12007986 */ /* 0x0081e8000c10150c */
[----:B-1----:R-:W3:Y:S01]  /*3020*/  LDG.E.U16 R33, desc[UR12][R20.64] ;  /* 0x0000000c14217981 */ /* 0x002ee2000c1e1500 */
[----:B------:R-:W-:Y:S02]  /*3030*/  IADD3 R22, P2, R18, UR11, RZ ;  /* 0x0000000b12167c10 */ /* 0x000fe4000ff5e0ff */
[----:B------:R-:W-:Y:S02]  /*3040*/  IADD3 R24, P3, R20, UR9, RZ ;  /* 0x0000000914187c10 */ /* 0x000fe4000ff7e0ff */
[----:B------:R-:W-:Y:S02]  /*3050*/  IADD3.X R23, R19, UR10, RZ, P2, !PT ;  /* 0x0000000a13177c10 */ /* 0x000fe400097fe4ff */
[----:B------:R-:W-:-:S03]  /*3060*/  IADD3.X R25, R21, UR8, RZ, P3, !PT ;  /* 0x0000000815197c10 */ /* 0x000fc60009ffe4ff */
[----:B---3--:R1:W-:Y:S04]  /*3070*/  STG.E.U16 desc[UR12][R22.64], R33 ;  /* 0x0000002116007986 */ /* 0x0083e8000c10150c */
[----:B--2---:R-:W2:Y:S01]  /*3080*/  LDG.E.U16 R35, desc[UR12][R24.64] ;  /* 0x0000000c18237981 */ /* 0x004ea2000c1e1500 */
        /* <DEDUP_REMOVED lines=59> */
[----:B------:R-:W3:Y:S01]  /*3440*/  LDG.E.U16 R21, desc[UR12][R28.64] ;  /* 0x0000000c1c157981 */ /* 0x000ee2000c1e1500 */
[----:B0-----:R-:W-:Y:S01]  /*3450*/  IADD3 R18, P2, R26, UR11, RZ ;  /* 0x0000000b1a127c10 */ /* 0x001fe2000ff5e0ff */
[----:B------:R-:W-:Y:S01]  /*3460*/  UIADD3 UR5, UR5, 0x10, URZ ;  /* 0x0000001005057890 */ /* 0x000fe2000fffe03f */
[----:B------:R-:W-:Y:S02]  /*3470*/  IADD3 R12, R12, -0x10, RZ ;  /* 0xfffffff00c0c7810 */ /* 0x000fe40007ffe0ff */
[----:B------:R-:W-:Y:S02]  /*3480*/  IADD3.X R19, R27, UR10, RZ, P2, !PT ;  /* 0x0000000a1b137c10 */ /* 0x000fe400097fe4ff */
[----:B------:R-:W-:-:S02]  /*3490*/  ISETP.GT.AND P2, PT, R12, 0xc, PT ;  /* 0x0000000c0c00780c */ /* 0x000fc40003f44270 */
[----:B------:R-:W-:Y:S02]  /*34a0*/  IADD3 R16, P3, R28, UR9, RZ ;  /* 0x000000091c107c10 */ /* 0x000fe4000ff7e0ff */
[----:B------:R-:W-:Y:S02]  /*34b0*/  IADD3 R14, P4, R18, UR11, RZ ;  /* 0x0000000b120e7c10 */ /* 0x000fe4000ff9e0ff */
[----:B-1----:R-:W-:Y:S02]  /*34c0*/  IADD3.X R33, R29, UR8, RZ, P3, !PT ;  /* 0x000000081d217c10 */ /* 0x002fe40009ffe4ff */
[----:B--2---:R-:W-:Y:S01]  /*34d0*/  IADD3.X R27, R19, UR10, RZ, P4, !PT ;  /* 0x0000000a131b7c10 */ /* 0x004fe2000a7fe4ff */
[----:B---3--:R0:W-:Y:S04]  /*34e0*/  STG.E.U16 desc[UR12][R18.64], R21 ;  /* 0x0000001512007986 */ /* 0x0081e8000c10150c */
[----:B------:R-:W-:Y:S05]  /*34f0*/  @P2 BRA `(.L_x_39) ;  /* 0xfffffff800602947 */ /* 0x000fea000383ffff */
.L_x_38:
[----:B------:R-:W-:-:S13]  /*3500*/  ISETP.GT.AND P2, PT, R12, 0x4, PT ;  /* 0x000000040c00780c */ /* 0x000fda0003f44270 */
[----:B------:R-:W-:Y:S05]  /*3510*/  @!P2 BRA `(.L_x_40) ;  /* 0x0000000000dca947 */ /* 0x000fea0003800000 */
[----:B0-----:R-:W-:Y:S02]  /*3520*/  IMAD.MOV.U32 R18, RZ, RZ, R16 ;  /* 0x000000ffff127224 */ /* 0x001fe400078e0010 */
[----:B------:R-:W-:-:S05]  /*3530*/  IMAD.MOV.U32 R19, RZ, RZ, R33 ;  /* 0x000000ffff137224 */ /* 0x000fca00078e0021 */
[----:B------:R0:W2:Y:S01]  /*3540*/  LDG.E.U16 R31, desc[UR12][R18.64] ;  /* 0x0000000c121f7981 */ /* 0x0000a2000c1e1500 */
[----:B------:R-:W-:-:S04]  /*3550*/  IADD3 R20, P0, R16, UR9, RZ ;  /* 0x0000000910147c10 */ /* 0x000fc8000ff1e0ff */
[----:B------:R-:W-:Y:S01]  /*3560*/  IADD3.X R21, R33, UR8, RZ, P0, !PT ;  /* 0x0000000821157c10 */ /* 0x000fe200087fe4ff */
[----:B0-----:R-:W-:Y:S01]  /*3570*/  IMAD.MOV.U32 R18, RZ, RZ, R14 ;  /* 0x000000ffff127224 */ /* 0x001fe200078e000e */
[----:B------:R-:W-:-:S05]  /*3580*/  MOV R19, R27 ;  /* 0x0000001b00137202 */ /* 0x000fca0000000f00 */
        /* <DEDUP_REMOVED lines=37> */
[----:B------:R-:W4:Y:S01]  /*37e0*/  LDG.E.U16 R25, desc[UR12][R20.64] ;  /* 0x0000000c14197981 */ /* 0x000f22000c1e1500 */
[----:B-1----:R-:W-:Y:S01]  /*37f0*/  IADD3 R22, P0, R18, UR11, RZ ;  /* 0x0000000b12167c10 */ /* 0x002fe2000ff1e0ff */
[----:B------:R-:W-:Y:S01]  /*3800*/  VIADD R12, R12, 0xfffffff8 ;  /* 0xfffffff80c0c7836 */ /* 0x000fe20000000000 */
[----:B------:R-:W-:Y:S01]  /*3810*/  IADD3 R16, P2, R20, UR9, RZ ;  /* 0x0000000914107c10 */ /* 0x000fe2000ff5e0ff */
[----:B------:R-:W-:Y:S01]  /*3820*/  UIADD3 UR5, UR5, 0x8, URZ ;  /* 0x0000000805057890 */ /* 0x000fe2000fffe03f */
[----:B------:R-:W-:Y:S02]  /*3830*/  IADD3.X R23, R19, UR10, RZ, P0, !PT ;  /* 0x0000000a13177c10 */ /* 0x000fe400087fe4ff */
[----:B------:R-:W-:-:S02]  /*3840*/  IADD3 R14, P3, R22, UR11, RZ ;  /* 0x0000000b160e7c10 */ /* 0x000fc4000ff7e0ff */
[----:B------:R-:W-:Y:S02]  /*3850*/  PLOP3.LUT P0, PT, PT, PT, PT, 0x8, 0x0 ;  /* 0x000000000000781c */ /* 0x000fe40003f0e170 */
[----:B------:R-:W-:Y:S02]  /*3860*/  IADD3.X R33, R21, UR8, RZ, P2, !PT ;  /* 0x0000000815217c10 */ /* 0x000fe400097fe4ff */
[----:B--2---:R-:W-:Y:S01]  /*3870*/  IADD3.X R27, R23, UR10, RZ, P3, !PT ;  /* 0x0000000a171b7c10 */ /* 0x004fe20009ffe4ff */
[----:B----4-:R3:W-:Y:S08]  /*3880*/  STG.E.U16 desc[UR12][R22.64], R25 ;  /* 0x0000001916007986 */ /* 0x0107f0000c10150c */
.L_x_40:
[----:B------:R-:W-:-:S13]  /*3890*/  ISETP.NE.OR P0, PT, R12, RZ, P0 ;  /* 0x000000ff0c00720c */ /* 0x000fda0000705670 */
[----:B------:R-:W-:Y:S05]  /*38a0*/  @!P0 BRA `(.L_x_36) ;  /* 0x0000000000808947 */ /* 0x000fea0003800000 */
.L_x_37:
[----:B01-3--:R-:W-:Y:S02]  /*38b0*/  IMAD.MOV.U32 R18, RZ, RZ, R16 ;  /* 0x000000ffff127224 */ /* 0x00bfe400078e0010 */
[----:B------:R-:W-:-:S05]  /*38c0*/  IMAD.MOV.U32 R19, RZ, RZ, R33 ;  /* 0x000000ffff137224 */ /* 0x000fca00078e0021 */
[----:B------:R0:W2:Y:S01]  /*38d0*/  LDG.E.U16 R31, desc[UR12][R18.64] ;  /* 0x0000000c121f7981 */ /* 0x0000a2000c1e1500 */
[----:B------:R-:W-:-:S04]  /*38e0*/  IADD3 R20, P0, R16, UR9, RZ ;  /* 0x0000000910147c10 */ /* 0x000fc8000ff1e0ff */
[----:B------:R-:W-:Y:S02]  /*38f0*/  IADD3.X R21, R33, UR8, RZ, P0, !PT ;  /* 0x0000000821157c10 */ /* 0x000fe400087fe4ff */
[----:B0-----:R-:W-:Y:S01]  /*3900*/  MOV R18, R14 ;  /* 0x0000000e00127202 */ /* 0x001fe20000000f00 */
        /* <DEDUP_REMOVED lines=14> */
[----:B------:R-:W3:Y:S01]  /*39f0*/  LDG.E.U16 R21, desc[UR12][R28.64] ;  /* 0x0000000c1c157981 */ /* 0x000ee2000c1e1500 */
[----:B0-----:R-:W-:Y:S01]  /*3a00*/  IADD3 R18, P0, R26, UR11, RZ ;  /* 0x0000000b1a127c10 */ /* 0x001fe2000ff1e0ff */
[----:B------:R-:W-:Y:S01]  /*3a10*/  VIADD R12, R12, 0xfffffffc ;  /* 0xfffffffc0c0c7836 */ /* 0x000fe20000000000 */
[----:B------:R-:W-:Y:S01]  /*3a20*/  IADD3 R16, P2, R28, UR9, RZ ;  /* 0x000000091c107c10 */ /* 0x000fe2000ff5e0ff */
[----:B------:R-:W-:Y:S01]  /*3a30*/  UIADD3 UR5, UR5, 0x4, URZ ;  /* 0x0000000405057890 */ /* 0x000fe2000fffe03f */
[----:B------:R-:W-:Y:S02]  /*3a40*/  IADD3.X R19, R27, UR10, RZ, P0, !PT ;  /* 0x0000000a1b137c10 */ /* 0x000fe400087fe4ff */
[----:B------:R-:W-:-:S02]  /*3a50*/  ISETP.NE.AND P0, PT, R12, RZ, PT ;  /* 0x000000ff0c00720c */ /* 0x000fc40003f05270 */
[----:B------:R-:W-:Y:S02]  /*3a60*/  IADD3 R14, P3, R18, UR11, RZ ;  /* 0x0000000b120e7c10 */ /* 0x000fe4000ff7e0ff */
[----:B-1----:R-:W-:Y:S02]  /*3a70*/  IADD3.X R33, R29, UR8, RZ, P2, !PT ;  /* 0x000000081d217c10 */ /* 0x002fe400097fe4ff */
[----:B--2---:R-:W-:Y:S01]  /*3a80*/  IADD3.X R27, R19, UR10, RZ, P3, !PT ;  /* 0x0000000a131b7c10 */ /* 0x004fe20009ffe4ff */
[----:B---3--:R1:W-:Y:S06]  /*3a90*/  STG.E.U16 desc[UR12][R18.64], R21 ;  /* 0x0000001512007986 */ /* 0x0083ec000c10150c */
[----:B------:R-:W-:Y:S05]  /*3aa0*/  @P0 BRA `(.L_x_37) ;  /* 0xfffffffc00800947 */ /* 0x000fea000383ffff */
.L_x_36:
[----:B------:R-:W-:-:S13]  /*3ab0*/  ISETP.NE.AND P0, PT, R0, RZ, PT ;  /* 0x000000ff0000720c */ /* 0x000fda0003f05270 */
[----:B------:R-:W-:Y:S05]  /*3ac0*/  @!P0 BRA `(.L_x_41) ;  /* 0x0000000000e48947 */ /* 0x000fea0003800000 */
[----:B01-3--:R-:W0:Y:S01]  /*3ad0*/  LDC.64 R18, c[0x0][0x298] ;  /* 0x0000a600ff127b82 */ /* 0x00be220000000a00 */
[----:B------:R-:W-:Y:S01]  /*3ae0*/  USHF.R.S32.HI UR14, URZ, 0x1f, UR5 ;  /* 0x0000001f3f0e7899 */ /* 0x000fe20008011405 */
[----:B------:R-:W-:Y:S01]  /*3af0*/  IMAD.MOV.U32 R16, RZ, RZ, R8 ;  /* 0x000000ffff107224 */ /* 0x000fe200078e0008 */
[----:B------:R-:W-:Y:S01]  /*3b00*/  ULDC.64 UR16, c[0x0][0x268] ;  /* 0x00009a0000107ab9 */ /* 0x000fe20000000a00 */
[----:B------:R-:W-:Y:S01]  /*3b10*/  IMAD.MOV.U32 R14, RZ, RZ, R6 ;  /* 0x000000ffff0e7224 */ /* 0x000fe200078e0006 */
[----:B------:R-:W-:Y:S02]  /*3b20*/  ULDC.64 UR18, c[0x0][0x220] ;  /* 0x0000880000127ab9 */ /* 0x000fe40000000a00 */
[C---:B0-----:R-:W-:Y:S02]  /*3b30*/  IMAD R12, R18.reuse, UR14, RZ ;  /* 0x0000000e120c7c24 */ /* 0x041fe4000f8e02ff */
[----:B------:R-:W-:-:S04]  /*3b40*/  IMAD.WIDE.U32 R8, R18, UR5, R16 ;  /* 0x0000000512087c25 */ /* 0x000fc8000f8e0010 */
[----:B------:R-:W-:Y:S01]  /*3b50*/  IMAD R7, R19, UR5, R12 ;  /* 0x0000000513077c24 */ /* 0x000fe2000f8e020c */
[----:B------:R-:W-:-:S04]  /*3b60*/  LEA R20, P0, R8, UR16, 0x1 ;  /* 0x0000001008147c11 */ /* 0x000fc8000f8008ff */
[----:B------:R-:W-:-:S04]  /*3b70*/  IADD3 R7, R9, R7, RZ ;  /* 0x0000000709077210 */ /* 0x000fc80007ffe0ff */
[----:B------:R-:W-:Y:S02]  /*3b80*/  LEA.HI.X R21, R8, UR17, R7, 0x1, P0 ;  /* 0x0000001108157c11 */ /* 0x000fe400080f0c07 */
[----:B------:R-:W0:Y:S04]  /*3b90*/  LDC.64 R8, c[0x0][0x250] ;  /* 0x00009400ff087b82 */ /* 0x000e280000000a00 */
[----:B------:R-:W2:Y:S01]  /*3ba0*/  LDG.E.U16 R21, desc[UR12][R20.64] ;  /* 0x0000000c14157981 */ /* 0x000ea2000c1e1500 */
[C---:B0-----:R-:W-:Y:S02]  /*3bb0*/  IMAD R12, R8.reuse, UR14, RZ ;  /* 0x0000000e080c7c24 */ /* 0x041fe4000f8e02ff */
[----:B------:R-:W-:-:S04]  /*3bc0*/  IMAD.WIDE.U32 R6, R8, UR5, R14 ;  /* 0x0000000508067c25 */ /* 0x000fc8000f8e000e */
[----:B------:R-:W-:Y:S01]  /*3bd0*/  IMAD R23, R9, UR5, R12 ;  /* 0x0000000509177c24 */ /* 0x000fe2000f8e020c */
[----:B------:R-:W-:-:S03]  /*3be0*/  LEA R22, P0, R6, UR18, 0x1 ;  /* 0x0000001206167c11 */ /* 0x000fc6000f8008ff */
[----:B------:R-:W-:-:S05]  /*3bf0*/  IMAD.IADD R7, R7, 0x1, R23 ;  /* 0x0000000107077824 */ /* 0x000fca00078e0217 */
[----:B------:R-:W-:Y:S02]  /*3c00*/  LEA.HI.X R23, R6, UR19, R7, 0x1, P0 ;  /* 0x0000001306177c11 */ /* 0x000fe400080f0c07 */
[----:B------:R-:W-:-:S03]  /*3c10*/  ISETP.NE.AND P0, PT, R0, 0x1, PT ;  /* 0x000000010000780c */ /* 0x000fc60003f05270 */
[----:B--2---:R2:W-:Y:S10]  /*3c20*/  STG.E.U16 desc[UR12][R22.64], R21 ;  /* 0x0000001516007986 */ /* 0x0045f4000c10150c */
[----:B------:R-:W-:Y:S05]  /*3c30*/  @!P0 BRA `(.L_x_41) ;  /* 0x0000000000888947 */ /* 0x000fea0003800000 */
[----:B------:R-:W-:-:S04]  /*3c40*/  UIADD3 UR14, UR5, 0x1, URZ ;  /* 0x00000001050e7890 */ /* 0x000fc8000fffe03f */
[----:B------:R-:W-:Y:S02]  /*3c50*/  USHF.R.S32.HI UR15, URZ, 0x1f, UR14 ;  /* 0x0000001f3f0f7899 */ /* 0x000fe4000801140e */
[----:B------:R-:W-:-:S04]  /*3c60*/  IMAD.WIDE.U32 R6, R18, UR14, R16 ;  /* 0x0000000e12067c25 */ /* 0x000fc8000f8e0010 */
[----:B------:R-:W-:Y:S01]  /*3c70*/  IMAD R12, R18, UR15, RZ ;  /* 0x0000000f120c7c24 */ /* 0x000fe2000f8e02ff */
[----:B------:R-:W-:-:S03]  /*3c80*/  LEA R20, P0, R6, UR16, 0x1 ;  /* 0x0000001006147c11 */ /* 0x000fc6000f8008ff */
[----:B--2---:R-:W-:-:S04]  /*3c90*/  IMAD R21, R19, UR14, R12 ;  /* 0x0000000e13157c24 */ /* 0x004fc8000f8e020c */
[----:B------:R-:W-:-:S05]  /*3ca0*/  IMAD.IADD R7, R7, 0x1, R21 ;  /* 0x0000000107077824 */ /* 0x000fca00078e0215 */
[----:B------:R-:W-:-:S06]  /*3cb0*/  LEA.HI.X R21, R6, UR17, R7, 0x1, P0 ;  /* 0x0000001106157c11 */ /* 0x000fcc00080f0c07 */
[----:B------:R-:W2:Y:S01]  /*3cc0*/  LDG.E.U16 R21, desc[UR12][R20.64] ;  /* 0x0000000c14157981 */ /* 0x000ea2000c1e1500 */
[C---:B------:R-:W-:Y:S02]  /*3cd0*/  IMAD R12, R8.reuse, UR15, RZ ;  /* 0x0000000f080c7c24 */ /* 0x040fe4000f8e02ff */
[----:B------:R-:W-:-:S04]  /*3ce0*/  IMAD.WIDE.U32 R6, R8, UR14, R14 ;  /* 0x0000000e08067c25 */ /* 0x000fc8000f8e000e */
[----:B------:R-:W-:Y:S01]  /*3cf0*/  IMAD R23, R9, UR14, R12 ;  /* 0x0000000e09177c24 */ /* 0x000fe2000f8e020c */
[----:B------:R-:W-:-:S04]  /*3d00*/  LEA R22, P0, R6, UR18, 0x1 ;  /* 0x0000001206167c11 */ /* 0x000fc8000f8008ff */
[----:B------:R-:W-:-:S04]  /*3d10*/  IADD3 R7, R7, R23, RZ ;  /* 0x0000001707077210 */ /* 0x000fc80007ffe0ff */
[----:B------:R-:W-:Y:S02]  /*3d20*/  LEA.HI.X R23, R6, UR19, R7, 0x1, P0 ;  /* 0x0000001306177c11 */ /* 0x000fe400080f0c07 */
[----:B------:R-:W-:-:S03]  /*3d30*/  ISETP.NE.AND P0, PT, R0, 0x2, PT ;  /* 0x000000020000780c */ /* 0x000fc60003f05270 */
[----:B--2---:R4:W-:Y:S10]  /*3d40*/  STG.E.U16 desc[UR12][R22.64], R21 ;  /* 0x0000001516007986 */ /* 0x0049f4000c10150c */
[----:B------:R-:W-:Y:S05]  /*3d50*/  @!P0 BRA `(.L_x_41) ;  /* 0x0000000000408947 */ /* 0x000fea0003800000 */
[----:B------:R-:W-:-:S04]  /*3d60*/  UIADD3 UR5, UR5, 0x2, URZ ;  /* 0x0000000205057890 */ /* 0x000fc8000fffe03f */
[----:B------:R-:W-:Y:S02]  /*3d70*/  USHF.R.S32.HI UR14, URZ, 0x1f, UR5 ;  /* 0x0000001f3f0e7899 */ /* 0x000fe40008011405 */
[----:B------:R-:W-:-:S04]  /*3d80*/  IMAD.WIDE.U32 R16, R18, UR5, R16 ;  /* 0x0000000512107c25 */ /* 0x000fc8000f8e0010 */
[----:B------:R-:W-:-:S04]  /*3d90*/  IMAD R6, R18, UR14, RZ ;  /* 0x0000000e12067c24 */ /* 0x000fc8000f8e02ff */
[----:B------:R-:W-:Y:S01]  /*3da0*/  IMAD R7, R19, UR5, R6 ;  /* 0x0000000513077c24 */ /* 0x000fe2000f8e0206 */
[----:B------:R-:W-:-:S03]  /*3db0*/  LEA R6, P0, R16, UR16, 0x1 ;  /* 0x0000001010067c11 */ /* 0x000fc6000f8008ff */
[----:B------:R-:W-:-:S05]  /*3dc0*/  IMAD.IADD R7, R17, 0x1, R7 ;  /* 0x0000000111077824 */ /* 0x000fca00078e0207 */
[----:B------:R-:W-:-:S06]  /*3dd0*/  LEA.HI.X R7, R16, UR17, R7, 0x1, P0 ;  /* 0x0000001110077c11 */ /* 0x000fcc00080f0c07 */
[----:B------:R-:W2:Y:S01]  /*3de0*/  LDG.E.U16 R7, desc[UR12][R6.64] ;  /* 0x0000000c06077981 */ /* 0x000ea2000c1e1500 */
[C---:B------:R-:W-:Y:S02]  /*3df0*/  IMAD R12, R8.reuse, UR14, RZ ;  /* 0x0000000e080c7c24 */ /* 0x040fe4000f8e02ff */
[----:B------:R-:W-:-:S04]  /*3e00*/  IMAD.WIDE.U32 R14, R8, UR5, R14 ;  /* 0x00000005080e7c25 */ /* 0x000fc8000f8e000e */
[----:B------:R-:W-:Y:S01]  /*3e10*/  IMAD R9, R9, UR5, R12 ;  /* 0x0000000509097c24 */ /* 0x000fe2000f8e020c */
[----:B------:R-:W-:-:S03]  /*3e20*/  LEA R8, P0, R14, UR18, 0x1 ;  /* 0x000000120e087c11 */ /* 0x000fc6000f8008ff */
[----:B------:R-:W-:-:S05]  /*3e30*/  IMAD.IADD R9, R15, 0x1, R9 ;  /* 0x000000010f097824 */ /* 0x000fca00078e0209 */
[----:B------:R-:W-:-:S05]  /*3e40*/  LEA.HI.X R9, R14, UR19, R9, 0x1, P0 ;  /* 0x000000130e097c11 */ /* 0x000fca00080f0c09 */
[----:B--2---:R0:W-:Y:S02]  /*3e50*/  STG.E.U16 desc[UR12][R8.64], R7 ;  /* 0x0000000708007986 */ /* 0x0041e4000c10150c */
.L_x_41:
[----:B------:R-:W-:-:S04]  /*3e60*/  UIADD3 UR6, UP0, UR6, 0x1, URZ ;  /* 0x0000000106067890 */ /* 0x000fc8000ff1e03f */
[----:B------:R-:W-:Y:S01]  /*3e70*/  UIADD3.X UR7, URZ, UR7, URZ, UP0, !UPT ;  /* 0x000000073f077290 */ /* 0x000fe200087fe43f */
[----:B------:R-:W-:Y:S11]  /*3e80*/  @!P1 BRA `(.L_x_42) ;  /* 0xffffffec00549947 */ /* 0x000ff6000383ffff */
[----:B------:R-:W-:Y:S05]  /*3e90*/  EXIT ;  /* 0x000000000000794d */ /* 0x000fea0003800000 */
.L_x_43:
[----:B------:R-:W-:-:S00]  /*3ea0*/  BRA `(.L_x_43) ;  /* 0xfffffffc00fc7947 */ /* 0x000fc0000383ffff */
[----:B------:R-:W-:-:S00]  /*3eb0*/  NOP ;  /* 0x0000000000007918 */ /* 0x000fc00000000000 */
        /* <DEDUP_REMOVED lines=12> */
.L_x_170:


//--------------------- .text._ZN2at6native53_GLOBAL__N__83c2e5dd_20_UpSampleBicubic2d_cu_80ee57ca37upsample_bicubic2d_backward_out_frameIN3c104HalfEfEEviT0_S5_bNS_27GenericPackedTensorAccessorIT_Lm4ENS_16DefaultPtrTraitsElEENS6_IKS7_Lm4ES8_lEE --------------------------
	.section	.text._ZN2at6native53_GLOBAL__N__83c2e5dd_20_UpSampleBicubic2d_cu_80ee57ca37upsample_bicubic2d_backward_out_frameIN3c104HalfEfEEviT0_S5_bNS_27GenericPackedTensorAccessorIT_Lm4ENS_16DefaultPtrTraitsElEENS6_IKS7_Lm4ES8_lEE,"ax",@progbits
	.align	128
.text._ZN2at6native53_GLOBAL__N__83c2e5dd_20_UpSampleBicubic2d_cu_80ee57ca37upsample_bicubic2d_backward_out_frameIN3c104HalfEfEEviT0_S5_bNS_27GenericPackedTensorAccessorIT_Lm4ENS_16DefaultPtrTraitsElEENS6_IKS7_Lm4ES8_lEE:
        .type           _ZN2at6native53_GLOBAL__N__83c2e5dd_20_UpSampleBicubic2d_cu_80ee57ca37upsample_bicubic2d_backward_out_frameIN3c104HalfEfEEviT0_S5_bNS_27GenericPackedTensorAccessorIT_Lm4ENS_16DefaultPtrTraitsElEENS6_IKS7_Lm4ES8_lEE,@function
        .size           _ZN2at6native53_GLOBAL__N__83c2e5dd_20_UpSampleBicubic2d_cu_80ee57ca37upsample_bicubic2d_backward_out_frameIN3c104HalfEfEEviT0_S5_bNS_27GenericPackedTensorAccessorIT_Lm4ENS_16DefaultPtrTraitsElEENS6_IKS7_Lm4ES8_lEE,(.L_x_171 - _ZN2at6native53_GLOBAL__N__83c2e5dd_20_UpSampleBicubic2d_cu_80ee57ca37upsample_bicubic2d_backward_out_frameIN3c104HalfEfEEviT0_S5_bNS_27GenericPackedTensorAccessorIT_Lm4ENS_16DefaultPtrTraitsElEENS6_IKS7_Lm4ES8_lEE)
        .other          _ZN2at6native53_GLOBAL__N__83c2e5dd_20_UpSampleBicubic2d_cu_80ee57ca37upsample_bicubic2d_backward_out_frameIN3c104HalfEfEEviT0_S5_bNS_27GenericPackedTensorAccessorIT_Lm4ENS_16DefaultPtrTraitsElEENS6_IKS7_Lm4ES8_lEE,@"STO_CUDA_ENTRY STV_DEFAULT"
_ZN2at6native53_GLOBAL__N__83c2e5dd_20_UpSampleBicubic2d_cu_80ee57ca37upsample_bicubic2d_backward_out_frameIN3c104HalfEfEEviT0_S5_bNS_27GenericPackedTensorAccessorIT_Lm4ENS_16DefaultPtrTraitsElEENS6_IKS7_Lm4ES8_lEE:
        /* <DEDUP_REMOVED lines=182> */
[----:B------:R0:W-:Y:S01]  /*0b60*/  STL [R1+0x18], R4 ;  /* 0x0000180401007387 */ /* 0x0001e20000100800 */
[----:B------:R-:W-:-:S03]  /*0b70*/  IMAD.WIDE.U32 R30, R21, UR4, R28 ;  /* 0x00000004151e7c25 */ /* 0x000fc6000f8e001c */
[----:B------:R-:W-:Y:S01]  /*0b80*/  STL [R1+0x8], R2 ;  /* 0x0000080201007387 */ /* 0x000fe20000100800 */
[----:B--2---:R-:W-:Y:S02]  /*0b90*/  IMAD.IADD R0, R15, 0x1, R27 ;  /* 0x000000010f007824 */ /* 0x004fe400078e021b */
[----:B------:R-:W-:-:S03]  /*0ba0*/  IMAD.WIDE.U32 R24, R21, UR4, R22 ;  /* 0x0000000415187c25 */ /* 0x000fc6000f8e0016 */
[----:B------:R1:W-:Y:S01]  /*0bb0*/  STL [R1+0x4], R0 ;  /* 0x0000040001007387 */ /* 0x0003e20000100800 */
[----:B------:R-:W-:-:S04]  /*0bc0*/  IMAD.WIDE.U32 R20, R21, UR4, R18 ;  /* 0x0000000415147c25 */ /* 0x000fc8000f8e0012 */
[----:B------:R-:W-:-:S04]  /*0bd0*/  IMAD.WIDE.U32 R16, R57, UR4, R16 ;  /* 0x0000000439107c25 */ /* 0x000fc8000f8e0010 */
[----:B------:R-:W-:Y:S01]  /*0be0*/  IMAD.WIDE.U32 R28, R57, UR4, R28 ;  /* 0x00000004391c7c25 */ /* 0x000fe2000f8e001c */
[----:B0-----:R-:W-:-:S03]  /*0bf0*/  IADD3 R4, R3, R17, RZ ;  /* 0x0000001103047210 */ /* 0x001fc60007ffe0ff */
[----:B-1----:R-:W-:Y:S02]  /*0c00*/  IMAD.IADD R0, R13, 0x1, R43 ;  /* 0x000000010d007824 */ /* 0x002fe400078e022b */
        /* <DEDUP_REMOVED lines=10> */
[----:B0-----:R-:W-:-:S07]  /*0cb0*/  IMAD.IADD R13, R3, 0x1, R19 ;  /* 0x00000001030d7824 */ /* 0x001fce00078e0213 */
.L_x_79:
        /* <DEDUP_REMOVED lines=10> */
[----:B------:R-:W-:Y:S02]  /*0d60*/  IMAD R0, R15, UR4, R0 ;  /* 0x000000040f007c24 */ /* 0x000fe4000f8e0200 */
[----:B--2---:R-:W-:Y:S02]  /*0d70*/  IMAD.MOV.U32 R3, RZ, RZ, R48 ;  /* 0x000000ffff037224 */ /* 0x004fe400078e0030 */
[----:B------:R-:W-:-:S04]  /*0d80*/  IMAD.WIDE.U32 R14, R14, UR4, R2 ;  /* 0x000000040e0e7c25 */ /* 0x000fc8000f8e0002 */
[----:B------:R-:W-:Y:S01]  /*0d90*/  IMAD.IADD R0, R15, 0x1, R0 ;  /* 0x000000010f007824 */ /* 0x000fe200078e0200 */
[----:B------:R-:W-:-:S04]  /*0da0*/  LEA R3, P0, R14, UR8, 0x1 ;  /* 0x000000080e037c11 */ /* 0x000fc8000f8008ff */
[----:B------:R-:W-:Y:S01]  /*0db0*/  LEA.HI.X R2, R14, UR9, R0, 0x1, P0 ;  /* 0x000000090e027c11 */ /* 0x000fe200080f0c00 */
[----:B------:R-:W-:-:S08]  /*0dc0*/  ULDC.64 UR8, c[0x0][0x220] ;  /* 0x0000880000087ab9 */ /* 0x000fd00000000a00 */
.L_x_78:
[----:B0-----:R-:W0:Y:S01]  /*0dd0*/  LDC.64 R14, c[0x0][0x248] ;  /* 0x00009200ff0e7b82 */ /* 0x001e220000000a00 */
[----:B------:R-:W-:Y:S01]  /*0de0*/  MOV R49, R4 ;  /* 0x0000000400317202 */ /* 0x000fe20000000f00 */
[----:B------:R-:W-:Y:S02]  /*0df0*/  IMAD.MOV.U32 R48, RZ, RZ, R16 ;  /* 0x000000ffff307224 */ /* 0x000fe400078e0010 */
        /* <DEDUP_REMOVED lines=9> */
[C---:B------:R-:W-:Y:S02]  /*0e90*/  LOP3.LUT R48, R59.reuse, 0xfffffffd, RZ, 0xc0, !PT ;  /* 0xfffffffd3b307812 */ /* 0x040fe400078ec0ff */
[----:B0-----:R-:W-:-:S03]  /*0ea0*/  LOP3.LUT R50, R59, 0x2, RZ, 0xc0, !PT ;  /* 0x000000023b327812 */ /* 0x001fc600078ec0ff */
[----:B------:R0:W5:Y:S01]  /*0eb0*/  LD.E R60, desc[UR12][R48.64] ;  /* 0x0000000c303c7980 */ /* 0x000162000c101900 */
[----:B------:R-:W-:Y:S01]  /*0ec0*/  ISETP.EQ.U32.AND P0, PT, R50, RZ, PT ;  /* 0x000000ff3200720c */ /* 0x000fe20003f02070 */
[----:B------:R-:W-:Y:S01]  /*0ed0*/  BSSY B0, `(.L_x_46) ;  /* 0x000000d000007945 */ /* 0x000fe20003800000 */
[----:B--2---:R-:W-:-:S05]  /*0ee0*/  HADD2.F32 R50, -RZ, R0.H0_H0 ;  /* 0x20000000ff327230 */ /* 0x004fca0000004100 */
[----:B------:R-:W-:-:S04]  /*0ef0*/  FMUL.FTZ R50, R7, R50 ;  /* 0x0000003207327220 */ /* 0x000fc80000410000 */
[----:B------:R-:W-:Y:S01]  /*0f00*/  FMUL.FTZ R51, R11, R50 ;  /* 0x000000320b337220 */ /* 0x000fe20000410000 */
[----:B------:R-:W-:-:S04]  /*0f10*/  HFMA2.MMA R50, -RZ, RZ, 0, 0.19775390625 ;  /* 0x00003254ff327435 */ /* 0x000fc800000001ff */
[----:B------:R-:W-:-:S06]  /*0f20*/  F2FP.F16.F32.PACK_AB R51, RZ, R51 ;  /* 0x00000033ff33723e */ /* 0x000fcc00000000ff */
[----:B0-----:R-:W-:-:S07]  /*0f30*/  SEL R50, R50, 0x7610, P0 ;  /* 0x0000761032327807 */ /* 0x001fce0000000000 */
.L_x_47:
[----:B-----5:R-:W-:-:S05]  /*0f40*/  HADD2 R61, R60, R51.H0_H0 ;  /* 0x200000333c3d7230 */ /* 0x020fca0000000000 */
[----:B------:R-:W-:-:S06]  /*0f50*/  PRMT R61, R60, R50, R61 ;  /* 0x000000323c3d7216 */ /* 0x000fcc000000003d */
[----:B------:R-:W2:Y:S02]  /*0f60*/  ATOM.E.CAS.STRONG.GPU PT, R61, [R48], R60, R61 ;  /* 0x0000003c303d738b */ /* 0x000ea400001ee13d */
[----:B--2---:R-:W-:Y:S01]  /*0f70*/  ISETP.NE.U32.AND P0, PT, R61, R60, PT ;  /* 0x0000003c3d00720c */ /* 0x004fe20003f05070 */
[----:B------:R-:W-:-:S12]  /*0f80*/  IMAD.MOV.U32 R60, RZ, RZ, R61 ;  /* 0x000000ffff3c7224 */ /* 0x000fd800078e003d */
[----:B------:R-:W-:Y:S05]  /*0f90*/  @P0 BRA `(.L_x_47) ;  /* 0xfffffffc00e80947 */ /* 0x000fea000383ffff */
[----:B------:R-:W-:Y:S05]  /*0fa0*/  BSYNC B0 ;  /* 0x0000000000007941 */ /* 0x000fea0003800000 */
.L_x_46:
[C---:B------:R-:W-:Y:S01]  /*0fb0*/  IMAD R50, R14.reuse, UR11, RZ ;  /* 0x0000000b0e327c24 */ /* 0x040fe2000f8e02ff */
[----:B------:R-:W-:Y:S01]  /*0fc0*/  BSSY B0, `(.L_x_48) ;  /* 0x0000018000007945 */ /* 0x000fe20003800000 */
[----:B------:R-:W-:Y:S02]  /*0fd0*/  IMAD.MOV.U32 R48, RZ, RZ, R18 ;  /* 0x000000ffff307224 */ /* 0x000fe400078e0012 */
[----:B------:R-:W-:Y:S02]  /*0fe0*/  IMAD.MOV.U32 R49, RZ, RZ, R13 ;  /* 0x000000ffff317224 */ /* 0x000fe400078e000d */
[----:B------:R-:W-:Y:S02]  /*0ff0*/  IMAD R50, R15, UR4, R50 ;  /* 0x000000040f327c24 */ /* 0x000fe4000f8e0232 */
[----:B------:R-:W-:-:S04]  /*1000*/  IMAD.WIDE.U32 R48, R14, UR4, R48 ;  /* 0x000000040e307c25 */ /* 0x000fc8000f8e0030 */
[----:B------:R-:W-:Y:S01]  /*1010*/  IMAD.MOV.U32 R59, RZ, RZ, 0x3254 ;  /* 0x00003254ff3b7424 */ /* 0x000fe200078e00ff */
[----:B------:R-:W-:Y:S02]  /*1020*/  IADD3 R49, R50, R49, RZ ;  /* 0x0000003132317210 */ /* 0x000fe40007ffe0ff */
[----:B------:R-:W-:-:S04]  /*1030*/  LEA R50, P0, R48, UR8, 0x1 ;  /* 0x0000000830327c11 */ /* 0x000fc8000f8008ff */
[----:B------:R-:W-:Y:S01]  /*1040*/  LEA.HI.X R49, R48, UR9, R49, 0x1, P0 ;  /* 0x0000000930317c11 */ /* 0x000fe200080f0c31 */
[----:B------:R-:W-:Y:S01]  /*1050*/  HADD2.F32 R48, -RZ, R0.H0_H0 ;  /* 0x20000000ff307230 */ /* 0x000fe20000004100 */
[----:B------:R-:W-:-:S04]  /*1060*/  LOP3.LUT R51, R50, 0x2, RZ, 0xc0, !PT ;  /* 0x0000000232337812 */ /* 0x000fc800078ec0ff */
[----:B------:R-:W-:Y:S01]  /*1070*/  FMUL.FTZ R48, R7, R48 ;  /* 0x0000003007307220 */ /* 0x000fe20000410000 */
[----:B------:R-:W-:-:S03]  /*1080*/  ISETP.EQ.U32.AND P0, PT, R51, RZ, PT ;  /* 0x000000ff3300720c */ /* 0x000fc60003f02070 */
[----:B------:R-:W-:Y:S01]  /*1090*/  FMUL.FTZ R51, R12, R48 ;  /* 0x000000300c337220 */ /* 0x000fe20000410000 */
[----:B------:R-:W-:Y:S02]  /*10a0*/  LOP3.LUT R48, R50, 0xfffffffd, RZ, 0xc0, !PT ;  /* 0xfffffffd32307812 */ /* 0x000fe400078ec0ff */
[----:B------:R-:W-:Y:S02]  /*10b0*/  SEL R59, R59, 0x7610, P0 ;  /* 0x000076103b3b7807 */ /* 0x000fe40000000000 */
[----:B------:R-:W-:Y:S01]  /*10c0*/  F2FP.F16.F32.PACK_AB R51, RZ, R51 ;  /* 0x00000033ff33723e */ /* 0x000fe200000000ff */
[----:B------:R0:W5:Y:S06]  /*10d0*/  LD.E R60, desc[UR12][R48.64] ;  /* 0x0000000c303c7980 */ /* 0x00016c000c101900 */
.L_x_49:
[----:B-----5:R-:W-:-:S05]  /*10e0*/  HADD2 R61, R60, R51.H0_H0 ;  /* 0x200000333c3d7230 */ /* 0x020fca0000000000 */
[----:B------:R-:W-:-:S06]  /*10f0*/  PRMT R61, R60, R59, R61 ;  /* 0x0000003b3c3d7216 */ /* 0x000fcc000000003d */
[----:B------:R-:W2:Y:S02]  /*1100*/  ATOM.E.CAS.STRONG.GPU PT, R61, [R48], R60, R61 ;  /* 0x0000003c303d738b */ /* 0x000ea400001ee13d */
[----:B--2---:R-:W-:Y:S01]  /*1110*/  ISETP.NE.U32.AND P0, PT, R61, R60, PT ;  /* 0x0000003c3d00720c */ /* 0x004fe20003f05070 */
[----:B------:R-:W-:-:S12]  /*1120*/  IMAD.MOV.U32 R60, RZ, RZ, R61 ;  /* 0x000000ffff3c7224 */ /* 0x000fd800078e003d */
[----:B------:R-:W-:Y:S05]  /*1130*/  @P0 BRA `(.L_x_49) ;  /* 0xfffffffc00e80947 */ /* 0x000fea000383ffff */
[----:B------:R-:W-:Y:S05]  /*1140*/  BSYNC B0 ;  /* 0x0000000000007941 */ /* 0x000fea0003800000 */
.L_x_48:
        /* <DEDUP_REMOVED lines=12> */
[----:B------:R-:W-:-:S03]  /*1210*/  HADD2.F32 R48, -RZ, R0.H0_H0 ;  /* 0x20000000ff307230 */ /* 0x000fc60000004100 */
[----:B------:R-:W-:Y:S02]  /*1220*/  SEL R59, R61, 0x7610, P0 ;  /* 0x000076103d3b7807 */ /* 0x000fe40000000000 */
[----:B------:R-:W-:-:S04]  /*1230*/  FMUL.FTZ R48, R7, R48 ;  /* 0x0000003007307220 */ /* 0x000fc80000410000 */
[----:B------:R-:W-:Y:S01]  /*1240*/  FMUL.FTZ R51, R10, R48 ;  /* 0x000000300a337220 */ /* 0x000fe20000410000 */
[----:B------:R-:W-:-:S04]  /*1250*/  LOP3.LUT R48, R50, 0xfffffffd, RZ, 0xc0, !PT ;  /* 0xfffffffd32307812 */ /* 0x000fc800078ec0ff */
[----:B------:R-:W-:Y:S01]  /*1260*/  F2FP.F16.F32.PACK_AB R51, RZ, R51 ;  /* 0x00000033ff33723e */ /* 0x000fe200000000ff */
[----:B------:R0:W5:Y:S06]  /*1270*/  LD.E R60, desc[UR12][R48.64] ;  /* 0x0000000c303c7980 */ /* 0x00016c000c101900 */
.L_x_51:
[----:B-----5:R-:W-:-:S05]  /*1280*/  HADD2 R61, R60, R51.H0_H0 ;  /* 0x200000333c3d7230 */ /* 0x020fca0000000000 */
[----:B------:R-:W-:-:S06]  /*1290*/  PRMT R61, R60, R59, R61 ;  /* 0x0000003b3c3d7216 */ /* 0x000fcc000000003d */
[----:B------:R-:W2:Y:S02]  /*12a0*/  ATOM.E.CAS.STRONG.GPU PT, R61, [R48], R60, R61 ;  /* 0x0000003c303d738b */ /* 0x000ea400001ee13d */
[----:B--2---:R-:W-:Y:S01]  /*12b0*/  ISETP.NE.U32.AND P0, PT, R61, R60, PT ;  /* 0x0000003c3d00720c */ /* 0x004fe20003f05070 */
[----:B------:R-:W-:-:S12]  /*12c0*/  IMAD.MOV.U32 R60, RZ, RZ, R61 ;  /* 0x000000ffff3c7224 */ /* 0x000fd800078e003d */
[----:B------:R-:W-:Y:S05]  /*12d0*/  @P0 BRA `(.L_x_51) ;  /* 0xfffffffc00e80947 */ /* 0x000fea000383ffff */
[----:B------:R-:W-:Y:S05]  /*12e0*/  BSYNC B0 ;  /* 0x0000000000007941 */ /* 0x000fea0003800000 */
.L_x_50:
        /* <DEDUP_REMOVED lines=19> */
.L_x_53:
[----:B-----5:R-:W-:-:S05]  /*1420*/  HADD2 R61, R60, R51.H0_H0 ;  /* 0x200000333c3d7230 */ /* 0x020fca0000000000 */
[----:B------:R-:W-:-:S06]  /*1430*/  PRMT R61, R60, R59, R61 ;  /* 0x0000003b3c3d7216 */ /* 0x000fcc000000003d */
[----:B------:R-:W2:Y:S02]  /*1440*/  ATOM.E.CAS.STRONG.GPU PT, R61, [R48], R60, R61 ;  /* 0x0000003c303d738b */ /* 0x000ea400001ee13d */
[----:B--2---:R-:W-:Y:S02]  /*1450*/  ISETP.NE.U32.AND P0, PT, R61, R60, PT ;  /* 0x0000003c3d00720c */ /* 0x004fe40003f05070 */
[----:B------:R-:W-:-:S11]  /*1460*/  MOV R60, R61 ;  /* 0x0000003d003c7202 */ /* 0x000fd60000000f00 */
[----:B------:R-:W-:Y:S05]  /*1470*/  @P0 BRA `(.L_x_53) ;  /* 0xfffffffc00e80947 */ /* 0x000fea000383ffff */
[----:B------:R-:W-:Y:S05]  /*1480*/  BSYNC B0 ;  /* 0x0000000000007941 */ /* 0x000fea0003800000 */
.L_x_52:
        /* <DEDUP_REMOVED lines=19> */
.L_x_55:
[----:B-----5:R-:W-:-:S05]  /*15c0*/  HADD2 R61, R60, R51.H0_H0 ;  /* 0x200000333c3d7230 */ /* 0x020fca0000000000 */
[----:B------:R-:W-:-:S06]  /*15d0*/  PRMT R61, R60, R59, R61 ;  /* 0x0000003b3c3d7216 */ /* 0x000fcc000000003d */
[----:B------:R-:W2:Y:S02]  /*15e0*/  ATOM.E.CAS.STRONG.GPU PT, R61, [R48], R60, R61 ;  /* 0x0000003c303d738b */ /* 0x000ea400001ee13d */
[----:B--2---:R-:W-:Y:S01]  /*15f0*/  ISETP.NE.U32.AND P0, PT, R61, R60, PT ;  /* 0x0000003c3d00720c */ /* 0x004fe20003f05070 */
[----:B------:R-:W-:-:S12]  /*1600*/  IMAD.MOV.U32 R60, RZ, RZ, R61 ;  /* 0x000000ffff3c7224 */ /* 0x000fd800078e003d */
[----:B------:R-:W-:Y:S05]  /*1610*/  @P0 BRA `(.L_x_55) ;  /* 0xfffffffc00e80947 */ /* 0x000fea000383ffff */
[----:B------:R-:W-:Y:S05]  /*1620*/  BSYNC B0 ;  /* 0x0000000000007941 */ /* 0x000fea0003800000 */
.L_x_54:
        /* <DEDUP_REMOVED lines=19> */
.L_x_57:
[----:B-----5:R-:W-:-:S05]  /*1760*/  HADD2 R61, R60, R51.H0_H0 ;  /* 0x200000333c3d7230 */ /* 0x020fca0000000000 */
[----:B------:R-:W-:-:S06]  /*1770*/  PRMT R61, R60, R59, R61 ;  /* 0x0000003b3c3d7216 */ /* 0x000fcc000000003d */
[----:B------:R-:W2:Y:S02]  /*1780*/  ATOM.E.CAS.STRONG.GPU PT, R61, [R48], R60, R61 ;  /* 0x0000003c303d738b */ /* 0x000ea400001ee13d */
[----:B--2---:R-:W-:Y:S01]  /*1790*/  ISETP.NE.U32.AND P0, PT, R61, R60, PT ;  /* 0x0000003c3d00720c */ /* 0x004fe20003f05070 */
[----:B------:R-:W-:-:S12]  /*17a0*/  IMAD.MOV.U32 R60, RZ, RZ, R61 ;  /* 0x000000ffff3c7224 */ /* 0x000fd800078e003d */
[----:B------:R-:W-:Y:S05]  /*17b0*/  @P0 BRA `(.L_x_57) ;  /* 0xfffffffc00e80947 */ /* 0x000fea000383ffff */
[----:B------:R-:W-:Y:S05]  /*17c0*/  BSYNC B0 ;  /* 0x0000000000007941 */ /* 0x000fea0003800000 */
.L_x_56:
        /* <DEDUP_REMOVED lines=19> */
.L_x_59:
[----:B-----5:R-:W-:-:S05]  /*1900*/  HADD2 R61, R60, R51.H0_H0 ;  /* 0x200000333c3d7230 */ /* 0x020fca0000000000 */
[----:B------:R-:W-:-:S06]  /*1910*/  PRMT R61, R60, R59, R61 ;  /* 0x0000003b3c3d7216 */ /* 0x000fcc000000003d */
[----:B------:R-:W2:Y:S02]  /*1920*/  ATOM.E.CAS.STRONG.GPU PT, R61, [R48], R60, R61 ;  /* 0x0000003c303d738b */ /* 0x000ea400001ee13d */
[----:B--2---:R-:W-:Y:S01]  /*1930*/  ISETP.NE.U32.AND P0, PT, R61, R60, PT ;  /* 0x0000003c3d00720c */ /* 0x004fe20003f05070 */
[----:B------:R-:W-:-:S12]  /*1940*/  IMAD.MOV.U32 R60, RZ, RZ, R61 ;  /* 0x000000ffff3c7224 */ /* 0x000fd800078e003d */
[----:B------:R-:W-:Y:S05]  /*1950*/  @P0 BRA `(.L_x_59) ;  /* 0xfffffffc00e80947 */ /* 0x000fea000383ffff */
[----:B------:R-:W-:Y:S05]  /*1960*/  BSYNC B0 ;  /* 0x0000000000007941 */ /* 0x000fea0003800000 */
.L_x_58:
        /* <DEDUP_REMOVED lines=19> */
.L_x_61:
[----:B-----5:R-:W-:-:S05]  /*1aa0*/  HADD2 R61, R60, R51.H0_H0 ;  /* 0x200000333c3d7230 */ /* 0x020fca0000000000 */
[----:B------:R-:W-:-:S06]  /*1ab0*/  PRMT R61, R60, R59, R61 ;  /* 0x0000003b3c3d7216 */ /* 0x000fcc000000003d */
[----:B------:R-:W2:Y:S02]  /*1ac0*/  ATOM.E.CAS.STRONG.GPU PT, R61, [R48], R60, R61 ;  /* 0x0000003c303d738b */ /* 0x000ea400001ee13d */
[----:B--2---:R-:W-:Y:S02]  /*1ad0*/  ISETP.NE.U32.AND P0, PT, R61, R60, PT ;  /* 0x0000003c3d00720c */ /* 0x004fe40003f05070 */
[----:B------:R-:W-:-:S11]  /*1ae0*/  MOV R60, R61 ;  /* 0x0000003d003c7202 */ /* 0x000fd60000000f00 */
[----:B------:R-:W-:Y:S05]  /*1af0*/  @P0 BRA `(.L_x_61) ;  /* 0xfffffffc00e80947 */ /* 0x000fea000383ffff */
[----:B------:R-:W-:Y:S05]  /*1b00*/  BSYNC B0 ;  /* 0x0000000000007941 */ /* 0x000fea0003800000 */
.L_x_60:
        /* <DEDUP_REMOVED lines=19> */
.L_x_63:
[----:B-----5:R-:W-:-:S05]  /*1c40*/  HADD2 R61, R60, R51.H0_H0 ;  /* 0x200000333c3d7230 */ /* 0x020fca0000000000 */
[----:B------:R-:W-:-:S06]  /*1c50*/  PRMT R61, R60, R59, R61 ;  /* 0x0000003b3c3d7216 */ /* 0x000fcc000000003d */
[----:B------:R-:W2:Y:S02]  /*1c60*/  ATOM.E.CAS.STRONG.GPU PT, R61, [R48], R60, R61 ;  /* 0x0000003c303d738b */ /* 0x000ea400001ee13d */
[----:B--2---:R-:W-:Y:S01]  /*1c70*/  ISETP.NE.U32.AND P0, PT, R61, R60, PT ;  /* 0x0000003c3d00720c */ /* 0x004fe20003f05070 */
[----:B------:R-:W-:-:S12]  /*1c80*/  IMAD.MOV.U32 R60, RZ, RZ, R61 ;  /* 0x000000ffff3c7224 */ /* 0x000fd800078e003d */
[----:B------:R-:W-:Y:S05]  /*1c90*/  @P0 BRA `(.L_x_63) ;  /* 0xfffffffc00e80947 */ /* 0x000fea000383ffff */
[----:B------:R-:W-:Y:S05]  /*1ca0*/  BSYNC B0 ;  /* 0x0000000000007941 */ /* 0x000fea0003800000 */
.L_x_62:
        /* <DEDUP_REMOVED lines=20> */
.L_x_65:
[----:B-----5:R-:W-:-:S05]  /*1df0*/  HADD2 R61, R60, R51.H0_H0 ;  /* 0x200000333c3d7230 */ /* 0x020fca0000000000 */
[----:B------:R-:W-:-:S06]  /*1e00*/  PRMT R61, R60, R59, R61 ;  /* 0x0000003b3c3d7216 */ /* 0x000fcc000000003d */
[----:B------:R-:W2:Y:S02]  /*1e10*/  ATOM.E.CAS.STRONG.GPU PT, R61, [R48], R60, R61 ;  /* 0x0000003c303d738b */ /* 0x000ea400001ee13d */
[----:B--2---:R-:W-:Y:S01]  /*1e20*/  ISETP.NE.U32.AND P0, PT, R61, R60, PT ;  /* 0x0000003c3d00720c */ /* 0x004fe20003f05070 */
[----:B------:R-:W-:-:S12]  /*1e30*/  IMAD.MOV.U32 R60, RZ, RZ, R61 ;  /* 0x000000ffff3c7224 */ /* 0x000fd800078e003d */
[----:B------:R-:W-:Y:S05]  /*1e40*/  @P0 BRA `(.L_x_65) ;  /* 0xfffffffc00e80947 */ /* 0x000fea000383ffff */
[----:B------:R-:W-:Y:S05]  /*1e50*/  BSYNC B0 ;  /* 0x0000000000007941 */ /* 0x000fea0003800000 */
.L_x_64:
        /* <DEDUP_REMOVED lines=20> */
.L_x_67:
[----:B-----5:R-:W-:-:S05]  /*1fa0*/  HADD2 R61, R60, R51.H0_H0 ;  /* 0x200000333c3d7230 */ /* 0x020fca0000000000 */
[----:B------:R-:W-:-:S06]  /*1fb0*/  PRMT R61, R60, R59, R61 ;  /* 0x0000003b3c3d7216 */ /* 0x000fcc000000003d */
[----:B------:R-:W2:Y:S02]  /*1fc0*/  ATOM.E.CAS.STRONG.GPU PT, R61, [R48], R60, R61 ;  /* 0x0000003c303d738b */ /* 0x000ea400001ee13d */
[----:B--2---:R-:W-:Y:S01]  /*1fd0*/  ISETP.NE.U32.AND P0, PT, R61, R60, PT ;  /* 0x0000003c3d00720c */ /* 0x004fe20003f05070 */
[----:B------:R-:W-:-:S12]  /*1fe0*/  IMAD.MOV.U32 R60, RZ, RZ, R61 ;  /* 0x000000ffff3c7224 */ /* 0x000fd800078e003d */
[----:B------:R-:W-:Y:S05]  /*1ff0*/  @P0 BRA `(.L_x_67) ;  /* 0xfffffffc00e80947 */ /* 0x000fea000383ffff */
[----:B------:R-:W-:Y:S05]  /*2000*/  BSYNC B0 ;  /* 0x0000000000007941 */ /* 0x000fea0003800000 */
.L_x_66:
        /* <DEDUP_REMOVED lines=20> */
.L_x_69:
[----:B-----5:R-:W-:-:S05]  /*2150*/  HADD2 R61, R60, R51.H0_H0 ;  /* 0x200000333c3d7230 */ /* 0x020fca0000000000 */
[----:B------:R-:W-:-:S06]  /*2160*/  PRMT R61, R60, R59, R61 ;  /* 0x0000003b3c3d7216 */ /* 0x000fcc000000003d */
[----:B------:R-:W2:Y:S02]  /*2170*/  ATOM.E.CAS.STRONG.GPU PT, R61, [R48], R60, R61 ;  /* 0x0000003c303d738b */ /* 0x000ea400001ee13d */
[----:B--2---:R-:W-:Y:S02]  /*2180*/  ISETP.NE.U32.AND P0, PT, R61, R60, PT ;  /* 0x0000003c3d00720c */ /* 0x004fe40003f05070 */
[----:B------:R-:W-:-:S11]  /*2190*/  MOV R60, R61 ;  /* 0x0000003d003c7202 */ /* 0x000fd60000000f00 */
[----:B------:R-:W-:Y:S05]  /*21a0*/  @P0 BRA `(.L_x_69) ;  /* 0xfffffffc00e80947 */ /* 0x000fea000383ffff */
[----:B------:R-:W-:Y:S05]  /*21b0*/  BSYNC B0 ;  /* 0x0000000000007941 */ /* 0x000fea0003800000 */
.L_x_68:
[----:B------:R-:W2:Y:S01]  /*21c0*/  LDL R61, [R1+0xc] ;  /* 0x00000c00013d7983 */ /* 0x000ea20000100800 */
[C---:B------:R-:W-:Y:S01]  /*21d0*/  IMAD R50, R14.reuse, UR11, RZ ;  /* 0x0000000b0e327c24 */ /* 0x040fe2000f8e02ff */
[----:B------:R-:W-:Y:S01]  /*21e0*/  BSSY B0, `(.L_x_70) ;  /* 0x0000018000007945 */ /* 0x000fe20003800000 */
[----:B0-----:R-:W-:Y:S02]  /*21f0*/  IMAD.MOV.U32 R48, RZ, RZ, R42 ;  /* 0x000000ffff307224 */ /* 0x001fe400078e002a */
[----:B------:R-:W-:Y:S02]  /*2200*/  IMAD R50, R15, UR4, R50 ;  /* 0x000000040f327c24 */ /* 0x000fe4000f8e0232 */
[----:B--2---:R-:W-:Y:S01]  /*2210*/  IMAD.MOV.U32 R49, RZ, RZ, R61 ;  /* 0x000000ffff317224 */ /* 0x004fe200078e003d */
[----:B------:R-:W-:Y:S01]  /*2220*/  HFMA2.MMA R61, -RZ, RZ, 0, 0.19775390625 ;  /* 0x00003254ff3d7435 */ /* 0x000fe200000001ff */
        /* <DEDUP_REMOVED lines=13> */
.L_x_71:
[----:B-----5:R-:W-:-:S05]  /*2300*/  HADD2 R61, R60, R51.H0_H0 ;  /* 0x200000333c3d7230 */ /* 0x020fca0000000000 */
[----:B------:R-:W-:-:S06]  /*2310*/  PRMT R61, R60, R59, R61 ;  /* 0x0000003b3c3d7216 */ /* 0x000fcc000000003d */
[----:B------:R-:W2:Y:S02]  /*2320*/  ATOM.E.CAS.STRONG.GPU PT, R61, [R48], R60, R61 ;  /* 0x0000003c303d738b */ /* 0x000ea400001ee13d */
[----:B--2---:R-:W-:Y:S01]  /*2330*/  ISETP.NE.U32.AND P0, PT, R61, R60, PT ;  /* 0x0000003c3d00720c */ /* 0x004fe20003f05070 */
[----:B------:R-:W-:-:S12]  /*2340*/  IMAD.MOV.U32 R60, RZ, RZ, R61 ;  /* 0x000000ffff3c7224 */ /* 0x000fd800078e003d */
[----:B------:R-:W-:Y:S05]  /*2350*/  @P0 BRA `(.L_x_71) ;  /* 0xfffffffc00e80947 */ /* 0x000fea000383ffff */
[----:B------:R-:W-:Y:S05]  /*2360*/  BSYNC B0 ;  /* 0x0000000000007941 */ /* 0x000fea0003800000 */
.L_x_70:
[----:B------:R-:W2:Y:S01]  /*2370*/  LDL R61, [R1+0x10] ;  /* 0x00001000013d7983 */ /* 0x000ea20000100800 */
        /* <DEDUP_REMOVED lines=19> */
.L_x_73:
[----:B-----5:R-:W-:-:S05]  /*24b0*/  HADD2 R61, R60, R51.H0_H0 ;  /* 0x200000333c3d7230 */ /* 0x020fca0000000000 */
[----:B------:R-:W-:-:S06]  /*24c0*/  PRMT R61, R60, R59, R61 ;  /* 0x0000003b3c3d7216 */ /* 0x000fcc000000003d */
[----:B------:R-:W2:Y:S02]  /*24d0*/  ATOM.E.CAS.STRONG.GPU PT, R61, [R48], R60, R61 ;  /* 0x0000003c303d738b */ /* 0x000ea400001ee13d */
[----:B--2---:R-:W-:Y:S01]  /*24e0*/  ISETP.NE.U32.AND P0, PT, R61, R60, PT ;  /* 0x0000003c3d00720c */ /* 0x004fe20003f05070 */
[----:B------:R-:W-:-:S12]  /*24f0*/  IMAD.MOV.U32 R60, RZ, RZ, R61 ;  /* 0x000000ffff3c7224 */ /* 0x000fd800078e003d */
[----:B------:R-:W-:Y:S05]  /*2500*/  @P0 BRA `(.L_x_73) ;  /* 0xfffffffc00e80947 */ /* 0x000fea000383ffff */
[----:B------:R-:W-:Y:S05]  /*2510*/  BSYNC B0 ;  /* 0x0000000000007941 */ /* 0x000fea0003800000 */
.L_x_72:
        /* <DEDUP_REMOVED lines=20> */
.L_x_75:
[----:B-----5:R-:W-:-:S05]  /*2660*/  HADD2 R61, R60, R51.H0_H0 ;  /* 0x200000333c3d7230 */ /* 0x020fca0000000000 */
[----:B------:R-:W-:-:S06]  /*2670*/  PRMT R61, R60, R59, R61 ;  /* 0x0000003b3c3d7216 */ /* 0x000fcc000000003d */
[----:B------:R-:W2:Y:S02]  /*2680*/  ATOM.E.CAS.STRONG.GPU PT, R61, [R48], R60, R61 ;  /* 0x0000003c303d738b */ /* 0x000ea400001ee13d */
[----:B--2---:R-:W-:Y:S01]  /*2690*/  ISETP.NE.U32.AND P0, PT, R61, R60, PT ;  /* 0x0000003c3d00720c */ /* 0x004fe20003f05070 */
[----:B------:R-:W-:-:S12]  /*26a0*/  IMAD.MOV.U32 R60, RZ, RZ, R61 ;  /* 0x000000ffff3c7224 */ /* 0x000fd800078e003d */
[----:B------:R-:W-:Y:S05]  /*26b0*/  @P0 BRA `(.L_x_75) ;  /* 0xfffffffc00e80947 */ /* 0x000fea000383ffff */
[----:B------:R-:W-:Y:S05]  /*26c0*/  BSYNC B0 ;  /* 0x0000000000007941 */ /* 0x000fea0003800000 */
.L_x_74:
[----:B------:R-:W2:Y:S01]  /*26d0*/  LDL R61, [R1+0x18] ;  /* 0x00001800013d7983 */ /* 0x000ea20000100800 */
[----:B------:R-:W-:Y:S01]  /*26e0*/  IMAD R50, R14, UR11, RZ ;  /* 0x0000000b0e327c24 */ /* 0x000fe2000f8e02ff */
[----:B0-----:R-:W-:Y:S01]  /*26f0*/  MOV R48, R34 ;  /* 0x0000002200307202 */ /* 0x001fe20000000f00 */
[----:B------:R-:W-:Y:S01]  /*2700*/  HADD2.F32 R0, -RZ, R0.H0_H0 ;  /* 0x20000000ff007230 */ /* 0x000fe20000004100 */
[----:B------:R-:W-:Y:S01]  /*2710*/  BSSY B0, `(.L_x_76) ;  /* 0x0000016000007945 */ /* 0x000fe20003800000 */
[----:B------:R-:W-:-:S03]  /*2720*/  IMAD R50, R15, UR4, R50 ;  /* 0x000000040f327c24 */ /* 0x000fc6000f8e0232 */
[----:B------:R-:W-:-:S04]  /*2730*/  FMUL.FTZ R0, R5, R0 ;  /* 0x0000000005007220 */ /* 0x000fc80000410000 */
[----:B------:R-:W-:-:S05]  /*2740*/  FMUL.FTZ R0, R9, R0 ;  /* 0x0000000009007220 */ /* 0x000fca0000410000 */
[----:B------:R-:W-:Y:S01]  /*2750*/  F2FP.F16.F32.PACK_AB R0, RZ, R0 ;  /* 0x00000000ff00723e */ /* 0x000fe200000000ff */
        /* <DEDUP_REMOVED lines=11> */
.L_x_77:
[----:B-----5:R-:W-:-:S05]  /*2810*/  HADD2 R51, R50, R0.H0_H0 ;  /* 0x2000000032337230 */ /* 0x020fca0000000000 */
[----:B------:R-:W-:-:S06]  /*2820*/  PRMT R51, R50, R49, R51 ;  /* 0x0000003132337216 */ /* 0x000fcc0000000033 */
[----:B------:R-:W2:Y:S02]  /*2830*/  ATOM.E.CAS.STRONG.GPU PT, R51, [R14], R50, R51 ;  /* 0x000000320e33738b */ /* 0x000ea400001ee133 */
[----:B--2---:R-:W-:Y:S02]  /*2840*/  ISETP.NE.U32.AND P0, PT, R51, R50, PT ;  /* 0x000000323300720c */ /* 0x004fe40003f05070 */
[----:B------:R-:W-:-:S11]  /*2850*/  MOV R50, R51 ;  /* 0x0000003300327202 */ /* 0x000fd60000000f00 */
[----:B------:R-:W-:Y:S05]  /*2860*/  @P0 BRA `(.L_x_77) ;  /* 0xfffffffc00e80947 */ /* 0x000fea000383ffff */
[----:B------:R-:W-:Y:S05]  /*2870*/  BSYNC B0 ;  /* 0x0000000000007941 */ /* 0x000fea0003800000 */
.L_x_76:
        /* <DEDUP_REMOVED lines=9> */
.L_x_45:
[----:B------:R-:W1:Y:S01]  /*2910*/  LDC R0, c[0x0][0x228] ;  /* 0x00008a00ff007b82 */ /* 0x000e620000000800 */
[----:B------:R-:W-:-:S06]  /*2920*/  UIADD3 UR4, UR4, 0x1, URZ ;  /* 0x0000000104047890 */ /* 0x000fcc000fffe03f */
[----:B-1----:R-:W-:-:S13]  /*2930*/  ISETP.LE.AND P0, PT, R0, UR4, PT ;  /* 0x0000000400007c0c */ /* 0x002fda000bf03270 */
[----:B------:R-:W-:Y:S05]  /*2940*/  @!P0 BRA `(.L_x_79) ;  /* 0xffffffe000dc8947 */ /* 0x000fea000383ffff */
[----:B------:R-:W-:Y:S05]  /*2950*/  EXIT ;  /* 0x000000000000794d */ /* 0x000fea0003800000 */
.L_x_44:
        /* <DEDUP_REMOVED lines=40> */
.L_x_86:
        /* <DEDUP_REMOVED lines=42> */
.L_x_83:
        /* <DEDUP_REMOVED lines=104> */
.L_x_82:
        /* <DEDUP_REMOVED lines=57> */
.L_x_84:
[----:B------:R-:W-:-:S13]  /*3890*/  ISETP.NE.OR P0, PT, R12, RZ, P0 ;  /* 0x000000ff0c00720c */ /* 0x000fda0000705670 */
[----:B------:R-:W-:Y:S05]  /*38a0*/  @!P0 BRA `(.L_x_80) ;  /* 0x0000000000808947 */ /* 0x000fea0003800000 */
.L_x_81:
        /* <DEDUP_REMOVED lines=32> */
.L_x_80:
        /* <DEDUP_REMOVED lines=59> */
.L_x_85:
[----:B------:R-:W-:-:S04]  /*3e60*/  UIADD3 UR6, UP0, UR6, 0x1, URZ ;  /* 0x0000000106067890 */ /* 0x000fc8000ff1e03f */
[----:B------:R-:W-:Y:S01]  /*3e70*/  UIADD3.X UR7, URZ, UR7, URZ, UP0, !UPT ;  /* 0x000000073f077290 */ /* 0x000fe200087fe43f */
[----:B------:R-:W-:Y:S11]  /*3e80*/  @!P1 BRA `(.L_x_86) ;  /* 0xffffffec00549947 */ /* 0x000ff6000383ffff */
[----:B------:R-:W-:Y:S05]  /*3e90*/  EXIT ;  /* 0x000000000000794d */ /* 0x000fea0003800000 */
.L_x_87:
        /* <DEDUP_REMOVED lines=14> */
.L_x_171:


//--------------------- .text._ZN2at6native53_GLOBAL__N__83c2e5dd_20_UpSampleBicubic2d_cu_80ee57ca37upsample_bicubic2d_backward_out_frameIffEEviT0_S3_bNS_27GenericPackedTensorAccessorIT_Lm4ENS_16DefaultPtrTraitsElEENS4_IKS5_Lm4ES6_lEE --------------------------
	.section	.text._ZN2at6native53_GLOBAL__N__83c2e5dd_20_UpSampleBicubic2d_cu_80ee57ca37upsample_bicubic2d_backward_out_frameIffEEviT0_S3_bNS_27GenericPackedTensorAccessorIT_Lm4ENS_16DefaultPtrTraitsElEENS4_IKS5_Lm4ES6_lEE,"ax",@progbits
	.align	128
.text._ZN2at6native53_GLOBAL__N__83c2e5dd_20_UpSampleBicubic2d_cu_80ee57ca37upsample_bicubic2d_backward_out_frameIffEEviT0_S3_bNS_27GenericPackedTensorAccessorIT_Lm4ENS_16DefaultPtrTraitsElEENS4_IKS5_Lm4ES6_lEE:
        .type           _ZN2at6native53_GLOBAL__N__83c2e5dd_20_UpSampleBicubic2d_cu_80ee57ca37upsample_bicubic2d_backward_out_frameIffEEviT0_S3_bNS_27GenericPackedTensorAccessorIT_Lm4ENS_16DefaultPtrTraitsElEENS4_IKS5_Lm4ES6_lEE,@function
        .size           _ZN2at6native53_GLOBAL__N__83c2e5dd_20_UpSampleBicubic2d_cu_80ee57ca37upsample_bicubic2d_backward_out_frameIffEEviT0_S3_bNS_27GenericPackedTensorAccessorIT_Lm4ENS_16DefaultPtrTraitsElEENS4_IKS5_Lm4ES6_lEE,(.L_x_172 - _ZN2at6native53_GLOBAL__N__83c2e5dd_20_UpSampleBicubic2d_cu_80ee57ca37upsample_bicubic2d_backward_out_frameIffEEviT0_S3_bNS_27GenericPackedTensorAccessorIT_Lm4ENS_16DefaultPtrTraitsElEENS4_IKS5_Lm4ES6_lEE)
        .other          _ZN2at6native53_GLOBAL__N__83c2e5dd_20_UpSampleBicubic2d_cu_80ee57ca37upsample_bicubic2d_backward_out_frameIffEEviT0_S3_bNS_27GenericPackedTensorAccessorIT_Lm4ENS_16DefaultPtrTraitsElEENS4_IKS5_Lm4ES6_lEE,@"STO_CUDA_ENTRY STV_DEFAULT"
_ZN2at6native53_GLOBAL__N__83c2e5dd_20_UpSampleBicubic2d_cu_80ee57ca37upsample_bicubic2d_backward_out_frameIffEEviT0_S3_bNS_27GenericPackedTensorAccessorIT_Lm4ENS_16DefaultPtrTraitsElEENS4_IKS5_Lm4ES6_lEE:
        /* <DEDUP_REMOVED lines=10> */
[----:B------:R-:W-:Y:S01]  /*00a0*/  ULDC UR4, c[0x0][0x280] ;  /* 0x0000a00000047ab9 */ /* 0x000fe20000000800 */
[----:B------:R-:W-:-:S06]  /*00b0*/  ULDC.64 UR12, c[0x0][0x208] ;  /* 0x00008200000c7ab9 */ /* 0x000fcc0000000a00 */
[----:B------:R-:W1:Y:S01]  /*00c0*/  LDC R16, c[0x0][0x240] ;  /* 0x00009000ff107b82 */ /* 0x000e620000000800 */
[----:B0-----:R-:W-:-:S04]  /*00d0*/  IABS R5, R7 ;  /* 0x0000000700057213 */ /* 0x001fc80000000000 */
[----:B------:R-:W0:Y:S08]  /*00e0*/  I2F.RP R0, R5 ;  /* 0x0000000500007306 */ /* 0x000e300000209400 */
[----:B0-----:R-:W0:Y:S02]  /*00f0*/  MUFU.RCP R0, R0 ;  /* 0x0000000000007308 */ /* 0x001e240000001000 */
[----:B0-----:R-:W-:-:S06]  /*0100*/  VIADD R2, R0, 0xffffffe ;  /* 0x0ffffffe00027836 */ /* 0x001fcc0000000000 */
[----:B------:R0:W2:Y:S02]  /*0110*/  F2I.FTZ.U32.TRUNC.NTZ R3, R2 ;  /* 0x0000000200037305 */ /* 0x0000a4000021f000 */
[----:B0-----:R-:W-:Y:S01]  /*0120*/  HFMA2.MMA R2, -RZ, RZ, 0, 0 ;  /* 0x00000000ff027435 */ /* 0x001fe200000001ff */
[----:B--2---:R-:W-:-:S04]  /*0130*/  IMAD.MOV R4, RZ, RZ, -R3 ;  /* 0x000000ffff047224 */ /* 0x004fc800078e0a03 */
[----:B------:R-:W-:Y:S01]  /*0140*/  IMAD R9, R4, R5, RZ ;  /* 0x0000000504097224 */ /* 0x000fe200078e02ff */
[----:B------:R-:W-:-:S04]  /*0150*/  IABS R4, R10 ;  /* 0x0000000a00047213 */ /* 0x000fc80000000000 */
[----:B------:R-:W-:Y:S02]  /*0160*/  IMAD.HI.U32 R3, R3, R9, R2 ;  /* 0x0000000903037227 */ /* 0x000fe400078e0002 */
[----:B------:R-:W0:Y:S04]  /*0170*/  LDC R9, c[0x0][0x238] ;  /* 0x00008e00ff097b82 */ /* 0x000e280000000800 */
[----:B------:R-:W-:-:S04]  /*0180*/  IMAD.HI.U32 R8, R3, R4, RZ ;  /* 0x0000000403087227 */ /* 0x000fc800078e00ff */
[----:B------:R-:W-:-:S04]  /*0190*/  IMAD.MOV R0, RZ, RZ, -R8 ;  /* 0x000000ffff007224 */ /* 0x000fc800078e0a08 */
[----:B------:R-:W-:-:S05]  /*01a0*/  IMAD R0, R5, R0, R4 ;  /* 0x0000000005007224 */ /* 0x000fca00078e0204 */
[----:B------:R-:W-:-:S13]  /*01b0*/  ISETP.GT.U32.AND P1, PT, R5, R0, PT ;  /* 0x000000000500720c */ /* 0x000fda0003f24070 */
[----:B------:R-:W-:Y:S01]  /*01c0*/  @!P1 IMAD.IADD R0, R0, 0x1, -R5 ;  /* 0x0000000100009824 */ /* 0x000fe200078e0a05 */
[----:B------:R-:W-:Y:S02]  /*01d0*/  @!P1 IADD3 R8, R8, 0x1, RZ ;  /* 0x0000000108089810 */ /* 0x000fe40007ffe0ff */
[----:B------:R-:W-:Y:S02]  /*01e0*/  ISETP.NE.AND P1, PT, R7, RZ, PT ;  /* 0x000000ff0700720c */ /* 0x000fe40003f25270 */
[----:B------:R-:W-:Y:S02]  /*01f0*/  ISETP.GE.U32.AND P0, PT, R0, R5, PT ;  /* 0x000000050000720c */ /* 0x000fe40003f06070 */
[----:B------:R-:W-:-:S04]  /*0200*/  LOP3.LUT R0, R10, R7, RZ, 0x3c, !PT ;  /* 0x000000070a007212 */ /* 0x000fc800078e3cff */
[----:B------:R-:W-:-:S07]  /*0210*/  ISETP.GE.AND P2, PT, R0, RZ, PT ;  /* 0x000000ff0000720c */ /* 0x000fce0003f46270 */
[----:B------:R-:W-:Y:S01]  /*0220*/  @P0 VIADD R8, R8, 0x1 ;  /* 0x0000000108080836 */ /* 0x000fe20000000000 */
[----:B-1----:R-:W-:-:S05]  /*0230*/  ISETP.NE.AND P0, PT, R16, R7, PT ;  /* 0x000000071000720c */ /* 0x002fca0003f05270 */
[----:B------:R-:W-:Y:S01]  /*0240*/  @!P2 IMAD.MOV R8, RZ, RZ, -R8 ;  /* 0x000000ffff08a224 */ /* 0x000fe200078e0a08 */
[----:B------:R-:W-:Y:S02]  /*0250*/  @!P1 LOP3.LUT R8, RZ, R7, RZ, 0x33, !PT ;  /* 0x00000007ff089212 */ /* 0x000fe400078e33ff */
[----:B0-----:R-:W-:Y:S02]  /*0260*/  ISETP.EQ.AND P1, PT, R9, UR4, PT ;  /* 0x0000000409007c0c */ /* 0x001fe4000bf22270 */
[----:B------:R-:W-:-:S05]  /*0270*/  IADD3 R0, -R8, RZ, RZ ;  /* 0x000000ff08007210 */ /* 0x000fca0007ffe1ff */
[----:B------:R-:W-:-:S06]  /*0280*/  IMAD R10, R7, R0, R10 ;  /* 0x00000000070a7224 */ /* 0x000fcc00078e020a */
[----:B------:R-:W-:Y:S05]  /*0290*/  @!P0 BRA P1, `(.L_x_88) ;  /* 0x0000001400648947 */ /* 0x000fea0000800000 */
[----:B------:R-:W0:Y:S01]  /*02a0*/  LDC R3, c[0x0][0x218] ;  /* 0x00008600ff037b82 */ /* 0x000e220000000800 */
[----:B------:R-:W-:Y:S01]  /*02b0*/  ULDC.U8 UR4, c[0x0][0x21c] ;  /* 0x0000870000047ab9 */ /* 0x000fe20000000000 */
[----:B------:R-:W-:Y:S01]  /*02c0*/  I2FP.F32.S32 R0, R10 ;  /* 0x0000000a00007245 */ /* 0x000fe20000201400 */
[----:B------:R-:W-:Y:S01]  /*02d0*/  UPRMT UR4, UR4, 0x8880, URZ ;  /* 0x0000888004047896 */ /* 0x000fe2000800003f */
[----:B------:R-:W-:-:S03]  /*02e0*/  IMAD.MOV.U32 R14, RZ, RZ, 0x3fa00000 ;  /* 0x3fa00000ff0e7424 */ /* 0x000fc600078e00ff */
        /* <DEDUP_REMOVED lines=11> */
[----:B------:R1:W3:Y:S01]  /*03a0*/  F2I.FTZ.FLOOR.NTZ R31, R2 ;  /* 0x00000002001f7305 */ /* 0x0002e20000217100 */
[----:B--2---:R-:W-:Y:S02]  /*03b0*/  ISETP.GE.AND P1, PT, R5, 0x1, PT ;  /* 0x000000010500780c */ /* 0x004fe40003f26270 */
[----:B0-----:R-:W-:-:S05]  /*03c0*/  I2FP.F32.S32 R3, R28 ;  /* 0x0000001c00037245 */ /* 0x001fca0000201400 */
[----:B------:R-:W-:-:S06]  /*03d0*/  FADD.FTZ R3, R0, -R3 ;  /* 0x8000000300037221 */ /* 0x000fcc0000010000 */
[----:B-1----:R-:W-:Y:S05]  /*03e0*/  @!P1 EXIT ;  /* 0x000000000000994d */ /* 0x002fea0003800000 */
[----:B------:R-:W0:Y:S01]  /*03f0*/  LDC R13, c[0x0][0x230] ;  /* 0x00008c00ff0d7b82 */ /* 0x000e220000000800 */
[C---:B------:R-:W-:Y:S01]  /*0400*/  FFMA.FTZ R0, R3.reuse, R14, -2.25 ;  /* 0xc010000003007423 */ /* 0x040fe2000001000e */
[C---:B------:R-:W-:Y:S01]  /*0410*/  FADD.FTZ R6, -R3.reuse, 1 ;  /* 0x3f80000003067421 */ /* 0x040fe20000010100 */
[----:B------:R-:W-:Y:S02]  /*0420*/  IMAD.MOV.U32 R18, RZ, RZ, 0x3f400000 ;  /* 0x3f400000ff127424 */ /* 0x000fe400078e00ff */
[C---:B------:R-:W-:Y:S01]  /*0430*/  FADD.FTZ R4, R3.reuse, 1 ;  /* 0x3f80000003047421 */ /* 0x040fe20000010000 */
[C---:B------:R-:W-:Y:S01]  /*0440*/  FMUL.FTZ R0, R3.reuse, R0 ;  /* 0x0000000003007220 */ /* 0x040fe20000410000 */
[----:B------:R-:W-:Y:S01]  /*0450*/  FADD.FTZ R11, R6, 1 ;  /* 0x3f800000060b7421 */ /* 0x000fe20000010000 */
[----:B---3--:R-:W-:Y:S01]  /*0460*/  I2FP.F32.S32 R5, R31 ;  /* 0x0000001f00057245 */ /* 0x008fe20000201400 */
[----:B------:R-:W-:Y:S01]  /*0470*/  FFMA.FTZ R7, R4, -R18, 3.75 ;  /* 0x4070000004077423 */ /* 0x000fe20000010812 */
[----:B------:R-:W-:Y:S01]  /*0480*/  FFMA.FTZ R0, R3, R0, 1 ;  /* 0x3f80000003007423 */ /* 0x000fe20000010000 */
[C---:B------:R-:W-:Y:S01]  /*0490*/  FFMA.FTZ R12, R11.reuse, -R18, 3.75 ;  /* 0x407000000b0c7423 */ /* 0x040fe20000010812 */
[----:B------:R-:W-:Y:S01]  /*04a0*/  FFMA.FTZ R3, R6, R14, -2.25 ;  /* 0xc010000006037423 */ /* 0x000fe2000001000e */
[----:B------:R-:W-:Y:S01]  /*04b0*/  FFMA.FTZ R7, R4, R7, -6 ;  /* 0xc0c0000004077423 */ /* 0x000fe20000010007 */
[----:B------:R-:W-:Y:S01]  /*04c0*/  FADD.FTZ R5, R2, -R5 ;  /* 0x8000000502057221 */ /* 0x000fe20000010000 */
[----:B------:R-:W-:Y:S01]  /*04d0*/  FFMA.FTZ R12, R11, R12, -6 ;  /* 0xc0c000000b0c7423 */ /* 0x000fe2000001000c */
[----:B------:R-:W-:Y:S01]  /*04e0*/  FMUL.FTZ R3, R6, R3 ;  /* 0x0000000306037220 */ /* 0x000fe20000410000 */
[----:B------:R-:W-:Y:S01]  /*04f0*/  FFMA.FTZ R2, R4, R7, 3 ;  /* 0x4040000004027423 */ /* 0x000fe20000010007 */
[----:B------:R-:W-:Y:S01]  /*0500*/  FADD.FTZ R7, R5, 1 ;  /* 0x3f80000005077421 */ /* 0x000fe20000010000 */
[----:B------:R-:W-:Y:S01]  /*0510*/  FFMA.FTZ R4, R11, R12, 3 ;  /* 0x404000000b047423 */ /* 0x000fe2000001000c */
[----:B------:R-:W-:Y:S01]  /*0520*/  FFMA.FTZ R3, R6, R3, 1 ;  /* 0x3f80000006037423 */ /* 0x000fe20000010003 */
[----:B------:R-:W-:Y:S01]  /*0530*/  FFMA.FTZ R12, R5, R14, -2.25 ;  /* 0xc0100000050c7423 */ /* 0x000fe2000001000e */
[----:B------:R-:W-:Y:S01]  /*0540*/  FFMA.FTZ R6, R7, -R18, 3.75 ;  /* 0x4070000007067423 */ /* 0x000fe20000010812 */
[----:B------:R-:W-:Y:S01]  /*0550*/  FADD.FTZ R11, -R5, 1 ;  /* 0x3f800000050b7421 */ /* 0x000fe20000010100 */
[----:B0-----:R-:W-:Y:S01]  /*0560*/  ISETP.GE.AND P0, PT, R13, 0x1, PT ;  /* 0x000000010d00780c */ /* 0x001fe20003f06270 */
[----:B------:R-:W-:Y:S01]  /*0570*/  FMUL.FTZ R12, R5, R12 ;  /* 0x0000000c050c7220 */ /* 0x000fe20000410000 */
[----:B------:R-:W-:Y:S01]  /*0580*/  FFMA.FTZ R6, R7, R6, -6 ;  /* 0xc0c0000007067423 */ /* 0x000fe20000010006 */
[C---:B------:R-:W-:Y:S01]  /*0590*/  FFMA.FTZ R14, R11.reuse, R14, -2.25 ;  /* 0xc01000000b0e7423 */ /* 0x040fe2000001000e */
[----:B------:R-:W-:Y:S01]  /*05a0*/  FADD.FTZ R13, R11, 1 ;  /* 0x3f8000000b0d7421 */ /* 0x000fe20000010000 */
[----:B------:R-:W-:Y:S01]  /*05b0*/  FFMA.FTZ R5, R5, R12, 1 ;  /* 0x3f80000005057423 */ /* 0x000fe2000001000c */
[----:B------:R-:W-:Y:S01]  /*05c0*/  FFMA.FTZ R6, R7, R6, 3 ;  /* 0x4040000007067423 */ /* 0x000fe20000010006 */
[----:B------:R-:W-:Y:S01]  /*05d0*/  FMUL.FTZ R14, R11, R14 ;  /* 0x0000000e0b0e7220 */ /* 0x000fe20000410000 */
[----:B------:R-:W-:-:S05]  /*05e0*/  FFMA.FTZ R12, R13, -R18, 3.75 ;  /* 0x407000000d0c7423 */ /* 0x000fca0000010812 */
[----:B------:R-:W-:Y:S05]  /*05f0*/  @!P0 EXIT ;  /* 0x000000000000894d */ /* 0x000fea0003800000 */
[----:B------:R-:W-:Y:S01]  /*0600*/  FFMA.FTZ R12, R13, R12, -6 ;  /* 0xc0c000000d0c7423 */ /* 0x000fe2000001000c */
[----:B------:R-:W-:Y:S01]  /*0610*/  SHF.R.S32.HI R15, RZ, 0x1f, R10 ;  /* 0x0000001fff0f7819 */ /* 0x000fe2000001140a */
[----:B------:R-:W-:Y:S01]  /*0620*/  FFMA.FTZ R7, R11, R14, 1 ;  /* 0x3f8000000b077423 */ /* 0x000fe2000001000e */
[----:B------:R-:W-:Y:S01]  /*0630*/  ULDC.64 UR4, c[0x0][0x2a8] ;  /* 0x0000aa0000047ab9 */ /* 0x000fe20000000a00 */
[----:B------:R-:W-:Y:S01]  /*0640*/  FFMA.FTZ R12, R13, R12, 3 ;  /* 0x404000000d0c7423 */ /* 0x000fe2000001000c */
[----:B------:R-:W-:Y:S01]  /*0650*/  IADD3 R11, R16, -0x1, RZ ;  /* 0xffffffff100b7810 */ /* 0x000fe20007ffe0ff */
[----:B------:R-:W-:Y:S01]  /*0660*/  IMAD R15, R15, UR4, RZ ;  /* 0x000000040f0f7c24 */ /* 0x000fe2000f8e02ff */
[----:B------:R-:W0:Y:S01]  /*0670*/  LDC.64 R52, c[0x0][0x298] ;  /* 0x0000a600ff347b82 */ /* 0x000e220000000a00 */
[----:B------:R-:W-:Y:S01]  /*0680*/  SHF.R.S32.HI R18, RZ, 0x1f, R8 ;  /* 0x0000001fff127819 */ /* 0x000fe20000011408 */
[----:B------:R1:W-:Y:S01]  /*0690*/  STL [R1+0x20], R12 ;  /* 0x0000200c01007387 */ /* 0x0003e20000100800 */
[----:B------:R-:W-:Y:S01]  /*06a0*/  VIADDMNMX.RELU R25, R28, 0xffffffff, R11, PT ;  /* 0xffffffff1c197846 */ /* 0x000fe2000380110b */
[----:B------:R-:W-:Y:S01]  /*06b0*/  IMAD R15, R10, UR5, R15 ;  /* 0x000000050a0f7c24 */ /* 0x000fe2000f8e020f */
[C---:B------:R-:W-:Y:S01]  /*06c0*/  VIMNMX.RELU R19, R28.reuse, R11, PT ;  /* 0x0000000b1c137248 */ /* 0x040fe20003fe1100 */
[----:B------:R-:W-:Y:S01]  /*06d0*/  ULDC.64 UR6, c[0x0][0x260] ;  /* 0x0000980000067ab9 */ /* 0x000fe20000000a00 */
[C-C-:B------:R-:W-:Y:S01]  /*06e0*/  VIADDMNMX.RELU R13, R28.reuse, 0x1, R11.reuse, PT ;  /* 0x000000011c0d7846 */ /* 0x140fe2000380110b */
[----:B------:R-:W-:Y:S01]  /*06f0*/  ULDC.64 UR8, c[0x0][0x2a0] ;  /* 0x0000a80000087ab9 */ /* 0x000fe20000000a00 */
[----:B------:R-:W-:Y:S01]  /*0700*/  VIADDMNMX.RELU R28, R28, 0x2, R11, PT ;  /* 0x000000021c1c7846 */ /* 0x000fe2000380110b */
[----:B------:R-:W-:Y:S01]  /*0710*/  IMAD.WIDE.U32 R10, R10, UR4, RZ ;  /* 0x000000040a0a7c25 */ /* 0x000fe2000f8e00ff */
[----:B------:R-:W-:Y:S01]  /*0720*/  ULDC.64 UR4, c[0x0][0x258] ;  /* 0x0000960000047ab9 */ /* 0x000fe20000000a00 */
[----:B------:R-:W-:-:S02]  /*0730*/  ULDC.64 UR10, c[0x0][0x250] ;  /* 0x00009400000a7ab9 */ /* 0x000fc40000000a00 */
[----:B-1----:R-:W-:Y:S01]  /*0740*/  VIADD R12, R9, 0xffffffff ;  /* 0xffffffff090c7836 */ /* 0x002fe20000000000 */
[----:B------:R-:W-:Y:S01]  /*0750*/  SHF.R.S32.HI R9, RZ, 0x1f, R28 ;  /* 0x0000001fff097819 */ /* 0x000fe2000001141c */
[----:B------:R-:W-:Y:S02]  /*0760*/  IMAD.IADD R15, R11, 0x1, R15 ;  /* 0x000000010b0f7824 */ /* 0x000fe400078e020f */
[----:B------:R-:W-:Y:S01]  /*0770*/  IMAD R11, R18, UR8, RZ ;  /* 0x00000008120b7c24 */ /* 0x000fe2000f8e02ff */
[--C-:B------:R-:W-:Y:S01]  /*0780*/  VIADDMNMX.RELU R51, R31, 0x2, R12.reuse, PT ;  /* 0x000000021f337846 */ /* 0x100fe2000380110c */
[----:B------:R-:W-:Y:S01]  /*0790*/  IMAD R9, R9, UR6, RZ ;  /* 0x0000000609097c24 */ /* 0x000fe2000f8e02ff */
[--C-:B------:R-:W-:Y:S01]  /*07a0*/  VIADDMNMX.RELU R49, R31, 0xffffffff, R12.reuse, PT ;  /* 0xffffffff1f317846 */ /* 0x100fe2000380110c */
[----:B------:R-:W-:Y:S01]  /*07b0*/  IMAD.WIDE.U32 R34, R13, UR6, RZ ;  /* 0x000000060d227c25 */ /* 0x000fe2000f8e00ff */
[----:B------:R-:W-:Y:S02]  /*07c0*/  SHF.R.S32.HI R14, RZ, 0x1f, R51 ;  /* 0x0000001fff0e7819 */ /* 0x000fe40000011433 */
[C---:B------:R-:W-:Y:S01]  /*07d0*/  VIMNMX.RELU R37, R31.reuse, R12, PT ;  /* 0x0000000c1f257248 */ /* 0x040fe20003fe1100 */
[----:B------:R-:W-:Y:S01]  /*07e0*/  IMAD R9, R28, UR7, R9 ;  /* 0x000000071c097c24 */ /* 0x000fe2000f8e0209 */
[----:B------:R-:W-:Y:S01]  /*07f0*/  VIADDMNMX.RELU R31, R31, 0x1, R12, PT ;  /* 0x000000011f1f7846 */ /* 0x000fe2000380110c */
[----:B------:R-:W-:Y:S01]  /*0800*/  IMAD R14, R14, UR4, RZ ;  /* 0x000000040e0e7c24 */ /* 0x000fe2000f8e02ff */
[----:B------:R-:W-:Y:S01]  /*0810*/  SHF.R.S32.HI R12, RZ, 0x1f, R37 ;  /* 0x0000001fff0c7819 */ /* 0x000fe20000011425 */
[----:B------:R-:W-:Y:S01]  /*0820*/  IMAD.WIDE.U32 R28, R28, UR6, RZ ;  /* 0x000000061c1c7c25 */ /* 0x000fe2000f8e00ff */
[----:B0-----:R-:W-:-:S03]  /*0830*/  SHF.L.U64.HI R42, R52, 0x2, R53 ;  /* 0x00000002342a7819 */ /* 0x001fc60000010235 */
[----:B------:R-:W-:Y:S01]  /*0840*/  IMAD R43, R51, UR5, R14 ;  /* 0x00000005332b7c24 */ /* 0x000fe2000f8e020e */
[----:B------:R-:W-:Y:S01]  /*0850*/  IADD3 R29, R29, R9, RZ ;  /* 0x000000091d1d7210 */ /* 0x000fe20007ffe0ff */
[----:B------:R-:W-:Y:S01]  /*0860*/  IMAD.MOV.U32 R14, RZ, RZ, R10 ;  /* 0x000000ffff0e7224 */ /* 0x000fe200078e000a */
[----:B------:R-:W-:Y:S01]  /*0870*/  SHF.R.S32.HI R9, RZ, 0x1f, R19 ;  /* 0x0000001fff097819 */ /* 0x000fe20000011413 */
[C---:B------:R-:W-:Y:S01]  /*0880*/  IMAD R10, R8.reuse, UR9, R11 ;  /* 0x00000009080a7c24 */ /* 0x040fe2000f8e020b */
[----:B------:R-:W-:Y:S01]  /*0890*/  SHF.R.S32.HI R11, RZ, 0x1f, R13 ;  /* 0x0000001fff0b7819 */ /* 0x000fe2000001140d */
[----:B------:R-:W-:Y:S01]  /*08a0*/  IMAD.WIDE.U32 R54, R8, UR8, R14 ;  /* 0x0000000808367c25 */ /* 0x000fe2000f8e000e */
[----:B------:R-:W-:Y:S02]  /*08b0*/  SHF.R.S32.HI R14, RZ, 0x1f, R31 ;  /* 0x0000001fff0e7819 */ /* 0x000fe4000001141f */
[----:B------:R-:W-:Y:S01]  /*08c0*/  SHF.R.S32.HI R8, RZ, 0x1f, R25 ;  /* 0x0000001fff087819 */ /* 0x000fe20000011419 */
[----:B------:R-:W-:Y:S01]  /*08d0*/  IMAD.WIDE.U32 R16, R51, UR4, RZ ;  /* 0x0000000433107c25 */ /* 0x000fe2000f8e00ff */
[----:B------:R-:W-:Y:S03]  /*08e0*/  STL.64 [R1+0x28], R54 ;  /* 0x0000283601007387 */ /* 0x000fe60000100a00 */
[----:B------:R-:W-:Y:S01]  /*08f0*/  IMAD R14, R14, UR4, RZ ;  /* 0x000000040e0e7c24 */ /* 0x000fe2000f8e02ff */
[----:B------:R0:W-:Y:S01]  /*0900*/  STL [R1+0x1c], R42 ;  /* 0x00001c2a01007387 */ /* 0x0001e20000100800 */
[----:B------:R-:W-:-:S02]  /*0910*/  IMAD R18, R11, UR6, RZ ;  /* 0x000000060b127c24 */ /* 0x000fc4000f8e02ff */
[----:B------:R-:W-:-:S04]  /*0920*/  IMAD.WIDE.U32 R20, R31, UR4, RZ ;  /* 0x000000041f147c25 */ /* 0x000fc8000f8e00ff */
[----:B------:R-:W-:Y:S02]  /*0930*/  IMAD R11, R31, UR5, R14 ;  /* 0x000000051f0b7c24 */ /* 0x000fe4000f8e020e */
[----:B------:R-:W-:Y:S02]  /*0940*/  IMAD R12, R12, UR4, RZ ;  /* 0x000000040c0c7c24 */ /* 0x000fe4000f8e02ff */
[----:B------:R-:W-:Y:S01]  /*0950*/  IMAD.IADD R17, R17, 0x1, R43 ;  /* 0x0000000111117824 */ /* 0x000fe200078e022b */
[----:B------:R-:W-:Y:S01]  /*0960*/  IADD3 R21, R21, R11, RZ ;  /* 0x0000000b15157210 */ /* 0x000fe20007ffe0ff */
[----:B------:R-:W-:Y:S02]  /*0970*/  IMAD R24, R9, UR6, RZ ;  /* 0x0000000609187c24 */ /* 0x000fe4000f8e02ff */
[----:B------:R-:W-:Y:S02]  /*0980*/  IMAD R47, R13, UR7, R18 ;  /* 0x000000070d2f7c24 */ /* 0x000fe4000f8e0212 */
[----:B------:R-:W-:-:S03]  /*0990*/  IMAD.WIDE.U32 R22, R37, UR4, RZ ;  /* 0x0000000425167c25 */ /* 0x000fc6000f8e00ff */
[----:B------:R-:W-:Y:S01]  /*09a0*/  IADD3 R35, R35, R47, RZ ;  /* 0x0000002f23237210 */ /* 0x000fe20007ffe0ff */
[----:B------:R-:W-:Y:S02]  /*09b0*/  IMAD R9, R37, UR5, R12 ;  /* 0x0000000525097c24 */ /* 0x000fe4000f8e020c */
[----:B------:R-:W-:-:S04]  /*09c0*/  IMAD.WIDE.U32 R12, R13, UR6, R16 ;  /* 0x000000060d0c7c25 */ /* 0x000fc8000f8e0010 */
[----:B------:R-:W-:Y:S01]  /*09d0*/  IMAD.WIDE.U32 R38, R19, UR6, RZ ;  /* 0x0000000613267c25 */ /* 0x000fe2000f8e00ff */
[----:B------:R-:W-:-:S03]  /*09e0*/  IADD3 R44, R47, R13, RZ ;  /* 0x0000000d2f2c7210 */ /* 0x000fc60007ffe0ff */
[----:B------:R-:W-:Y:S02]  /*09f0*/  IMAD R45, R19, UR7, R24 ;  /* 0x00000007132d7c24 */ /* 0x000fe4000f8e0218 */
[----:B------:R-:W-:Y:S02]  /*0a00*/  IMAD.IADD R10, R55, 0x1, R10 ;  /* 0x00000001370a7824 */ /* 0x000fe400078e020a */
[----:B------:R-:W-:-:S03]  /*0a10*/  IMAD.WIDE.U32 R14, R19, UR6, R16 ;  /* 0x00000006130e7c25 */ /* 0x000fc6000f8e0010 */
[----:B------:R1:W-:Y:S01]  /*0a20*/  STL [R1+0x24], R10 ;  /* 0x0000240a01007387 */ /* 0x0003e20000100800 */
[----:B------:R-:W-:Y:S02]  /*0a30*/  IMAD R8, R8, UR6, RZ ;  /* 0x0000000608087c24 */ /* 0x000fe4000f8e02ff */
[----:B------:R-:W-:Y:S01]  /*0a40*/  IMAD.IADD R23, R23, 0x1, R9 ;  /* 0x0000000117177824 */ /* 0x000fe200078e0209 */
[----:B------:R-:W-:Y:S01]  /*0a50*/  STL [R1+0x14], R44 ;  /* 0x0000142c01007387 */ /* 0x000fe20000100800 */
[----:B------:R-:W-:-:S04]  /*0a60*/  IMAD.WIDE.U32 R18, R19, UR6, R20 ;  /* 0x0000000613127c25 */ /* 0x000fc8000f8e0014 */
[----:B------:R-:W-:Y:S02]  /*0a70*/  IMAD.IADD R39, R39, 0x1, R45 ;  /* 0x0000000127277824 */ /* 0x000fe400078e022d */
[----:B------:R-:W-:-:S04]  /*0a80*/  IMAD.WIDE.U32 R50, R51, UR4, R28 ;  /* 0x0000000433327c25 */ /* 0x000fc8000f8e001c */
[----:B0-----:R-:W-:Y:S01]  /*0a90*/  IMAD.IADD R42, R45, 0x1, R15 ;  /* 0x000000012d2a7824 */ /* 0x001fe200078e020f */
[----:B------:R-:W-:Y:S01]  /*0aa0*/  IADD3 R43, R43, R51, RZ ;  /* 0x000000332b2b7210 */ /* 0x000fe20007ffe0ff */
[----:B------:R-:W-:-:S03]  /*0ab0*/  IMAD.WIDE.U32 R40, R25, UR6, RZ ;  /* 0x0000000619287c25 */ /* 0x000fc6000f8e00ff */
[----:B------:R0:W-:Y:S01]  /*0ac0*/  STL [R1+0x10], R42 ;  /* 0x0000102a01007387 */ /* 0x0001e20000100800 */
[C---:B------:R-:W-:Y:S01]  /*0ad0*/  IMAD R57, R25.reuse, UR7, R8 ;  /* 0x0000000719397c24 */ /* 0x040fe2000f8e0208 */
[----:B------:R-:W-:Y:S01]  /*0ae0*/  SHF.R.S32.HI R8, RZ, 0x1f, R49 ;  /* 0x0000001fff087819 */ /* 0x000fe20000011431 */
[----:B------:R-:W-:-:S04]  /*0af0*/  IMAD.WIDE.U32 R16, R25, UR6, R16 ;  /* 0x0000000619107c25 */ /* 0x000fc8000f8e0010 */
[----:B------:R-:W-:-:S04]  /*0b00*/  IMAD.WIDE.U32 R20, R25, UR6, R20 ;  /* 0x0000000619147c25 */ /* 0x000fc8000f8e0014 */
[----:B------:R-:W-:Y:S01]  /*0b10*/  IMAD.WIDE.U32 R22, R25, UR6, R22 ;  /* 0x0000000619167c25 */ /* 0x000fe2000f8e0016 */
[----:B------:R-:W-:-:S03]  /*0b20*/  USHF.L.U64.HI UR6, UR10, 0x2, UR11 ;  /* 0x000000020a067899 */ /* 0x000fc6000801020b */
[----:B-1----:R-:W-:Y:S02]  /*0b30*/  IMAD.IADD R10, R45, 0x1, R19 ;  /* 0x000000012d0a7824 */ /* 0x002fe400078e0213 */
[----:B------:R-:W-:-:S03]  /*0b40*/  IMAD.WIDE.U32 R24, R31, UR4, R28 ;  /* 0x000000041f187c25 */ /* 0x000fc6000f8e001c */
[----:B------:R1:W-:Y:S01]  /*0b50*/  STL [R1], R10 ;  /* 0x0000000a01007387 */ /* 0x0003e20000100800 */
[----:B------:R-:W-:-:S03]  /*0b60*/  IMAD.WIDE.U32 R26, R37, UR4, R28 ;  /* 0x00000004251a7c25 */ /* 0x000fc6000f8e001c */
[----:B------:R2:W-:Y:S01]  /*0b70*/  STL [R1+0x18], R43 ;  /* 0x0000182b01007387 */ /* 0x0005e20000100800 */
[----:B------:R-:W-:Y:S01]  /*0b80*/  IMAD.WIDE.U32 R32, R37, UR4, R34 ;  /* 0x0000000425207c25 */ /* 0x000fe2000f8e0022 */
[----:B------:R-:W-:-:S03]  /*0b90*/  IADD3 R60, R9, R27, RZ ;  /* 0x0000001b093c7210 */ /* 0x000fc60007ffe0ff */
[----:B------:R-:W-:-:S04]  /*0ba0*/  IMAD.WIDE.U32 R30, R31, UR4, R34 ;  /* 0x000000041f1e7c25 */ /* 0x000fc8000f8e0022 */
[----:B------:R-:W-:-:S04]  /*0bb0*/  IMAD.WIDE.U32 R36, R37, UR4, R38 ;  /* 0x0000000425247c25 */ /* 0x000fc8000f8e0026 */
[C---:B0-----:R-:W-:Y:S02]  /*0bc0*/  IMAD.IADD R42, R11.reuse, 0x1, R25 ;  /* 0x000000010b2a7824 */ /* 0x041fe400078e0219 */
[----:B-1----:R-:W-:Y:S02]  /*0bd0*/  IMAD.IADD R10, R11, 0x1, R31 ;  /* 0x000000010b0a7824 */ /* 0x002fe400078e021f */
[C---:B------:R-:W-:Y:S01]  /*0be0*/  IMAD.IADD R59, R9.reuse, 0x1, R33 ;  /* 0x00000001093b7824 */ /* 0x040fe200078e0221 */
[----:B------:R2:W-:Y:S01]  /*0bf0*/  STL [R1+0x8], R42 ;  /* 0x0000082a01007387 */ /* 0x0005e20000100800 */
[----:B------:R-:W-:Y:S01]  /*0c00*/  IMAD.IADD R58, R9, 0x1, R37 ;  /* 0x00000001093a7824 */ /* 0x000fe200078e0225 */
[----:B------:R-:W-:Y:S01]  /*0c10*/  IADD3 R9, R57, R17, RZ ;  /* 0x0000001139097210 */ /* 0x000fe20007ffe0ff */
[----:B------:R-:W-:Y:S01]  /*0c20*/  IMAD.IADD R41, R41, 0x1, R57 ;  /* 0x0000000129297824 */ /* 0x000fe200078e0239 */
[----:B------:R2:W-:Y:S01]  /*0c30*/  STL [R1+0x4], R10 ;  /* 0x0000040a01007387 */ /* 0x0005e20000100800 */
[----:B------:R-:W-:-:S02]  /*0c40*/  IMAD R8, R8, UR4, RZ ;  /* 0x0000000408087c24 */ /* 0x000fc4000f8e02ff */
[C---:B------:R-:W-:Y:S01]  /*0c50*/  IMAD.WIDE.U32 R28, R49.reuse, UR4, R28 ;  /* 0x00000004311c7c25 */ /* 0x040fe2000f8e001c */
[----:B------:R2:W-:Y:S03]  /*0c60*/  STL [R1+0xc], R9 ;  /* 0x00000c0901007387 */ /* 0x0005e60000100800 */
[C---:B------:R-:W-:Y:S02]  /*0c70*/  IMAD R8, R49.reuse, UR5, R8 ;  /* 0x0000000531087c24 */ /* 0x040fe4000f8e0208 */
[----:B------:R-:W-:-:S03]  /*0c80*/  IMAD.WIDE.U32 R40, R49, UR4, R40 ;  /* 0x0000000431287c25 */ /* 0x000fc6000f8e0028 */
[----:B------:R-:W-:Y:S01]  /*0c90*/  IADD3 R56, R29, R8, RZ ;  /* 0x000000081d387210 */ /* 0x000fe20007ffe0ff */
[----:B------:R-:W-:Y:S01]  /*0ca0*/  IMAD.WIDE.U32 R34, R49, UR4, R34 ;  /* 0x0000000431227c25 */ /* 0x000fe2000f8e0022 */
[----:B------:R-:W-:-:S03]  /*0cb0*/  IADD3 R53, R8, R41, RZ ;  /* 0x0000002908357210 */ /* 0x000fc60007ffe0ff */
[----:B------:R-:W-:Y:S01]  /*0cc0*/  IMAD.WIDE.U32 R38, R49, UR4, R38 ;  /* 0x0000000431267c25 */ /* 0x000fe2000f8e0026 */
[----:B------:R-:W-:-:S03]  /*0cd0*/  UMOV UR4, URZ ;  /* 0x0000003f00047c82 */ /* 0x000fc60008000000 */
[C---:B------:R-:W-:Y:S02]  /*0ce0*/  IMAD.IADD R61, R57.reuse, 0x1, R21 ;  /* 0x00000001393d7824 */ /* 0x040fe400078e0215 */
[----:B------:R-:W-:Y:S02]  /*0cf0*/  IMAD.IADD R57, R57, 0x1, R23 ;  /* 0x0000000139397824 */ /* 0x000fe400078e0217 */
[C---:B------:R-:W-:Y:S02]  /*0d00*/  IMAD.IADD R55, R8.reuse, 0x1, R35 ;  /* 0x0000000108377824 */ /* 0x040fe400078e0223 */
[----:B--2---:R-:W-:-:S07]  /*0d10*/  IMAD.IADD R54, R8, 0x1, R39 ;  /* 0x0000000108367824 */ /* 0x004fce00078e0227 */
.L_x_90:
[----:B------:R-:W2:Y:S01]  /*0d20*/  LDL R43, [R1+0x24] ;  /* 0x00002400012b7983 */ /* 0x000ea20000100800 */
[----:B------:R-:W0:Y:S03]  /*0d30*/  LDC.64 R8, c[0x0][0x290] ;  /* 0x0000a400ff087b82 */ /* 0x000e260000000a00 */
[----:B------:R-:W2:Y:S01]  /*0d40*/  LDL.64 R10, [R1+0x28] ;  /* 0x00002800010a7983 */ /* 0x000ea20000100a00 */
[----:B------:R-:W-:Y:S01]  /*0d50*/  USHF.R.S32.HI UR5, URZ, 0x1f, UR4 ;  /* 0x0000001f3f057899 */ /* 0x000fe20008011404 */
[----:B------:R-:W-:Y:S01]  /*0d60*/  ULDC.64 UR8, c[0x0][0x268] ;  /* 0x00009a0000087ab9 */ /* 0x000fe20000000a00 */
[----:B------:R-:W-:-:S04]  /*0d70*/  UMOV UR7, UR4 ;  /* 0x0000000400077c82 */ /* 0x000fc80008000000 */
[----:B0-----:R-:W-:Y:S01]  /*0d80*/  IMAD R42, R8, UR5, RZ ;  /* 0x00000005082a7c24 */ /* 0x001fe2000f8e02ff */
[----:B------:R-:W-:-:S03]  /*0d90*/  UMOV UR5, URZ ;  /* 0x0000003f00057c82 */ /* 0x000fc60008000000 */
[----:B------:R-:W-:Y:S02]  /*0da0*/  IMAD R42, R9, UR4, R42 ;  /* 0x00000004092a7c24 */ /* 0x000fe4000f8e022a */
[----:B--2---:R-:W-:Y:S02]  /*0db0*/  IMAD.MOV.U32 R11, RZ, RZ, R43 ;  /* 0x000000ffff0b7224 */ /* 0x004fe400078e002b */
[----:B------:R-:W-:Y:S01]  /*0dc0*/  IMAD.WIDE.U32 R8, R8, UR4, R10 ;  /* 0x0000000408087c25 */ /* 0x000fe2000f8e000a */
[----:B------:R-:W-:-:S03]  /*0dd0*/  UIADD3 UR4, UR4, 0x1, URZ ;  /* 0x0000000104047890 */ /* 0x000fc6000fffe03f */
[----:B------:R-:W-:Y:S01]  /*0de0*/  IMAD.IADD R10, R9, 0x1, R42 ;  /* 0x00000001090a7824 */ /* 0x000fe200078e022a */
[----:B------:R-:W-:-:S04]  /*0df0*/  LEA R9, P0, R8, UR8, 0x2 ;  /* 0x0000000808097c11 */ /* 0x000fc8000f8010ff */
[----:B------:R-:W-:Y:S01]  /*0e00*/  LEA.HI.X R8, R8, UR9, R10, 0x2, P0 ;  /* 0x0000000908087c11 */ /* 0x000fe200080f140a */
[----:B------:R-:W-:Y:S01]  /*0e10*/  ULDC.64 UR8, c[0x0][0x220] ;  /* 0x0000880000087ab9 */ /* 0x000fe20000000a00 */
[----:B------:R-:W0:Y:S02]  /*0e20*/  LDC R10, c[0x0][0x228] ;  /* 0x00008a00ff0a7b82 */ /* 0x000e240000000800 */
[----:B0-----:R-:W-:-:S13]  /*0e30*/  ISETP.LE.AND P0, PT, R10, UR4, PT ;  /* 0x000000040a007c0c */ /* 0x001fda000bf03270 */
.L_x_89:
[----:B------:R-:W-:Y:S01]  /*0e40*/  MOV R10, R9 ;  /* 0x00000009000a7202 */ /* 0x000fe20000000f00 */
[----:B------:R-:W-:Y:S01]  /*0e50*/  IMAD.MOV.U32 R11, RZ, RZ, R8 ;  /* 0x000000ffff0b7224 */ /* 0x000fe200078e0008 */
[----:B------:R-:W0:Y:S04]  /*0e60*/  LDC.64 R42, c[0x0][0x248] ;  /* 0x00009200ff2a7b82 */ /* 0x000e280000000a00 */
[----:B------:R0:W2:Y:S01]  /*0e70*/  LDG.E R10, desc[UR12][R10.64] ;  /* 0x0000000c0a0a7981 */ /* 0x0000a2000c1e1900 */
[----:B------:R-:W-:Y:S01]  /*0e80*/  USHF.R.S32.HI UR11, URZ, 0x1f, UR7 ;  /* 0x0000001f3f0b7899 */ /* 0x000fe20008011407 */
[----:B------:R-:W-:Y:S01]  /*0e90*/  MOV R45, R53 ;  /* 0x00000035002d7202 */ /* 0x000fe20000000f00 */
[----:B------:R-:W-:-:S04]  /*0ea0*/  IMAD.MOV.U32 R44, RZ, RZ, R40 ;  /* 0x000000ffff2c7224 */ /* 0x000fc800078e0028 */
[C---:B0-----:R-:W-:Y:S02]  /*0eb0*/  IMAD R11, R42.reuse, UR11, RZ ;  /* 0x0000000b2a0b7c24 */ /* 0x041fe4000f8e02ff */
[----:B------:R-:W-:-:S04]  /*0ec0*/  IMAD.WIDE.U32 R44, R42, UR7, R44 ;  /* 0x000000072a2c7c25 */ /* 0x000fc8000f8e002c */
[----:B------:R-:W-:Y:S01]  /*0ed0*/  IMAD R11, R43, UR7, R11 ;  /* 0x000000072b0b7c24 */ /* 0x000fe2000f8e020b */
[----:B------:R-:W-:-:S03]  /*0ee0*/  LEA R46, P1, R44, UR8, 0x2 ;  /* 0x000000082c2e7c11 */ /* 0x000fc6000f8210ff */
[----:B------:R-:W-:-:S05]  /*0ef0*/  IMAD.IADD R43, R45, 0x1, R11 ;  /* 0x000000012d2b7824 */ /* 0x000fca00078e020b */
[----:B------:R-:W-:Y:S01]  /*0f00*/  LEA.HI.X R47, R44, UR9, R43, 0x2, P1 ;  /* 0x000000092c2f7c11 */ /* 0x000fe200088f142b */
[----:B------:R-:W-:Y:S02]  /*0f10*/  IMAD.MOV.U32 R44, RZ, RZ, R38 ;  /* 0x000000ffff2c7224 */ /* 0x000fe400078e0026 */
[----:B--2---:R-:W-:-:S04]  /*0f20*/  FMUL.FTZ R45, R6, R10 ;  /* 0x0000000a062d7220 */ /* 0x004fc80000410000 */
[----:B------:R-:W-:Y:S01]  /*0f30*/  FMUL.FTZ R43, R2, R45 ;  /* 0x0000002d022b7220 */ /* 0x000fe20000410000 */
[----:B------:R-:W-:-:S04]  /*0f40*/  MOV R45, R54 ;  /* 0x00000036002d7202 */ /* 0x000fc80000000f00 */
[----:B------:R0:W-:Y:S01]  /*0f50*/  REDG.E.ADD.F32.FTZ.RN.STRONG.GPU desc[UR12][R46.64], R43 ;  /* 0x0000002b2e0079a6 */ /* 0x0001e2000c10f38c */
[----:B------:R-:W-:-:S03]  /*0f60*/  IMAD.WIDE.U32 R44, R42, UR7, R44 ;  /* 0x000000072a2c7c25 */ /* 0x000fc6000f8e002c */
[----:B------:R-:W-:Y:S02]  /*0f70*/  LEA R48, P1, R44, UR8, 0x2 ;  /* 0x000000082c307c11 */ /* 0x000fe4000f8210ff */
[----:B------:R-:W-:Y:S01]  /*0f80*/  IADD3 R45, R11, R45, RZ ;  /* 0x0000002d0b2d7210 */ /* 0x000fe20007ffe0ff */
[----:B0-----:R-:W-:Y:S02]  /*0f90*/  IMAD.MOV.U32 R46, RZ, RZ, R34 ;  /* 0x000000ffff2e7224 */ /* 0x001fe400078e0022 */
[----:B------:R-:W-:Y:S02]  /*0fa0*/  IMAD.MOV.U32 R47, RZ, RZ, R55 ;  /* 0x000000ffff2f7224 */ /* 0x000fe400078e0037 */
[----:B------:R-:W-:Y:S01]  /*0fb0*/  FMUL.FTZ R43, R6, R10 ;  /* 0x0000000a062b7220 */ /* 0x000fe20000410000 */
[----:B------:R-:W-:Y:S01]  /*0fc0*/  IMAD.WIDE.U32 R46, R42, UR7, R46 ;  /* 0x000000072a2e7c25 */ /* 0x000fe2000f8e002e */
[----:B------:R-:W-:-:S03]  /*0fd0*/  LEA.HI.X R49, R44, UR9, R45, 0x2, P1 ;  /* 0x000000092c317c11 */ /* 0x000fc600088f142d */
[----:B------:R-:W-:Y:S02]  /*0fe0*/  IMAD.IADD R45, R11, 0x1, R47 ;  /* 0x000000010b2d7824 */ /* 0x000fe400078e022f */
[----:B------:R-:W-:Y:S01]  /*0ff0*/  FMUL.FTZ R47, R0, R43 ;  /* 0x0000002b002f7220 */ /* 0x000fe20000410000 */
[----:B------:R-:W-:-:S04]  /*1000*/  LEA R44, P1, R46, UR8, 0x2 ;  /* 0x000000082e2c7c11 */ /* 0x000fc8000f8210ff */
[----:B------:R0:W-:Y:S01]  /*1010*/  REDG.E.ADD.F32.FTZ.RN.STRONG.GPU desc[UR12][R48.64], R47 ;  /* 0x0000002f300079a6 */ /* 0x0001e2000c10f38c */
[----:B------:R-:W-:Y:S01]  /*1020*/  LEA.HI.X R45, R46, UR9, R45, 0x2, P1 ;  /* 0x000000092e2d7c11 */ /* 0x000fe200088f142d */
[----:B------:R-:W-:Y:S02]  /*1030*/  IMAD.MOV.U32 R46, RZ, RZ, R28 ;  /* 0x000000ffff2e7224 */ /* 0x000fe400078e001c */
[----:B0-----:R-:W-:Y:S01]  /*1040*/  FMUL.FTZ R48, R3, R43 ;  /* 0x0000002b03307220 */ /* 0x001fe20000410000 */
[----:B------:R-:W-:-:S04]  /*1050*/  MOV R47, R56 ;  /* 0x00000038002f7202 */ /* 0x000fc80000000f00 */
[----:B------:R0:W-:Y:S01]  /*1060*/  REDG.E.ADD.F32.FTZ.RN.STRONG.GPU desc[UR12][R44.64], R48 ;  /* 0x000000302c0079a6 */ /* 0x0001e2000c10f38c */
[----:B------:R-:W-:-:S04]  /*1070*/  IMAD.WIDE.U32 R46, R42, UR7, R46 ;  /* 0x000000072a2e7c25 */ /* 0x000fc8000f8e002e */
[----:B0-----:R-:W-:Y:S02]  /*1080*/  IMAD.MOV.U32 R44, RZ, RZ, R22 ;  /* 0x000000ffff2c7224 */ /* 0x001fe400078e0016 */
[----:B------:R-:W-:Y:S02]  /*1090*/  IMAD.MOV.U32 R45, RZ, RZ, R57 ;  /* 0x000000ffff2d7224 */ /* 0x000fe400078e0039 */
[----:B------:R-:W-:Y:S01]  /*10a0*/  IMAD.WIDE.U32 R48, R42, UR7, R44 ;  /* 0x000000072a307c25 */ /* 0x000fe2000f8e002c */
[----:B------:R-:W-:Y:S02]  /*10b0*/  LEA R44, P1, R46, UR8, 0x2 ;  /* 0x000000082e2c7c11 */ /* 0x000fe4000f8210ff */
[C---:B------:R-:W-:Y:S01]  /*10c0*/  IADD3 R45, R11.reuse, R47, RZ ;  /* 0x0000002f0b2d7210 */ /* 0x040fe20007ffe0ff */
[----:B------:R-:W-:-:S03]  /*10d0*/  IMAD.IADD R47, R11, 0x1, R49 ;  /* 0x000000010b2f7824 */ /* 0x000fc600078e0231 */
[----:B------:R-:W-:Y:S02]  /*10e0*/  LEA.HI.X R45, R46, UR9, R45, 0x2, P1 ;  /* 0x000000092e2d7c11 */ /* 0x000fe400088f142d */
[----:B------:R-:W-:Y:S01]  /*10f0*/  LEA R46, P1, R48, UR8, 0x2 ;  /* 0x00000008302e7c11 */ /* 0x000fe2000f8210ff */
[----:B------:R-:W-:-:S03]  /*1100*/  FMUL.FTZ R49, R4, R43 ;  /* 0x0000002b04317220 */ /* 0x000fc60000410000 */
[----:B------:R-:W-:Y:S01]  /*1110*/  LEA.HI.X R47, R48, UR9, R47, 0x2, P1 ;  /* 0x00000009302f7c11 */ /* 0x000fe200088f142f */
[----:B------:R-:W-:Y:S01]  /*1120*/  FMUL.FTZ R48, R5, R10 ;  /* 0x0000000a05307220 */ /* 0x000fe20000410000 */
[----:B------:R0:W-:Y:S03]  /*1130*/  REDG.E.ADD.F32.FTZ.RN.STRONG.GPU desc[UR12][R44.64], R49 ;  /* 0x000000312c0079a6 */ /* 0x0001e6000c10f38c */
[----:B------:R-:W-:-:S05]  /*1140*/  FMUL.FTZ R43, R2, R48 ;  /* 0x00000030022b7220 */ /* 0x000fca0000410000 */
[----:B------:R1:W-:Y:S01]  /*1150*/  REDG.E.ADD.F32.FTZ.RN.STRONG.GPU desc[UR12][R46.64], R43 ;  /* 0x0000002b2e0079a6 */ /* 0x0003e2000c10f38c */
[----:B0-----:R-:W-:Y:S01]  /*1160*/  MOV R45, R58 ;  /* 0x0000003a002d7202 */ /* 0x001fe20000000f00 */
[----:B------:R-:W-:-:S04]  /*1170*/  IMAD.MOV.U32 R44, RZ, RZ, R36 ;  /* 0x000000ffff2c7224 */ /* 0x000fc800078e0024 */
[----:B------:R-:W-:-:S04]  /*1180*/  IMAD.WIDE.U32 R44, R42, UR7, R44 ;  /* 0x000000072a2c7c25 */ /* 0x000fc8000f8e002c */
[----:B-1----:R-:W-:Y:S02]  /*1190*/  IMAD.MOV.U32 R46, RZ, RZ, R32 ;  /* 0x000000ffff2e7224 */ /* 0x002fe400078e0020 */
[----:B------:R-:W-:Y:S01]  /*11a0*/  IMAD.MOV.U32 R47, RZ, RZ, R59 ;  /* 0x000000ffff2f7224 */ /* 0x000fe200078e003b */
[----:B------:R-:W-:Y:S01]  /*11b0*/  IADD3 R45, R11, R45, RZ ;  /* 0x0000002d0b2d7210 */ /* 0x000fe20007ffe0ff */
[----:B------:R-:W-:Y:S01]  /*11c0*/  IMAD.WIDE.U32 R48, R42, UR7, R46 ;  /* 0x000000072a307c25 */ /* 0x000fe2000f8e002e */
[----:B------:R-:W-:-:S03]  /*11d0*/  LEA R46, P1, R44, UR8, 0x2 ;  /* 0x000000082c2e7c11 */ /* 0x000fc6000f8210ff */
[----:B------:R-:W-:Y:S01]  /*11e0*/  FMUL.FTZ R43, R5, R10 ;  /* 0x0000000a052b7220 */ /* 0x000fe20000410000 */
[----:B------:R-:W-:Y:S01]  /*11f0*/  LEA.HI.X R47, R44, UR9, R45, 0x2, P1 ;  /* 0x000000092c2f7c11 */ /* 0x000fe200088f142d */
[----:B------:R-:W-:Y:S01]  /*1200*/  IMAD.IADD R45, R11, 0x1, R49 ;  /* 0x000000010b2d7824 */ /* 0x000fe200078e0231 */
[----:B------:R-:W-:Y:S01]  /*1210*/  LEA R44, P1, R48, UR8, 0x2 ;  /* 0x00000008302c7c11 */ /* 0x000fe2000f8210ff */
[----:B------:R-:W-:-:S03]  /*1220*/  FMUL.FTZ R49, R0, R43 ;  /* 0x0000002b00317220 */ /* 0x000fc60000410000 */
[----:B------:R-:W-:Y:S01]  /*1230*/  LEA.HI.X R45, R48, UR9, R45, 0x2, P1 ;  /* 0x00000009302d7c11 */ /* 0x000fe200088f142d */
[----:B------:R-:W-:Y:S01]  /*1240*/  FMUL.FTZ R48, R3, R43 ;  /* 0x0000002b03307220 */ /* 0x000fe20000410000 */
[----:B------:R0:W-:Y:S04]  /*1250*/  REDG.E.ADD.F32.FTZ.RN.STRONG.GPU desc[UR12][R46.64], R49 ;  /* 0x000000312e0079a6 */ /* 0x0001e8000c10f38c */
[----:B------:R1:W-:Y:S01]  /*1260*/  REDG.E.ADD.F32.FTZ.RN.STRONG.GPU desc[UR12][R44.64], R48 ;  /* 0x000000302c0079a6 */ /* 0x0003e2000c10f38c */
[----:B0-----:R-:W-:Y:S01]  /*1270*/  MOV R47, R60 ;  /* 0x0000003c002f7202 */ /* 0x001fe20000000f00 */
[----:B------:R-:W-:Y:S02]  /*1280*/  IMAD.MOV.U32 R46, RZ, RZ, R26 ;  /* 0x000000ffff2e7224 */ /* 0x000fe400078e001a */
[----:B-1----:R-:W-:-:S02]  /*1290*/  IMAD.MOV.U32 R44, RZ, RZ, R20 ;  /* 0x000000ffff2c7224 */ /* 0x002fc400078e0014 */
[----:B------:R-:W-:-:S04]  /*12a0*/  IMAD.WIDE.U32 R46, R42, UR7, R46 ;  /* 0x000000072a2e7c25 */ /* 0x000fc8000f8e002e */
        /* <DEDUP_REMOVED lines=9> */
[C---:B------:R-:W-:Y:S01]  /*1340*/  FMUL.FTZ R48, R7.reuse, R10 ;  /* 0x0000000a07307220 */ /* 0x040fe20000410000 */
[----:B------:R0:W-:Y:S03]  /*1350*/  REDG.E.ADD.F32.FTZ.RN.STRONG.GPU desc[UR12][R44.64], R49 ;  /* 0x000000312c0079a6 */ /* 0x0001e6000c10f38c */
[----:B------:R-:W-:Y:S02]  /*1360*/  FMUL.FTZ R43, R2, R48 ;  /* 0x00000030022b7220 */ /* 0x000fe40000410000 */
[----:B------:R-:W2:Y:S04]  /*1370*/  LDL R48, [R1+0x4] ;  /* 0x0000040001307983 */ /* 0x000ea80000100800 */
[----:B------:R1:W-:Y:S04]  /*1380*/  REDG.E.ADD.F32.FTZ.RN.STRONG.GPU desc[UR12][R46.64], R43 ;  /* 0x0000002b2e0079a6 */ /* 0x0003e8000c10f38c */
[----:B0-----:R-:W3:Y:S01]  /*1390*/  LDL R45, [R1] ;  /* 0x00000000012d7983 */ /* 0x001ee20000100800 */
[----:B------:R-:W-:Y:S01]  /*13a0*/  IMAD.MOV.U32 R44, RZ, RZ, R18 ;  /* 0x000000ffff2c7224 */ /* 0x000fe200078e0012 */
[----:B-1----:R-:W-:Y:S01]  /*13b0*/  MOV R46, R30 ;  /* 0x0000001e002e7202 */ /* 0x002fe20000000f00 */
[----:B------:R-:W-:Y:S01]  /*13c0*/  FMUL.FTZ R43, R7, R10 ;  /* 0x0000000a072b7220 */ /* 0x000fe20000410000 */
[----:B--2---:R-:W-:-:S03]  /*13d0*/  IMAD.MOV.U32 R47, RZ, RZ, R48 ;  /* 0x000000ffff2f7224 */ /* 0x004fc600078e0030 */
[----:B------:R-:W-:-:S04]  /*13e0*/  IMAD.WIDE.U32 R48, R42, UR7, R46 ;  /* 0x000000072a307c25 */ /* 0x000fc8000f8e002e */
[----:B---3--:R-:W-:-:S04]  /*13f0*/  IMAD.WIDE.U32 R44, R42, UR7, R44 ;  /* 0x000000072a2c7c25 */ /* 0x008fc8000f8e002c */
[----:B------:R-:W-:Y:S01]  /*1400*/  IMAD.IADD R45, R11, 0x1, R45 ;  /* 0x000000010b2d7824 */ /* 0x000fe200078e022d */
[----:B------:R-:W-:-:S04]  /*1410*/  LEA R46, P1, R44, UR8, 0x2 ;  /* 0x000000082c2e7c11 */ /* 0x000fc8000f8210ff */
[----:B------:R-:W-:Y:S02]  /*1420*/  LEA.HI.X R47, R44, UR9, R45, 0x2, P1 ;  /* 0x000000092c2f7c11 */ /* 0x000fe400088f142d */
[----:B------:R-:W-:Y:S02]  /*1430*/  LEA R44, P1, R48, UR8, 0x2 ;  /* 0x00000008302c7c11 */ /* 0x000fe4000f8210ff */
[----:B------:R-:W-:-:S04]  /*1440*/  IADD3 R45, R11, R49, RZ ;  /* 0x000000310b2d7210 */ /* 0x000fc80007ffe0ff */
[----:B------:R-:W-:Y:S02]  /*1450*/  LEA.HI.X R45, R48, UR9, R45, 0x2, P1 ;  /* 0x00000009302d7c11 */ /* 0x000fe400088f142d */
[----:B------:R-:W2:Y:S01]  /*1460*/  LDL R48, [R1+0x8] ;  /* 0x0000080001307983 */ /* 0x000ea20000100800 */
[----:B------:R-:W-:-:S05]  /*1470*/  FMUL.FTZ R49, R0, R43 ;  /* 0x0000002b00317220 */ /* 0x000fca0000410000 */
[----:B------:R0:W-:Y:S04]  /*1480*/  REDG.E.ADD.F32.FTZ.RN.STRONG.GPU desc[UR12][R46.64], R49 ;  /* 0x000000312e0079a6 */ /* 0x0001e8000c10f38c */
[----:B0-----:R-:W3:Y:S01]  /*1490*/  LDL R49, [R1+0xc] ;  /* 0x00000c0001317983 */ /* 0x001ee20000100800 */
[----:B------:R-:W-:Y:S02]  /*14a0*/  IMAD.MOV.U32 R46, RZ, RZ, R24 ;  /* 0x000000ffff2e7224 */ /* 0x000fe400078e0018 */
[----:B--2---:R-:W-:Y:S02]  /*14b0*/  IMAD.MOV.U32 R47, RZ, RZ, R48 ;  /* 0x000000ffff2f7224 */ /* 0x004fe400078e0030 */
[----:B------:R-:W-:Y:S01]  /*14c0*/  FMUL.FTZ R48, R3, R43 ;  /* 0x0000002b03307220 */ /* 0x000fe20000410000 */
[----:B------:R-:W-:-:S04]  /*14d0*/  IMAD.WIDE.U32 R46, R42, UR7, R46 ;  /* 0x000000072a2e7c25 */ /* 0x000fc8000f8e002e */
[----:B------:R0:W-:Y:S01]  /*14e0*/  REDG.E.ADD.F32.FTZ.RN.STRONG.GPU desc[UR12][R44.64], R48 ;  /* 0x000000302c0079a6 */ /* 0x0001e2000c10f38c */
[----:B------:R-:W-:Y:S01]  /*14f0*/  FMUL.FTZ R43, R4, R43 ;  /* 0x0000002b042b7220 */ /* 0x000fe20000410000 */
[C---:B0-----:R-:W-:Y:S02]  /*1500*/  LEA R44, P1, R46.reuse, UR8, 0x2 ;  /* 0x000000082e2c7c11 */ /* 0x041fe4000f8210ff */
[----:B------:R-:W-:Y:S02]  /*1510*/  IADD3 R45, R11, R47, RZ ;  /* 0x0000002f0b2d7210 */ /* 0x000fe40007ffe0ff */
[----:B------:R-:W2:Y:S02]  /*1520*/  LDL R47, [R1+0x10] ;  /* 0x00001000012f7983 */ /* 0x000ea40000100800 */
[----:B------:R-:W-:-:S05]  /*1530*/  LEA.HI.X R45, R46, UR9, R45, 0x2, P1 ;  /* 0x000000092e2d7c11 */ /* 0x000fca00088f142d */
[----:B------:R0:W-:Y:S01]  /*1540*/  REDG.E.ADD.F32.FTZ.RN.STRONG.GPU desc[UR12][R44.64], R43 ;  /* 0x0000002b2c0079a6 */ /* 0x0001e2000c10f38c */
[----:B------:R-:W-:-:S03]  /*1550*/  IMAD.MOV.U32 R48, RZ, RZ, R16 ;  /* 0x000000ffff307224 */ /* 0x000fc600078e0010 */
[----:B0-----:R-:W4:Y:S01]  /*1560*/  LDL R45, [R1+0x20] ;  /* 0x00002000012d7983 */ /* 0x001f220000100800 */
[----:B---3--:R-:W-:-:S04]  /*1570*/  IMAD.WIDE.U32 R48, R42, UR7, R48 ;  /* 0x000000072a307c25 */ /* 0x008fc8000f8e0030 */
[----:B------:R-:W-:Y:S02]  /*1580*/  IMAD.IADD R43, R11, 0x1, R49 ;  /* 0x000000010b2b7824 */ /* 0x000fe400078e0231 */
[----:B------:R-:W3:Y:S01]  /*1590*/  LDL R49, [R1+0x14] ;  /* 0x0000140001317983 */ /* 0x000ee20000100800 */
[C---:B------:R-:W-:Y:S02]  /*15a0*/  LEA R46, P1, R48.reuse, UR8, 0x2 ;  /* 0x00000008302e7c11 */ /* 0x040fe4000f8210ff */
[----:B------:R-:W-:Y:S01]  /*15b0*/  MOV R44, R14 ;  /* 0x0000000e002c7202 */ /* 0x000fe20000000f00 */
[----:B----4-:R-:W-:Y:S01]  /*15c0*/  FMUL.FTZ R10, R45, R10 ;  /* 0x0000000a2d0a7220 */ /* 0x010fe20000410000 */
[----:B--2---:R-:W-:Y:S01]  /*15d0*/  IMAD.MOV.U32 R45, RZ, RZ, R47 ;  /* 0x000000ffff2d7224 */ /* 0x004fe200078e002f */
[----:B------:R-:W-:Y:S02]  /*15e0*/  LEA.HI.X R47, R48, UR9, R43, 0x2, P1 ;  /* 0x00000009302f7c11 */ /* 0x000fe400088f142b */
[----:B------:R-:W-:Y:S01]  /*15f0*/  FMUL.FTZ R43, R2, R10 ;  /* 0x0000000a022b7220 */ /* 0x000fe20000410000 */
[----:B------:R-:W-:-:S04]  /*1600*/  IMAD.WIDE.U32 R44, R42, UR7, R44 ;  /* 0x000000072a2c7c25 */ /* 0x000fc8000f8e002c */
[----:B------:R0:W-:Y:S01]  /*1610*/  REDG.E.ADD.F32.FTZ.RN.STRONG.GPU desc[UR12][R46.64], R43 ;  /* 0x0000002b2e0079a6 */ /* 0x0001e2000c10f38c */
[----:B------:R-:W-:Y:S01]  /*1620*/  LEA R48, P1, R44, UR8, 0x2 ;  /* 0x000000082c307c11 */ /* 0x000fe2000f8210ff */
[----:B0-----:R-:W-:Y:S02]  /*1630*/  IMAD.IADD R43, R11, 0x1, R45 ;  /* 0x000000010b2b7824 */ /* 0x001fe400078e022d */
[----:B---3--:R-:W-:-:S03]  /*1640*/  IMAD.MOV.U32 R47, RZ, RZ, R49 ;  /* 0x000000ffff2f7224 */ /* 0x008fc600078e0031 */
[----:B------:R-:W-:Y:S02]  /*1650*/  LEA.HI.X R49, R44, UR9, R43, 0x2, P1 ;  /* 0x000000092c317c11 */ /* 0x000fe400088f142b */
[----:B------:R-:W2:Y:S01]  /*1660*/  LDL R43, [R1+0x18] ;  /* 0x00001800012b7983 */ /* 0x000ea20000100800 */
[----:B------:R-:W-:Y:S01]  /*1670*/  MOV R46, R12 ;  /* 0x0000000c002e7202 */ /* 0x000fe20000000f00 */
[----:B------:R-:W-:-:S04]  /*1680*/  IMAD.MOV.U32 R44, RZ, RZ, R50 ;  /* 0x000000ffff2c7224 */ /* 0x000fc800078e0032 */
[C---:B------:R-:W-:Y:S01]  /*1690*/  IMAD.WIDE.U32 R46, R42.reuse, UR7, R46 ;  /* 0x000000072a2e7c25 */ /* 0x040fe2000f8e002e */
[----:B------:R-:W-:Y:S01]  /*16a0*/  UIADD3 UR5, UR5, 0x1, URZ ;  /* 0x0000000105057890 */ /* 0x000fe2000fffe03f */
[----:B--2---:R-:W-:Y:S02]  /*16b0*/  MOV R45, R43 ;  /* 0x0000002b002d7202 */ /* 0x004fe40000000f00 */
[----:B------:R-:W-:Y:S02]  /*16c0*/  IMAD.IADD R43, R11, 0x1, R47 ;  /* 0x000000010b2b7824 */ /* 0x000fe400078e022f */
[----:B------:R-:W-:-:S04]  /*16d0*/  IMAD.WIDE.U32 R44, R42, UR7, R44 ;  /* 0x000000072a2c7c25 */ /* 0x000fc8000f8e002c */
[----:B------:R-:W-:Y:S02]  /*16e0*/  IMAD.IADD R11, R11, 0x1, R45 ;  /* 0x000000010b0b7824 */ /* 0x000fe400078e022d */
[----:B------:R-:W2:Y:S01]  /*16f0*/  LDL R45, [R1+0x1c] ;  /* 0x00001c00012d7983 */ /* 0x000ea20000100800 */
[----:B------:R-:W-:-:S04]  /*1700*/  LEA R42, P1, R46, UR8, 0x2 ;  /* 0x000000082e2a7c11 */ /* 0x000fc8000f8210ff */
[----:B------:R-:W-:Y:S02]  /*1710*/  LEA.HI.X R43, R46, UR9, R43, 0x2, P1 ;  /* 0x000000092e2b7c11 */ /* 0x000fe400088f142b */
[----:B------:R-:W-:-:S04]  /*1720*/  LEA R46, P1, R44, UR8, 0x2 ;  /* 0x000000082c2e7c11 */ /* 0x000fc8000f8210ff */
[----:B------:R-:W-:Y:S01]  /*1730*/  LEA.HI.X R47, R44, UR9, R11, 0x2, P1 ;  /* 0x000000092c2f7c11 */ /* 0x000fe200088f140b */
[-C--:B------:R-:W-:Y:S01]  /*1740*/  FMUL.FTZ R44, R0, R10.reuse ;  /* 0x0000000a002c7220 */ /* 0x080fe20000410000 */
[-C--:B------:R-:W-:Y:S01]  /*1750*/  FMUL.FTZ R11, R3, R10.reuse ;  /* 0x0000000a030b7220 */ /* 0x080fe20000410000 */
[----:B------:R-:W-:-:S03]  /*1760*/  FMUL.FTZ R10, R4, R10 ;  /* 0x0000000a040a7220 */ /* 0x000fc60000410000 */
[----:B------:R-:W-:Y:S04]  /*1770*/  REDG.E.ADD.F32.FTZ.RN.STRONG.GPU desc[UR12][R48.64], R44 ;  /* 0x0000002c300079a6 */ /* 0x000fe8000c10f38c */
[----:B------:R-:W-:Y:S04]  /*1780*/  REDG.E.ADD.F32.FTZ.RN.STRONG.GPU desc[UR12][R42.64], R11 ;  /* 0x0000000b2a0079a6 */ /* 0x000fe8000c10f38c */
[----:B------:R0:W-:Y:S02]  /*1790*/  REDG.E.ADD.F32.FTZ.RN.STRONG.GPU desc[UR12][R46.64], R10 ;  /* 0x0000000a2e0079a6 */ /* 0x0001e4000c10f38c */
[----:B0-----:R-:W0:Y:S01]  /*17a0*/  LDC R10, c[0x0][0x230] ;  /* 0x00008c00ff0a7b82 */ /* 0x001e220000000800 */
[----:B------:R-:W-:Y:S01]  /*17b0*/  ULEA UR8, UP0, UR10, UR8, 0x2 ;  /* 0x000000080a087291 */ /* 0x000fe2000f80103f */
[----:B------:R-:W-:-:S03]  /*17c0*/  LEA R9, P2, R52, R9, 0x2 ;  /* 0x0000000934097211 */ /* 0x000fc600078410ff */
[----:B------:R-:W-:Y:S01]  /*17d0*/  UIADD3.X UR9, UR9, UR6, URZ, UP0, !UPT ;  /* 0x0000000609097290 */ /* 0x000fe200087fe43f */
[----:B0-----:R-:W-:Y:S02]  /*17e0*/  ISETP.LE.AND P1, PT, R10, UR5, PT ;  /* 0x000000050a007c0c */ /* 0x001fe4000bf23270 */
[----:B--2---:R-:W-:-:S11]  /*17f0*/  IADD3.X R8, R8, R45, RZ, P2, !PT ;  /* 0x0000002d08087210 */ /* 0x004fd600017fe4ff */
[----:B------:R-:W-:Y:S05]  /*1800*/  @!P1 BRA `(.L_x_89) ;  /* 0xfffffff4008c9947 */ /* 0x000fea000383ffff */
[----:B------:R-:W-:Y:S05]  /*1810*/  @!P0 BRA `(.L_x_90) ;  /* 0xfffffff400408947 */ /* 0x000fea000383ffff */
[----:B------:R-:W-:Y:S05]  /*1820*/  EXIT ;  /* 0x000000000000794d */ /* 0x000fea0003800000 */
.L_x_88:
        /* <DEDUP_REMOVED lines=24> */
[C---:B------:R-:W-:Y:S02]  /*19b0*/  IMAD R5, R0.reuse, UR10, RZ ;  /* 0x0000000a00057c24 */ /* 0x040fe4000f8e02ff */
[----:B------:R-:W-:Y:S02]  /*19c0*/  IMAD.IADD R3, R3, 0x1, R9 ;  /* 0x0000000103037824 */ /* 0x000fe400078e0209 */
[----:B------:R-:W-:Y:S01]  /*19d0*/  IMAD R9, R0, UR6, RZ ;  /* 0x0000000600097c24 */ /* 0x000fe2000f8e02ff */
[----:B------:R-:W-:Y:S01]  /*19e0*/  LOP3.LUT R0, R7, 0x3, RZ, 0xc0, !PT ;  /* 0x0000000307007812 */ /* 0x000fe200078ec0ff */
[C---:B------:R-:W-:Y:S01]  /*19f0*/  IMAD R13, R8.reuse, UR11, R5 ;  /* 0x0000000b080d7c24 */ /* 0x040fe2000f8e0205 */
[----:B------:R-:W-:Y:S01]  /*1a00*/  USHF.L.U32 UR11, UR4, 0x2, URZ ;  /* 0x00000002040b7899 */ /* 0x000fe2000800063f */
[----:B------:R-:W-:Y:S01]  /*1a10*/  IMAD.WIDE.U32 R4, R8, UR10, R10 ;  /* 0x0000000a08047c25 */ /* 0x000fe2000f8e000a */
[----:B------:R-:W-:-:S03]  /*1a20*/  USHF.L.U64.HI UR10, UR4, 0x2, UR5 ;  /* 0x00000002040a7899 */ /* 0x000fc60008010205 */
[C---:B------:R-:W-:Y:S01]  /*1a30*/  IMAD R9, R8.reuse, UR7, R9 ;  /* 0x0000000708097c24 */ /* 0x040fe2000f8e0209 */
[----:B------:R-:W-:Y:S01]  /*1a40*/  IADD3 R13, R5, R13, RZ ;  /* 0x0000000d050d7210 */ /* 0x000fe20007ffe0ff */
[----:B------:R-:W-:Y:S01]  /*1a50*/  IMAD.WIDE.U32 R2, R8, UR6, R2 ;  /* 0x0000000608027c25 */ /* 0x000fe2000f8e0002 */
[----:B------:R-:W-:Y:S01]  /*1a60*/  UMOV UR6, URZ ;  /* 0x0000003f00067c82 */ /* 0x000fe20008000000 */
[----:B------:R-:W-:Y:S01]  /*1a70*/  UMOV UR7, URZ ;  /* 0x0000003f00077c82 */ /* 0x000fe20008000000 */
[----:B------:R-:W-:Y:S01]  /*1a80*/  UMOV UR4, URZ ;  /* 0x0000003f00047c82 */ /* 0x000fe20008000000 */
[----:B------:R-:W-:Y:S02]  /*1a90*/  IMAD.IADD R10, R7, 0x1, -R0 ;  /* 0x00000001070a7824 */ /* 0x000fe400078e0a00 */
[----:B------:R-:W-:-:S07]  /*1aa0*/  IMAD.IADD R11, R9, 0x1, R3 ;  /* 0x00000001090b7824 */ /* 0x000fce00078e0203 */
.L_x_97:
[----:B0-----:R-:W0:Y:S01]  /*1ab0*/  LDC.64 R32, c[0x0][0x290] ;  /* 0x0000a400ff207b82 */ /* 0x001e220000000a00 */
[----:B------:R-:W-:Y:S01]  /*1ac0*/  USHF.R.S32.HI UR5, URZ, 0x1f, UR4 ;  /* 0x0000001f3f057899 */ /* 0x000fe20008011404 */
[----:B------:R-:W-:Y:S01]  /*1ad0*/  MOV R12, R4 ;  /* 0x00000004000c7202 */ /* 0x000fe20000000f00 */
[----:B-1-3--:R-:W-:Y:S01]  /*1ae0*/  IMAD.MOV.U32 R18, RZ, RZ, R2 ;  /* 0x000000ffff127224 */ /* 0x00afe200078e0002 */
        /* <DEDUP_REMOVED lines=12> */
[----:B------:R-:W-:Y:S02]  /*1bb0*/  IMAD.IADD R17, R9, 0x1, R17 ;  /* 0x0000000109117824 */ /* 0x000fe400078e0211 */
[----:B------:R-:W-:-:S03]  /*1bc0*/  IMAD.IADD R15, R7, 0x1, R15 ;  /* 0x00000001070f7824 */ /* 0x000fc600078e020f */
        /* <DEDUP_REMOVED lines=14> */
[----:B------:R-:W-:Y:S01]  /*1cb0*/  IMAD.MOV.U32 R12, RZ, RZ, R10 ;  /* 0x000000ffff0c7224 */ /* 0x000fe200078e000a */
[----:B------:R-:W-:Y:S01]  /*1cc0*/  IADD3 R27, R21, R27, RZ ;  /* 0x0000001b151b7210 */ /* 0x000fe20007ffe0ff */
[----:B------:R-:W-:-:S03]  /*1cd0*/  IMAD.IADD R33, R19, 0x1, R33 ;  /* 0x0000000113217824 */ /* 0x000fc600078e0221 */
[----:B------:R-:W-:Y:S02]  /*1ce0*/  LEA.HI.X R27, R20, UR15, R27, 0x2, P2 ;  /* 0x0000000f141b7c11 */ /* 0x000fe400090f141b */
[----:B------:R-:W-:Y:S01]  /*1cf0*/  LEA.HI.X R33, R18, UR17, R33, 0x2, P3 ;  /* 0x0000001112217c11 */ /* 0x000fe200098f1421 */
[----:B------:R-:W-:Y:S06]  /*1d00*/  @!P0 BRA `(.L_x_92) ;  /* 0x00000008009c8947 */ /* 0x000fec0003800000 */
[----:B------:R-:W-:Y:S02]  /*1d10*/  ISETP.GT.AND P2, PT, R12, 0xc, PT ;  /* 0x0000000c0c00780c */ /* 0x000fe40003f44270 */
[----:B------:R-:W-:-:S11]  /*1d20*/  PLOP3.LUT P0, PT, PT, PT, PT, 0x80, 0x0 ;  /* 0x000000000000781c */ /* 0x000fd60003f0f070 */
[----:B------:R-:W-:Y:S05]  /*1d30*/  @!P2 BRA `(.L_x_93) ;  /* 0x0000000400a4a947 */ /* 0x000fea0003800000 */
[----:B------:R-:W-:-:S13]  /*1d40*/  PLOP3.LUT P0, PT, PT, PT, PT, 0x8, 0x0 ;  /* 0x000000000000781c */ /* 0x000fda0003f0e170 */
.L_x_94:
[----:B0-----:R-:W-:Y:S01]  /*1d50*/  MOV R18, R16 ;  /* 0x0000001000127202 */ /* 0x001fe20000000f00 */
[----:B------:R-:W-:-:S05]  /*1d60*/  IMAD.MOV.U32 R19, RZ, RZ, R33 ;  /* 0x000000ffff137224 */ /* 0x000fca00078e0021 */
[----:B------:R0:W2:Y:S01]  /*1d70*/  LDG.E R31, desc[UR12][R18.64] ;  /* 0x0000000c121f7981 */ /* 0x0000a2000c1e1900 */
[----:B------:R-:W-:-:S04]  /*1d80*/  IADD3 R20, P2, R16, UR9, RZ ;  /* 0x0000000910147c10 */ /* 0x000fc8000ff5e0ff */
[----:B------:R-:W-:Y:S01]  /*1d90*/  IADD3.X R21, R33, UR8, RZ, P2, !PT ;  /* 0x0000000821157c10 */ /* 0x000fe200097fe4ff */
[----:B0-----:R-:W-:Y:S01]  /*1da0*/  IMAD.MOV.U32 R18, RZ, RZ, R14 ;  /* 0x000000ffff127224 */ /* 0x001fe200078e000e */
[----:B------:R-:W-:-:S05]  /*1db0*/  MOV R19, R27 ;  /* 0x0000001b00137202 */ /* 0x000fca0000000f00 */
[----:B--2---:R0:W-:Y:S04]  /*1dc0*/  STG.E desc[UR12][R18.64], R31 ;  /* 0x0000001f12007986 */ /* 0x0041e8000c10190c */
[----:B------:R-:W2:Y:S01]  /*1dd0*/  LDG.E R33, desc[UR12][R20.64] ;  /* 0x0000000c14217981 */ /* 0x000ea2000c1e1900 */
[----:B------:R-:W-:Y:S02]  /*1de0*/  IADD3 R22, P2, R14, UR11, RZ ;  /* 0x0000000b0e167c10 */ /* 0x000fe4000ff5e0ff */
[----:B------:R-:W-:Y:S02]  /*1df0*/  IADD3 R24, P3, R20, UR9, RZ ;  /* 0x0000000914187c10 */ /* 0x000fe4000ff7e0ff */
[----:B------:R-:W-:Y:S02]  /*1e00*/  IADD3.X R23, R27, UR10, RZ, P2, !PT ;  /* 0x0000000a1b177c10 */ /* 0x000fe400097fe4ff */
[----:B------:R-:W-:-:S03]  /*1e10*/  IADD3.X R25, R21, UR8, RZ, P3, !PT ;  /* 0x0000000815197c10 */ /* 0x000fc60009ffe4ff */
[----:B--2---:R1:W-:Y:S04]  /*1e20*/  STG.E desc[UR12][R22.64], R33 ;  /* 0x0000002116007986 */ /* 0x0043e8000c10190c */
[----:B------:R-:W2:Y:S01]  /*1e30*/  LDG.E R35, desc[UR12][R24.64] ;  /* 0x0000000c18237981 */ /* 0x000ea2000c1e1900 */
[----:B------:R-:W-:Y:S02]  /*1e40*/  IADD3 R26, P2, R22, UR11, RZ ;  /* 0x0000000b161a7c10 */ /* 0x000fe4000ff5e0ff */
[----:B------:R-:W-:Y:S02]  /*1e50*/  IADD3 R28, P3, R24, UR9, RZ ;  /* 0x00000009181c7c10 */ /* 0x000fe4000ff7e0ff */
[----:B------:R-:W-:Y:S02]  /*1e60*/  IADD3.X R27, R23, UR10, RZ, P2, !PT ;  /* 0x0000000a171b7c10 */ /* 0x000fe400097fe4ff */
[----:B------:R-:W-:-:S03]  /*1e70*/  IADD3.X R29, R25, UR8, RZ, P3, !PT ;  /* 0x00000008191d7c10 */ /* 0x000fc60009ffe4ff */
[----:B--2---:R2:W-:Y:S04]  /*1e80*/  STG.E desc[UR12][R26.64], R35 ;  /* 0x000000231a007986 */ /* 0x0045e8000c10190c */
[----:B0-----:R-:W3:Y:S01]  /*1e90*/  LDG.E R31, desc[UR12][R28.64] ;  /* 0x0000000c1c1f7981 */ /* 0x001ee2000c1e1900 */
[----:B------:R-:W-:Y:S02]  /*1ea0*/  IADD3 R18, P3, R26, UR11, RZ ;  /* 0x0000000b1a127c10 */ /* 0x000fe4000ff7e0ff */
[----:B------:R-:W-:Y:S02]  /*1eb0*/  IADD3 R20, P2, R28, UR9, RZ ;  /* 0x000000091c147c10 */ /* 0x000fe4000ff5e0ff */
[----:B------:R-:W-:Y:S02]  /*1ec0*/  IADD3.X R19, R27, UR10, RZ, P3, !PT ;  /* 0x0000000a1b137c10 */ /* 0x000fe40009ffe4ff */
[----:B------:R-:W-:-:S03]  /*1ed0*/  IADD3.X R21, R29, UR8, RZ, P2, !PT ;  /* 0x000000081d157c10 */ /* 0x000fc600097fe4ff */
[----:B---3--:R0:W-:Y:S04]  /*1ee0*/  STG.E desc[UR12][R18.64], R31 ;  /* 0x0000001f12007986 */ /* 0x0081e8000c10190c */
[----:B-1----:R-:W3:Y:S01]  /*1ef0*/  LDG.E R33, desc[UR12][R20.64] ;  /* 0x0000000c14217981 */ /* 0x002ee2000c1e1900 */
[----:B------:R-:W-:Y:S02]  /*1f00*/  IADD3 R22, P2, R18, UR11, RZ ;  /* 0x0000000b12167c10 */ /* 0x000fe4000ff5e0ff */
[----:B------:R-:W-:Y:S02]  /*1f10*/  IADD3 R24, P3, R20, UR9, RZ ;  /* 0x0000000914187c10 */ /* 0x000fe4000ff7e0ff */
[----:B------:R-:W-:Y:S02]  /*1f20*/  IADD3.X R23, R19, UR10, RZ, P2, !PT ;  /* 0x0000000a13177c10 */ /* 0x000fe400097fe4ff */
[----:B------:R-:W-:-:S03]  /*1f30*/  IADD3.X R25, R21, UR8, RZ, P3, !PT ;  /* 0x0000000815197c10 */ /* 0x000fc60009ffe4ff */
[----:B---3--:R1:W-:Y:S04]  /*1f40*/  STG.E desc[UR12][R22.64], R33 ;  /* 0x0000002116007986 */ /* 0x0083e8000c10190c */
[----:B--2---:R-:W2:Y:S01]  /*1f50*/  LDG.E R35, desc[UR12][R24.64] ;  /* 0x0000000c18237981 */ /* 0x004ea2000c1e1900 */
        /* <DEDUP_REMOVED lines=57> */
[----:B------:R-:W-:Y:S01]  /*22f0*/  IADD3.X R29, R25, UR8, RZ, P3, !PT ;  /* 0x00000008191d7c10 */ /* 0x000fe20009ffe4ff */
[----:B------:R-:W-:Y:S01]  /*2300*/  VIADD R12, R12, 0xfffffff0 ;  /* 0xfffffff00c0c7836 */ /* 0x000fe20000000000 */
[----:B0-----:R-:W-:Y:S01]  /*2310*/  IADD3 R18, P2, R26, UR11, RZ ;  /* 0x0000000b1a127c10 */ /* 0x001fe2000ff5e0ff */
[----:B--2---:R0:W-:Y:S04]  /*2320*/  STG.E desc[UR12][R26.64], R35 ;  /* 0x000000231a007986 */ /* 0x0041e8000c10190c */
[----:B------:R-:W2:Y:S01]  /*2330*/  LDG.E R21, desc[UR12][R28.64] ;  /* 0x0000000c1c157981 */ /* 0x000ea2000c1e1900 */
[----:B------:R-:W-:Y:S01]  /*2340*/  IADD3.X R19, R27, UR10, RZ, P2, !PT ;  /* 0x0000000a1b137c10 */ /* 0x000fe200097fe4ff */
[----:B------:R-:W-:Y:S01]  /*2350*/  UIADD3 UR5, UR5, 0x10, URZ ;  /* 0x0000001005057890 */ /* 0x000fe2000fffe03f */
[----:B------:R-:W-:-:S02]  /*2360*/  ISETP.GT.AND P2, PT, R12, 0xc, PT ;  /* 0x0000000c0c00780c */ /* 0x000fc40003f44270 */
[----:B------:R-:W-:Y:S02]  /*2370*/  IADD3 R16, P3, R28, UR9, RZ ;  /* 0x000000091c107c10 */ /* 0x000fe4000ff7e0ff */
[----:B------:R-:W-:Y:S02]  /*2380*/  IADD3 R14, P4, R18, UR11, RZ ;  /* 0x0000000b120e7c10 */ /* 0x000fe4000ff9e0ff */
[----:B-1----:R-:W-:Y:S02]  /*2390*/  IADD3.X R33, R29, UR8, RZ, P3, !PT ;  /* 0x000000081d217c10 */ /* 0x002fe40009ffe4ff */
[----:B0-----:R-:W-:Y:S01]  /*23a0*/  IADD3.X R27, R19, UR10, RZ, P4, !PT ;  /* 0x0000000a131b7c10 */ /* 0x001fe2000a7fe4ff */
[----:B--2---:R0:W-:Y:S04]  /*23b0*/  STG.E desc[UR12][R18.64], R21 ;  /* 0x0000001512007986 */ /* 0x0041e8000c10190c */
[----:B------:R-:W-:Y:S05]  /*23c0*/  @P2 BRA `(.L_x_94) ;  /* 0xfffffff800602947 */ /* 0x000fea000383ffff */
.L_x_93:
[----:B------:R-:W-:-:S13]  /*23d0*/  ISETP.GT.AND P2, PT, R12, 0x4, PT ;  /* 0x000000040c00780c */ /* 0x000fda0003f44270 */
[----:B------:R-:W-:Y:S05]  /*23e0*/  @!P2 BRA `(.L_x_95) ;  /* 0x0000000000dca947 */ /* 0x000fea0003800000 */
[----:B0-----:R-:W-:Y:S01]  /*23f0*/  IMAD.MOV.U32 R18, RZ, RZ, R16 ;  /* 0x000000ffff127224 */ /* 0x001fe200078e0010 */
[----:B------:R-:W-:-:S05]  /*2400*/  MOV R19, R33 ;  /* 0x0000002100137202 */ /* 0x000fca0000000f00 */
[----:B------:R0:W2:Y:S01]  /*2410*/  LDG.E R31, desc[UR12][R18.64] ;  /* 0x0000000c121f7981 */ /* 0x0000a2000c1e1900 */
[----:B------:R-:W-:-:S04]  /*2420*/  IADD3 R20, P0, R16, UR9, RZ ;  /* 0x0000000910147c10 */ /* 0x000fc8000ff1e0ff */
[----:B------:R-:W-:Y:S01]  /*2430*/  IADD3.X R21, R33, UR8, RZ, P0, !PT ;  /* 0x0000000821157c10 */ /* 0x000fe200087fe4ff */
[----:B0-----:R-:W-:Y:S02]  /*2440*/  IMAD.MOV.U32 R18, RZ, RZ, R14 ;  /* 0x000000ffff127224 */ /* 0x001fe400078e000e */
[----:B------:R-:W-:-:S05]  /*2450*/  IMAD.MOV.U32 R19, RZ, RZ, R27 ;  /* 0x000000ffff137224 */ /* 0x000fca00078e001b */
        /* <DEDUP_REMOVED lines=37> */
[----:B------:R-:W4:Y:S01]  /*26b0*/  LDG.E R25, desc[UR12][R20.64] ;  /* 0x0000000c14197981 */ /* 0x000f22000c1e1900 */
[----:B-1----:R-:W-:Y:S01]  /*26c0*/  IADD3 R22, P0, R18, UR11, RZ ;  /* 0x0000000b12167c10 */ /* 0x002fe2000ff1e0ff */
[----:B------:R-:W-:Y:S01]  /*26d0*/  UIADD3 UR5, UR5, 0x8, URZ ;  /* 0x0000000805057890 */ /* 0x000fe2000fffe03f */
[----:B------:R-:W-:Y:S02]  /*26e0*/  IADD3 R16, P2, R20, UR9, RZ ;  /* 0x0000000914107c10 */ /* 0x000fe4000ff5e0ff */
[----:B------:R-:W-:Y:S02]  /*26f0*/  IADD3.X R23, R19, UR10, RZ, P0, !PT ;  /* 0x0000000a13177c10 */ /* 0x000fe400087fe4ff */
[----:B------:R-:W-:-:S02]  /*2700*/  IADD3 R14, P3, R22, UR11, RZ ;  /* 0x0000000b160e7c10 */ /* 0x000fc4000ff7e0ff */
[----:B------:R-:W-:Y:S02]  /*2710*/  PLOP3.LUT P0, PT, PT, PT, PT, 0x8, 0x0 ;  /* 0x000000000000781c */ /* 0x000fe40003f0e170 */
[----:B------:R-:W-:Y:S02]  /*2720*/  IADD3 R12, R12, -0x8, RZ ;  /* 0xfffffff80c0c7810 */ /* 0x000fe40007ffe0ff */
[----:B------:R-:W-:Y:S02]  /*2730*/  IADD3.X R33, R21, UR8, RZ, P2, !PT ;  /* 0x0000000815217c10 */ /* 0x000fe400097fe4ff */
[----:B--2---:R-:W-:Y:S01]  /*2740*/  IADD3.X R27, R23, UR10, RZ, P3, !PT ;  /* 0x0000000a171b7c10 */ /* 0x004fe20009ffe4ff */
[----:B----4-:R3:W-:Y:S06]  /*2750*/  STG.E desc[UR12][R22.64], R25 ;  /* 0x0000001916007986 */ /* 0x0107ec000c10190c */
.L_x_95:
[----:B------:R-:W-:-:S13]  /*2760*/  ISETP.NE.OR P0, PT, R12, RZ, P0 ;  /* 0x000000ff0c00720c */ /* 0x000fda0000705670 */
[----:B------:R-:W-:Y:S05]  /*2770*/  @!P0 BRA `(.L_x_91) ;  /* 0x0000000000808947 */ /* 0x000fea0003800000 */
.L_x_92:
[----:B01-3--:R-:W-:Y:S02]  /*2780*/  IMAD.MOV.U32 R18, RZ, RZ, R16 ;  /* 0x000000ffff127224 */ /* 0x00bfe400078e0010 */
[----:B------:R-:W-:-:S05]  /*2790*/  IMAD.MOV.U32 R19, RZ, RZ, R33 ;  /* 0x000000ffff137224 */ /* 0x000fca00078e0021 */
[----:B------:R0:W2:Y:S01]  /*27a0*/  LDG.E R31, desc[UR12][R18.64] ;  /* 0x0000000c121f7981 */ /* 0x0000a2000c1e1900 */
[----:B------:R-:W-:-:S04]  /*27b0*/  IADD3 R20, P0, R16, UR9, RZ ;  /* 0x0000000910147c10 */ /* 0x000fc8000ff1e0ff */
[----:B------:R-:W-:Y:S02]  /*27c0*/  IADD3.X R21, R33, UR8, RZ, P0, !PT ;  /* 0x0000000821157c10 */ /* 0x000fe400087fe4ff */
[----:B0-----:R-:W-:Y:S01]  /*27d0*/  MOV R18, R14 ;  /* 0x0000000e00127202 */ /* 0x001fe20000000f00 */
        /* <DEDUP_REMOVED lines=19> */
[----:B------:R-:W-:-:S02]  /*2910*/  ISETP.NE.AND P0, PT, R12, RZ, PT ;  /* 0x000000ff0c00720c */ /* 0x000fc40003f05270 */
[----:B------:R-:W-:Y:S02]  /*2920*/  IADD3 R16, P2, R28, UR9, RZ ;  /* 0x000000091c107c10 */ /* 0x000fe4000ff5e0ff */
[----:B------:R-:W-:Y:S02]  /*2930*/  IADD3 R14, P3, R18, UR11, RZ ;  /* 0x0000000b120e7c10 */ /* 0x000fe4000ff7e0ff */
[----:B-1----:R-:W-:Y:S02]  /*2940*/  IADD3.X R33, R29, UR8, RZ, P2, !PT ;  /* 0x000000081d217c10 */ /* 0x002fe400097fe4ff */
[----:B0-----:R-:W-:Y:S01]  /*2950*/  IADD3.X R27, R19, UR10, RZ, P3, !PT ;  /* 0x0000000a131b7c10 */ /* 0x001fe20009ffe4ff */
[----:B--2---:R1:W-:Y:S04]  /*2960*/  STG.E desc[UR12][R18.64], R21 ;  /* 0x0000001512007986 */ /* 0x0043e8000c10190c */
[----:B------:R-:W-:Y:S05]  /*2970*/  @P0 BRA `(.L_x_92) ;  /* 0xfffffffc00800947 */ /* 0x000fea000383ffff */
.L_x_91:
[----:B------:R-:W-:-:S13]  /*2980*/  ISETP.NE.AND P0, PT, R0, RZ, PT ;  /* 0x000000ff0000720c */ /* 0x000fda0003f05270 */
[----:B------:R-:W-:Y:S05]  /*2990*/  @!P0 BRA `(.L_x_96) ;  /* 0x0000000000e48947 */ /* 0x000fea0003800000 */
[----:B01-3--:R-:W0:Y:S01]  /*29a0*/  LDC.64 R18, c[0x0][0x298] ;  /* 0x0000a600ff127b82 */ /* 0x00be220000000a00 */
[----:B------:R-:W-:Y:S01]  /*29b0*/  USHF.R.S32.HI UR14, URZ, 0x1f, UR5 ;  /* 0x0000001f3f0e7899 */ /* 0x000fe20008011405 */
[----:B------:R-:W-:Y:S01]  /*29c0*/  MOV R16, R8 ;  /* 0x0000000800107202 */ /* 0x000fe20000000f00 */
[----:B------:R-:W-:Y:S01]  /*29d0*/  ULDC.64 UR16, c[0x0][0x268] ;  /* 0x00009a0000107ab9 */ /* 0x000fe20000000a00 */
[----:B------:R-:W-:Y:S01]  /*29e0*/  IMAD.MOV.U32 R14, RZ, RZ, R6 ;  /* 0x000000ffff0e7224 */ /* 0x000fe200078e0006 */
[----:B------:R-:W-:Y:S02]  /*29f0*/  ULDC.64 UR18, c[0x0][0x220] ;  /* 0x0000880000127ab9 */ /* 0x000fe40000000a00 */
[C---:B0-----:R-:W-:Y:S02]  /*2a00*/  IMAD R12, R18.reuse, UR14, RZ ;  /* 0x0000000e120c7c24 */ /* 0x041fe4000f8e02ff */
[----:B------:R-:W-:-:S04]  /*2a10*/  IMAD.WIDE.U32 R8, R18, UR5, R16 ;  /* 0x0000000512087c25 */ /* 0x000fc8000f8e0010 */
[----:B------:R-:W-:Y:S01]  /*2a20*/  IMAD R7, R19, UR5, R12 ;  /* 0x0000000513077c24 */ /* 0x000fe2000f8e020c */
[----:B------:R-:W-:-:S03]  /*2a30*/  LEA R20, P0, R8, UR16, 0x2 ;  /* 0x0000001008147c11 */ /* 0x000fc6000f8010ff */
[----:B------:R-:W-:-:S05]  /*2a40*/  IMAD.IADD R7, R9, 0x1, R7 ;  /* 0x0000000109077824 */ /* 0x000fca00078e0207 */
[----:B------:R-:W-:Y:S02]  /*2a50*/  LEA.HI.X R21, R8, UR17, R7, 0x2, P0 ;  /* 0x0000001108157c11 */ /* 0x000fe400080f1407 */
[----:B------:R-:W0:Y:S04]  /*2a60*/  LDC.64 R8, c[0x0][0x250] ;  /* 0x00009400ff087b82 */ /* 0x000e280000000a00 */
[----:B------:R-:W2:Y:S01]  /*2a70*/  LDG.E R21, desc[UR12][R20.64] ;  /* 0x0000000c14157981 */ /* 0x000ea2000c1e1900 */
[C---:B0-----:R-:W-:Y:S02]  /*2a80*/  IMAD R12, R8.reuse, UR14, RZ ;  /* 0x0000000e080c7c24 */ /* 0x041fe4000f8e02ff */
[----:B------:R-:W-:-:S04]  /*2a90*/  IMAD.WIDE.U32 R6, R8, UR5, R14 ;  /* 0x0000000508067c25 */ /* 0x000fc8000f8e000e */
[----:B------:R-:W-:Y:S01]  /*2aa0*/  IMAD R23, R9, UR5, R12 ;  /* 0x0000000509177c24 */ /* 0x000fe2000f8e020c */
[----:B------:R-:W-:-:S04]  /*2ab0*/  LEA R22, P0, R6, UR18, 0x2 ;  /* 0x0000001206167c11 */ /* 0x000fc8000f8010ff */
[----:B------:R-:W-:-:S04]  /*2ac0*/  IADD3 R7, R7, R23, RZ ;  /* 0x0000001707077210 */ /* 0x000fc80007ffe0ff */
[----:B------:R-:W-:Y:S02]  /*2ad0*/  LEA.HI.X R23, R6, UR19, R7, 0x2, P0 ;  /* 0x0000001306177c11 */ /* 0x000fe400080f1407 */
[----:B------:R-:W-:-:S03]  /*2ae0*/  ISETP.NE.AND P0, PT, R0, 0x1, PT ;  /* 0x000000010000780c */ /* 0x000fc60003f05270 */
[----:B--2---:R2:W-:Y:S10]  /*2af0*/  STG.E desc[UR12][R22.64], R21 ;  /* 0x0000001516007986 */ /* 0x0045f4000c10190c */
        /* <DEDUP_REMOVED lines=9> */
[----:B------:R-:W2:Y:S01]  /*2b90*/  LDG.E R21, desc[UR12][R20.64] ;  /* 0x0000000c14157981 */ /* 0x000ea2000c1e1900 */
[C---:B------:R-:W-:Y:S02]  /*2ba0*/  IMAD R12, R8.reuse, UR15, RZ ;  /* 0x0000000f080c7c24 */ /* 0x040fe4000f8e02ff */
[----:B------:R-:W-:-:S04]  /*2bb0*/  IMAD.WIDE.U32 R6, R8, UR14, R14 ;  /* 0x0000000e08067c25 */ /* 0x000fc8000f8e000e */
[----:B------:R-:W-:Y:S01]  /*2bc0*/  IMAD R23, R9, UR14, R12 ;  /* 0x0000000e09177c24 */ /* 0x000fe2000f8e020c */
[----:B------:R-:W-:-:S03]  /*2bd0*/  LEA R22, P0, R6, UR18, 0x2 ;  /* 0x0000001206167c11 */ /* 0x000fc6000f8010ff */
[----:B------:R-:W-:-:S05]  /*2be0*/  IMAD.IADD R7, R7, 0x1, R23 ;  /* 0x0000000107077824 */ /* 0x000fca00078e0217 */
[----:B------:R-:W-:Y:S02]  /*2bf0*/  LEA.HI.X R23, R6, UR19, R7, 0x2, P0 ;  /* 0x0000001306177c11 */ /* 0x000fe400080f1407 */
[----:B------:R-:W-:-:S03]  /*2c00*/  ISETP.NE.AND P0, PT, R0, 0x2, PT ;  /* 0x000000020000780c */ /* 0x000fc60003f05270 */
[----:B--2---:R4:W-:Y:S10]  /*2c10*/  STG.E desc[UR12][R22.64], R21 ;  /* 0x0000001516007986 */ /* 0x0049f4000c10190c */
[----:B------:R-:W-:Y:S05]  /*2c20*/  @!P0 BRA `(.L_x_96) ;  /* 0x0000000000408947 */ /* 0x000fea0003800000 */
[----:B------:R-:W-:-:S04]  /*2c30*/  UIADD3 UR5, UR5, 0x2, URZ ;  /* 0x0000000205057890 */ /* 0x000fc8000fffe03f */
[----:B------:R-:W-:Y:S02]  /*2c40*/  USHF.R.S32.HI UR14, URZ, 0x1f, UR5 ;  /* 0x0000001f3f0e7899 */ /* 0x000fe40008011405 */
[----:B------:R-:W-:-:S04]  /*2c50*/  IMAD.WIDE.U32 R16, R18, UR5, R16 ;  /* 0x0000000512107c25 */ /* 0x000fc8000f8e0010 */
[----:B------:R-:W-:-:S04]  /*2c60*/  IMAD R6, R18, UR14, RZ ;  /* 0x0000000e12067c24 */ /* 0x000fc8000f8e02ff */
[----:B------:R-:W-:Y:S01]  /*2c70*/  IMAD R7, R19, UR5, R6 ;  /* 0x0000000513077c24 */ /* 0x000fe2000f8e0206 */
[----:B------:R-:W-:-:S04]  /*2c80*/  LEA R6, P0, R16, UR16, 0x2 ;  /* 0x0000001010067c11 */ /* 0x000fc8000f8010ff */
[----:B------:R-:W-:-:S04]  /*2c90*/  IADD3 R7, R17, R7, RZ ;  /* 0x0000000711077210 */ /* 0x000fc80007ffe0ff */
[----:B------:R-:W-:-:S06]  /*2ca0*/  LEA.HI.X R7, R16, UR17, R7, 0x2, P0 ;  /* 0x0000001110077c11 */ /* 0x000fcc00080f1407 */
[----:B------:R-:W2:Y:S01]  /*2cb0*/  LDG.E R7, desc[UR12][R6.64] ;  /* 0x0000000c06077981 */ /* 0x000ea2000c1e1900 */
[C---:B------:R-:W-:Y:S02]  /*2cc0*/  IMAD R12, R8.reuse, UR14, RZ ;  /* 0x0000000e080c7c24 */ /* 0x040fe4000f8e02ff */
[----:B------:R-:W-:-:S04]  /*2cd0*/  IMAD.WIDE.U32 R14, R8, UR5, R14 ;  /* 0x00000005080e7c25 */ /* 0x000fc8000f8e000e */
[----:B------:R-:W-:Y:S01]  /*2ce0*/  IMAD R9, R9, UR5, R12 ;  /* 0x0000000509097c24 */ /* 0x000fe2000f8e020c */
[----:B------:R-:W-:-:S03]  /*2cf0*/  LEA R8, P0, R14, UR18, 0x2 ;  /* 0x000000120e087c11 */ /* 0x000fc6000f8010ff */
[----:B------:R-:W-:-:S05]  /*2d00*/  IMAD.IADD R9, R15, 0x1, R9 ;  /* 0x000000010f097824 */ /* 0x000fca00078e0209 */
[----:B------:R-:W-:-:S05]  /*2d10*/  LEA.HI.X R9, R14, UR19, R9, 0x2, P0 ;  /* 0x000000130e097c11 */ /* 0x000fca00080f1409 */
[----:B--2---:R0:W-:Y:S02]  /*2d20*/  STG.E desc[UR12][R8.64], R7 ;  /* 0x0000000708007986 */ /* 0x0041e4000c10190c */
.L_x_96:
[----:B------:R-:W-:-:S04]  /*2d30*/  UIADD3 UR6, UP0, UR6, 0x1, URZ ;  /* 0x0000000106067890 */ /* 0x000fc8000ff1e03f */
[----:B------:R-:W-:Y:S01]  /*2d40*/  UIADD3.X UR7, URZ, UR7, URZ, UP0, !UPT ;  /* 0x000000073f077290 */ /* 0x000fe200087fe43f */
[----:B------:R-:W-:Y:S11]  /*2d50*/  @!P1 BRA `(.L_x_97) ;  /* 0xffffffec00549947 */ /* 0x000ff6000383ffff */
[----:B------:R-:W-:Y:S05]  /*2d60*/  EXIT ;  /* 0x000000000000794d */ /* 0x000fea0003800000 */
.L_x_98:
        /* <DEDUP_REMOVED lines=9> */
.L_x_172:


//--------------------- .text._ZN2at6native53_GLOBAL__N__83c2e5dd_20_UpSampleBicubic2d_cu_80ee57ca37upsample_bicubic2d_backward_out_frameIddEEviT0_S3_bNS_27GenericPackedTensorAccessorIT_Lm4ENS_16DefaultPtrTraitsElEENS4_IKS5_Lm4ES6_lEE --------------------------
	.section	.text._ZN2at6native53_GLOBAL__N__83c2e5dd_20_UpSampleBicubic2d_cu_80ee57ca37upsample_bicubic2d_backward_out_frameIddEEviT0_S3_bNS_27GenericPackedTensorAccessorIT_Lm4ENS_16DefaultPtrTraitsElEENS4_IKS5_Lm4ES6_lEE,"ax",@progbits
	.align	128
.text._ZN2at6native53_GLOBAL__N__83c2e5dd_20_UpSampleBicubic2d_cu_80ee57ca37upsample_bicubic2d_backward_out_frameIddEEviT0_S3_bNS_27GenericPackedTensorAccessorIT_Lm4ENS_16DefaultPtrTraitsElEENS4_IKS5_Lm4ES6_lEE:
        .type           _ZN2at6native53_GLOBAL__N__83c2e5dd_20_UpSampleBicubic2d_cu_80ee57ca37upsample_bicubic2d_backward_out_frameIddEEviT0_S3_bNS_27GenericPackedTensorAccessorIT_Lm4ENS_16DefaultPtrTraitsElEENS4_IKS5_Lm4ES6_lEE,@function
        .size           _ZN2at6native53_GLOBAL__N__83c2e5dd_20_UpSampleBicubic2d_cu_80ee57ca37upsample_bicubic2d_backward_out_frameIddEEviT0_S3_bNS_27GenericPackedTensorAccessorIT_Lm4ENS_16DefaultPtrTraitsElEENS4_IKS5_Lm4ES6_lEE,(.L_x_173 - _ZN2at6native53_GLOBAL__N__83c2e5dd_20_UpSampleBicubic2d_cu_80ee57ca37upsample_bicubic2d_backward_out_frameIddEEviT0_S3_bNS_27GenericPackedTensorAccessorIT_Lm4ENS_16DefaultPtrTraitsElEENS4_IKS5_Lm4ES6_lEE)
        .other          _ZN2at6native53_GLOBAL__N__83c2e5dd_20_UpSampleBicubic2d_cu_80ee57ca37upsample_bicubic2d_backward_out_frameIddEEviT0_S3_bNS_27GenericPackedTensorAccessorIT_Lm4ENS_16DefaultPtrTraitsElEENS4_IKS5_Lm4ES6_lEE,@"STO_CUDA_ENTRY STV_DEFAULT"
_ZN2at6native53_GLOBAL__N__83c2e5dd_20_UpSampleBicubic2d_cu_80ee57ca37upsample_bicubic2d_backward_out_frameIddEEviT0_S3_bNS_27GenericPackedTensorAccessorIT_Lm4ENS_16DefaultPtrTraitsElEENS4_IKS5_Lm4ES6_lEE:
        /* <DEDUP_REMOVED lines=13> */
[----:B------:R-:W1:Y:S08]  /*00d0*/  LDC R10, c[0x0][0x250] ;  /* 0x00009400ff0a7b82 */ /* 0x000e700000000800 */
[----:B------:R-:W2:Y:S01]  /*00e0*/  LDC R9, c[0x0][0x248] ;  /* 0x00009200ff097b82 */ /* 0x000ea20000000800 */
[----:B0-----:R-:W-:-:S04]  /*00f0*/  IABS R6, R5 ;  /* 0x0000000500067213 */ /* 0x001fc80000000000 */
[----:B------:R-:W0:Y:S08]  /*0100*/  I2F.RP R0, R6 ;  /* 0x0000000600007306 */ /* 0x000e300000209400 */
[----:B0-----:R-:W0:Y:S02]  /*0110*/  MUFU.RCP R0, R0 ;  /* 0x0000000000007308 */ /* 0x001e240000001000 */
[----:B0-----:R-:W-:-:S06]  /*0120*/  VIADD R2, R0, 0xffffffe ;  /* 0x0ffffffe00027836 */ /* 0x001fcc0000000000 */
[----:B------:R0:W3:Y:S02]  /*0130*/  F2I.FTZ.U32.TRUNC.NTZ R3, R2 ;  /* 0x0000000200037305 */ /* 0x0000e4000021f000 */
[----:B0-----:R-:W-:Y:S02]  /*0140*/  IMAD.MOV.U32 R2, RZ, RZ, RZ ;  /* 0x000000ffff027224 */ /* 0x001fe400078e00ff */
[----:B---3--:R-:W-:-:S04]  /*0150*/  IMAD.MOV R7, RZ, RZ, -R3 ;  /* 0x000000ffff077224 */ /* 0x008fc800078e0a03 */
[----:B------:R-:W-:-:S04]  /*0160*/  IMAD R7, R7, R6, RZ ;  /* 0x0000000607077224 */ /* 0x000fc800078e02ff */
[----:B------:R-:W-:Y:S01]  /*0170*/  IMAD.HI.U32 R3, R3, R7, R2 ;  /* 0x0000000703037227 */ /* 0x000fe200078e0002 */
[----:B------:R-:W-:-:S03]  /*0180*/  LOP3.LUT R2, R4, R5, RZ, 0x3c, !PT ;  /* 0x0000000504027212 */ /* 0x000fc600078e3cff */
[----:B------:R-:W-:Y:S01]  /*0190*/  IMAD.MOV.U32 R7, RZ, RZ, R8 ;  /* 0x000000ffff077224 */ /* 0x000fe200078e0008 */
[----:B------:R-:W-:-:S03]  /*01a0*/  ISETP.GE.AND P2, PT, R2, RZ, PT ;  /* 0x000000ff0200720c */ /* 0x000fc60003f46270 */
[----:B------:R-:W-:-:S04]  /*01b0*/  IMAD.HI.U32 R0, R3, R7, RZ ;  /* 0x0000000703007227 */ /* 0x000fc800078e00ff */
[----:B------:R-:W-:-:S04]  /*01c0*/  IMAD.MOV R3, RZ, RZ, -R0 ;  /* 0x000000ffff037224 */ /* 0x000fc800078e0a00 */
[----:B------:R-:W-:-:S05]  /*01d0*/  IMAD R3, R6, R3, R7 ;  /* 0x0000000306037224 */ /* 0x000fca00078e0207 */
[----:B------:R-:W-:-:S13]  /*01e0*/  ISETP.GT.U32.AND P1, PT, R6, R3, PT ;  /* 0x000000030600720c */ /* 0x000fda0003f24070 */
[----:B------:R-:W-:Y:S02]  /*01f0*/  @!P1 IMAD.IADD R3, R3, 0x1, -R6 ;  /* 0x0000000103039824 */ /* 0x000fe400078e0a06 */
[----:B------:R-:W-:Y:S01]  /*0200*/  @!P1 VIADD R0, R0, 0x1 ;  /* 0x0000000100009836 */ /* 0x000fe20000000000 */
[----:B------:R-:W-:Y:S02]  /*0210*/  ISETP.NE.AND P1, PT, R5, RZ, PT ;  /* 0x000000ff0500720c */ /* 0x000fe40003f25270 */
[----:B------:R-:W-:-:S13]  /*0220*/  ISETP.GE.U32.AND P0, PT, R3, R6, PT ;  /* 0x000000060300720c */ /* 0x000fda0003f06070 */
[----:B------:R-:W-:Y:S01]  /*0230*/  @P0 VIADD R0, R0, 0x1 ;  /* 0x0000000100000836 */ /* 0x000fe20000000000 */
[----:B-1----:R-:W-:-:S04]  /*0240*/  ISETP.NE.AND P0, PT, R10, R5, PT ;  /* 0x000000050a00720c */ /* 0x002fc80003f05270 */
[----:B------:R-:W-:Y:S02]  /*0250*/  @!P2 IADD3 R0, -R0, RZ, RZ ;  /* 0x000000ff0000a210 */ /* 0x000fe40007ffe1ff */
[----:B------:R-:W-:Y:S02]  /*0260*/  @!P1 LOP3.LUT R0, RZ, R5, RZ, 0x33, !PT ;  /* 0x00000005ff009212 */ /* 0x000fe400078e33ff */
[----:B--2---:R-:W-:-:S03]  /*0270*/  ISETP.EQ.AND P1, PT, R9, UR4, PT ;  /* 0x0000000409007c0c */ /* 0x004fc6000bf22270 */
[----:B------:R-:W-:-:S04]  /*0280*/  IMAD.MOV R2, RZ, RZ, -R0 ;  /* 0x000000ffff027224 */ /* 0x000fc800078e0a00 */
[----:B------:R-:W-:-:S06]  /*0290*/  IMAD R2, R5, R2, R4 ;  /* 0x0000000205027224 */ /* 0x000fcc00078e0204 */
[----:B------:R-:W-:Y:S05]  /*02a0*/  @!P0 BRA P1, `(.L_x_99) ;  /* 0x0000001c006c8947 */ /* 0x000fea0000800000 */
[----:B------:R-:W0:Y:S01]  /*02b0*/  LDC.64 R10, c[0x0][0x220] ;  /* 0x00008800ff0a7b82 */ /* 0x000e220000000a00 */
[----:B------:R-:W1:Y:S01]  /*02c0*/  I2F.F64 R4, R2 ;  /* 0x0000000200047312 */ /* 0x000e620000201c00 */
[----:B------:R-:W-:Y:S01]  /*02d0*/  ULDC.U8 UR4, c[0x0][0x228] ;  /* 0x00008a0000047ab9 */ /* 0x000fe20000000000 */
[----:B------:R-:W-:Y:S01]  /*02e0*/  UMOV UR5, 0x380fffff ;  /* 0x380fffff00057882 */ /* 0x000fe20000000000 */
[----:B------:R-:W-:Y:S01]  /*02f0*/  UPRMT UR4, UR4, 0x8880, URZ ;  /* 0x0000888004047896 */ /* 0x000fe2000800003f */
[----:B------:R-:W-:Y:S02]  /*0300*/  IMAD.MOV.U32 R20, RZ, RZ, 0x0 ;  /* 0x00000000ff147424 */ /* 0x000fe400078e00ff */
[----:B------:R-:W-:Y:S01]  /*0310*/  IMAD.MOV.U32 R21, RZ, RZ, 0x3ff40000 ;  /* 0x3ff40000ff157424 */ /* 0x000fe200078e00ff */
[----:B------:R-:W2:Y:S01]  /*0320*/  LDC.64 R12, c[0x0][0x218] ;  /* 0x00008600ff0c7b82 */ /* 0x000ea20000000a00 */
[----:B------:R-:W3:Y:S01]  /*0330*/  I2F.F64 R8, R0 ;  /* 0x0000000000087312 */ /* 0x000ee20000201c00 */
[----:B------:R-:W-:Y:S01]  /*0340*/  ISETP.NE.AND P0, PT, RZ, UR4, PT ;  /* 0x00000004ff007c0c */ /* 0x000fe2000bf05270 */
[----:B------:R-:W-:Y:S01]  /*0350*/  UMOV UR4, 0xf0000000 ;  /* 0xf000000000047882 */ /* 0x000fe20000000000 */
[----:B-1----:R-:W-:-:S02]  /*0360*/  DADD R6, R4, 0.5 ;  /* 0x3fe0000004067429 */ /* 0x002fc40000000000 */
[----:B0-----:R-:W-:-:S06]  /*0370*/  DMUL R4, R4, R10 ;  /* 0x0000000a04047228 */ /* 0x001fcc0000000000 */
[----:B------:R-:W-:Y:S02]  /*0380*/  DFMA R6, R6, R10, -0.5 ;  /* 0xbfe000000606742b */ /* 0x000fe4000000000a */
[C---:B---3--:R-:W-:Y:S02]  /*0390*/  DADD R10, R8.reuse, 0.5 ;  /* 0x3fe00000080a7429 */ /* 0x048fe40000000000 */
[----:B--2---:R-:W-:-:S06]  /*03a0*/  DMUL R8, R8, R12 ;  /* 0x0000000c08087228 */ /* 0x004fcc0000000000 */
[----:B------:R-:W-:Y:S01]  /*03b0*/  FSEL R6, R6, R4, !P0 ;  /* 0x0000000406067208 */ /* 0x000fe20004000000 */
[----:B------:R-:W-:Y:S01]  /*03c0*/  DFMA R10, R10, R12, -0.5 ;  /* 0xbfe000000a0a742b */ /* 0x000fe2000000000c */
[----:B------:R-:W-:-:S04]  /*03d0*/  FSEL R7, R7, R5, !P0 ;  /* 0x0000000507077208 */ /* 0x000fc80004000000 */
[----:B------:R-:W0:Y:S02]  /*03e0*/  F2F.F32.F64 R3, R6 ;  /* 0x0000000600037310 */ /* 0x000e240000301000 */
[----:B------:R-:W-:-:S03]  /*03f0*/  DSETP.GEU.AND P1, PT, |R6|, UR4, PT ;  /* 0x0000000406007e2a */ /* 0x000fc6000bf2e200 */
[----:B------:R-:W-:Y:S02]  /*0400*/  FSEL R12, R10, R8, !P0 ;  /* 0x000000080a0c7208 */ /* 0x000fe40004000000 */
[----:B------:R-:W-:Y:S02]  /*0410*/  FSEL R13, R11, R9, !P0 ;  /* 0x000000090b0d7208 */ /* 0x000fe40004000000 */
[----:B------:R-:W1:Y:S02]  /*0420*/  LDC R11, c[0x0][0x238] ;  /* 0x00008e00ff0b7b82 */ /* 0x000e640000000800 */
[----:B------:R-:W2:Y:S02]  /*0430*/  F2F.F32.F64 R10, R12 ;  /* 0x0000000c000a7310 */ /* 0x000ea40000301000 */
[----:B------:R-:W-:-:S03]  /*0440*/  DSETP.GEU.AND P0, PT, |R12|, UR4, PT ;  /* 0x000000040c007e2a */ /* 0x000fc6000bf0e200 */
[----:B0-----:R-:W-:-:S06]  /*0450*/  @!P1 FMUL R3, R3, 1.175494350822287508e-38 ;  /* 0x0080000003039820 */ /* 0x001fcc0000400000 */
[----:B------:R-:W0:Y:S05]  /*0460*/  F2I.FTZ.FLOOR.NTZ R3, R3 ;  /* 0x0000000300037305 */ /* 0x000e2a0000217100 */
[----:B--2---:R-:W-:-:S04]  /*0470*/  @!P0 FMUL R10, R10, 1.175494350822287508e-38 ;  /* 0x008000000a0a8820 */ /* 0x004fc80000400000 */
[----:B------:R-:W2:Y:S01]  /*0480*/  F2I.FTZ.FLOOR.NTZ R14, R10 ;  /* 0x0000000a000e7305 */ /* 0x000ea20000217100 */
[----:B-1----:R-:W-:-:S07]  /*0490*/  ISETP.GE.AND P0, PT, R11, 0x1, PT ;  /* 0x000000010b00780c */ /* 0x002fce0003f06270 */
[----:B0-----:R-:W0:Y:S01]  /*04a0*/  I2F.F64 R4, R3 ;  /* 0x0000000300047312 */ /* 0x001e220000201c00 */
[----:B--2---:R1:W-:Y:S07]  /*04b0*/  STL [R1+0x14], R14 ;  /* 0x0000140e01007387 */ /* 0x0043ee0000100800 */
[----:B------:R-:W2:Y:S01]  /*04c0*/  I2F.F64 R8, R14 ;  /* 0x0000000e00087312 */ /* 0x000ea20000201c00 */
[----:B0-----:R-:W-:-:S08]  /*04d0*/  DADD R6, R6, -R4 ;  /* 0x0000000006067229 */ /* 0x001fd00000000804 */
[----:B------:R-:W-:Y:S02]  /*04e0*/  DFMA R4, R6, R20, -2.25 ;  /* 0xc00200000604742b */ /* 0x000fe40000000014 */
[----:B--2---:R-:W-:Y:S02]  /*04f0*/  DADD R12, R12, -R8 ;  /* 0x000000000c0c7229 */ /* 0x004fe40000000808 */
[----:B------:R-:W-:-:S04]  /*0500*/  DADD R8, -R6, 1 ;  /* 0x3ff0000006087429 */ /* 0x000fc80000000100 */
[----:B------:R-:W-:Y:S01]  /*0510*/  DMUL R4, R6, R4 ;  /* 0x0000000406047228 */ /* 0x000fe20000000000 */
[----:B-1----:R-:W-:Y:S10]  /*0520*/  @!P0 EXIT ;  /* 0x000000000000894d */ /* 0x002ff40003800000 */
[----:B------:R0:W-:Y:S01]  /*0530*/  STL [R1+0xdc], R0 ;  /* 0x0000dc0001007387 */ /* 0x0001e20000100800 */
[C---:B------:R-:W-:Y:S01]  /*0540*/  DFMA R4, R6.reuse, R4, 1 ;  /* 0x3ff000000604742b */ /* 0x040fe20000000004 */
[----:B------:R-:W-:Y:S01]  /*0550*/  IMAD.MOV.U32 R28, RZ, RZ, 0x0 ;  /* 0x00000000ff1c7424 */ /* 0x000fe200078e00ff */
[----:B------:R-:W-:Y:S01]  /*0560*/  DADD R6, R6, 1 ;  /* 0x3ff0000006067429 */ /* 0x000fe20000000000 */
[----:B------:R-:W-:Y:S01]  /*0570*/  IMAD.MOV.U32 R29, RZ, RZ, 0x3fe80000 ;  /* 0x3fe80000ff1d7424 */ /* 0x000fe200078e00ff */
[----:B------:R-:W-:Y:S02]  /*0580*/  DFMA R24, R8, R20, -2.25 ;  /* 0xc00200000818742b */ /* 0x000fe40000000014 */
[C---:B------:R-:W-:Y:S02]  /*0590*/  DADD R14, R12.reuse, 1 ;  /* 0x3ff000000c0e7429 */ /* 0x040fe40000000000 */
[----:B------:R-:W-:Y:S01]  /*05a0*/  DADD R16, -R12, 1 ;  /* 0x3ff000000c107429 */ /* 0x000fe20000000100 */
[----:B0-----:R-:W0:Y:S01]  /*05b0*/  LDC R0, c[0x0][0x240] ;  /* 0x00009000ff007b82 */ /* 0x001e220000000800 */
[----:B------:R-:W-:-:S02]  /*05c0*/  DFMA R26, R6, -R28, 3.75 ;  /* 0x400e0000061a742b */ /* 0x000fc4000000081c */
[C---:B------:R-:W-:Y:S02]  /*05d0*/  DMUL R24, R8.reuse, R24 ;  /* 0x0000001808187228 */ /* 0x040fe40000000000 */
[----:B------:R-:W-:Y:S02]  /*05e0*/  DADD R10, R8, 1 ;  /* 0x3ff00000080a7429 */ /* 0x000fe40000000000 */
[----:B------:R-:W-:Y:S02]  /*05f0*/  DFMA R20, R14, -R28, 3.75 ;  /* 0x400e00000e14742b */ /* 0x000fe4000000081c */
[----:B------:R-:W-:Y:S02]  /*0600*/  DFMA R26, R6, R26, -6 ;  /* 0xc0180000061a742b */ /* 0x000fe4000000001a */
[----:B------:R-:W-:Y:S01]  /*0610*/  DADD R18, R16, 1 ;  /* 0x3ff0000010127429 */ /* 0x000fe20000000000 */
[----:B0-----:R-:W-:Y:S01]  /*0620*/  ISETP.GE.AND P0, PT, R0, 0x1, PT ;  /* 0x000000010000780c */ /* 0x001fe20003f06270 */
[----:B------:R-:W-:Y:S01]  /*0630*/  DFMA R8, R8, R24, 1 ;  /* 0x3ff000000808742b */ /* 0x000fe20000000018 */
[----:B------:R0:W5:Y:S01]  /*0640*/  LDL.LU R0, [R1+0xdc] ;  /* 0x0000dc0001007983 */ /* 0x0001620000300800 */
[----:B------:R-:W-:Y:S01]  /*0650*/  IMAD.MOV.U32 R24, RZ, RZ, 0x0 ;  /* 0x00000000ff187424 */ /* 0x000fe200078e00ff */
[----:B------:R-:W-:Y:S01]  /*0660*/  DFMA R22, R10, -R28, 3.75 ;  /* 0x400e00000a16742b */ /* 0x000fe2000000081c */
[----:B------:R-:W-:Y:S01]  /*0670*/  IMAD.MOV.U32 R25, RZ, RZ, 0x3ff40000 ;  /* 0x3ff40000ff197424 */ /* 0x000fe200078e00ff */
[----:B------:R-:W-:Y:S01]  /*0680*/  DFMA R6, R6, R26, 3 ;  /* 0x400800000606742b */ /* 0x000fe2000000001a */
[----:B------:R-:W-:Y:S01]  /*0690*/  IMAD.MOV.U32 R26, RZ, RZ, 0x0 ;  /* 0x00000000ff1a7424 */ /* 0x000fe200078e00ff */
[----:B------:R-:W-:-:S03]  /*06a0*/  DFMA R20, R14, R20, -6 ;  /* 0xc01800000e14742b */ /* 0x000fc60000000014 */
[----:B------:R-:W-:Y:S01]  /*06b0*/  DFMA R24, R12, R24, -2.25 ;  /* 0xc00200000c18742b */ /* 0x000fe20000000018 */
[----:B------:R-:W-:Y:S01]  /*06c0*/  IMAD.MOV.U32 R27, RZ, RZ, 0x3ff40000 ;  /* 0x3ff40000ff1b7424 */ /* 0x000fe200078e00ff */
[----:B------:R-:W-:Y:S02]  /*06d0*/  DFMA R22, R10, R22, -6 ;  /* 0xc01800000a16742b */ /* 0x000fe40000000016 */
[----:B------:R-:W-:-:S03]  /*06e0*/  DFMA R28, R18, -R28, 3.75 ;  /* 0x400e0000121c742b */ /* 0x000fc6000000081c */
[----:B------:R-:W-:Y:S02]  /*06f0*/  DFMA R26, R16, R26, -2.25 ;  /* 0xc0020000101a742b */ /* 0x000fe4000000001a */
[----:B------:R-:W-:Y:S02]  /*0700*/  DMUL R24, R12, R24 ;  /* 0x000000180c187228 */ /* 0x000fe40000000000 */
[----:B------:R-:W-:Y:S02]  /*0710*/  DFMA R14, R14, R20, 3 ;  /* 0x400800000e0e742b */ /* 0x000fe40000000014 */
[----:B------:R-:W-:Y:S02]  /*0720*/  DFMA R10, R10, R22, 3 ;  /* 0x400800000a0a742b */ /* 0x000fe40000000016 */
[----:B------:R-:W-:Y:S02]  /*0730*/  DMUL R20, R16, R26 ;  /* 0x0000001a10147228 */ /* 0x000fe40000000000 */
[----:B------:R-:W-:-:S02]  /*0740*/  DFMA R12, R12, R24, 1 ;  /* 0x3ff000000c0c742b */ /* 0x000fc40000000018 */
[----:B------:R-:W-:Y:S01]  /*0750*/  DFMA R28, R18, R28, -6 ;  /* 0xc0180000121c742b */ /* 0x000fe2000000001c */
[----:B0-----:R-:W-:Y:S10]  /*0760*/  @!P0 EXIT ;  /* 0x000000000000894d */ /* 0x001ff40003800000 */
[----:B------:R-:W2:Y:S01]  /*0770*/  LDL.LU R27, [R1+0x14] ;  /* 0x00001400011b7983 */ /* 0x000ea20000300800 */
[----:B------:R-:W0:Y:S01]  /*0780*/  LDC R26, c[0x0][0x250] ;  /* 0x00009400ff1a7b82 */ /* 0x000e220000000800 */
[----:B------:R-:W-:Y:S01]  /*0790*/  DFMA R16, R16, R20, 1 ;  /* 0x3ff000001010742b */ /* 0x000fe20000000014 */
[----:B------:R-:W-:Y:S01]  /*07a0*/  SHF.R.S32.HI R22, RZ, 0x1f, R2 ;  /* 0x0000001fff167819 */ /* 0x000fe20000011402 */
[----:B------:R-:W-:Y:S01]  /*07b0*/  STL.64 [R1+0x108], R14 ;  /* 0x0001080e01007387 */ /* 0x000fe20000100a00 */
[----:B------:R-:W-:Y:S01]  /*07c0*/  ULDC.64 UR4, c[0x0][0x2b8] ;  /* 0x0000ae0000047ab9 */ /* 0x000fe20000000a00 */
[----:B------:R-:W-:Y:S01]  /*07d0*/  ULDC.64 UR8, c[0x0][0x2b0] ;  /* 0x0000ac0000087ab9 */ /* 0x000fe20000000a00 */
[----:B------:R-:W-:Y:S01]  /*07e0*/  ULDC.64 UR6, c[0x0][0x270] ;  /* 0x00009c0000067ab9 */ /* 0x000fe20000000a00 */
[----:B------:R-:W-:Y:S01]  /*07f0*/  STL.64 [R1+0x100], R12 ;  /* 0x0001000c01007387 */ /* 0x000fe20000100a00 */
[----:B------:R-:W-:-:S03]  /*0800*/  ULDC.64 UR10, c[0x0][0x260] ;  /* 0x00009800000a7ab9 */ /* 0x000fc60000000a00 */
[----:B------:R-:W-:Y:S04]  /*0810*/  STL [R1+0xf8], R5 ;  /* 0x0000f80501007387 */ /* 0x000fe80000100800 */
[----:B------:R-:W-:Y:S04]  /*0820*/  STL.64 [R1+0xf0], R10 ;  /* 0x0000f00a01007387 */ /* 0x000fe80000100a00 */
[----:B------:R1:W-:Y:S04]  /*0830*/  STL.64 [R1+0xe8], R8 ;  /* 0x0000e80801007387 */ /* 0x0003e80000100a00 */
[----:B------:R3:W-:Y:S01]  /*0840*/  STL.64 [R1+0xe0], R6 ;  /* 0x0000e00601007387 */ /* 0x0007e20000100a00 */
[----:B0-----:R-:W-:-:S02]  /*0850*/  IADD3 R20, R26, -0x1, RZ ;  /* 0xffffffff1a147810 */ /* 0x001fc40007ffe0ff */
[----:B------:R-:W0:Y:S01]  /*0860*/  LDC R26, c[0x0][0x248] ;  /* 0x00009200ff1a7b82 */ /* 0x000e220000000800 */
[----:B------:R4:W-:Y:S04]  /*0870*/  STL [R1+0xdc], R4 ;  /* 0x0000dc0401007387 */ /* 0x0009e80000100800 */
[----:B------:R-:W-:Y:S01]  /*0880*/  STL [R1+0x128], R16 ;  /* 0x0001281001007387 */ /* 0x000fe20000100800 */
[----:B-1----:R-:W-:-:S03]  /*0890*/  VIADDMNMX.RELU R8, R3, 0x1, R20, PT ;  /* 0x0000000103087846 */ /* 0x002fc60003801114 */
[----:B------:R-:W-:Y:S01]  /*08a0*/  STL [R1+0x110], R17 ;  /* 0x0001101101007387 */ /* 0x000fe20000100800 */
[C---:B---3--:R-:W-:Y:S01]  /*08b0*/  VIMNMX.RELU R7, R3.reuse, R20, PT ;  /* 0x0000001403077248 */ /* 0x048fe20003fe1100 */
[----:B----4-:R-:W-:Y:S01]  /*08c0*/  DFMA R4, R18, R28, 3 ;  /* 0x400800001204742b */ /* 0x010fe2000000001c */
[C---:B------:R-:W-:Y:S01]  /*08d0*/  VIADDMNMX.RELU R6, R3.reuse, 0xffffffff, R20, PT ;  /* 0xffffffff03067846 */ /* 0x040fe20003801114 */
[----:B------:R-:W-:Y:S01]  /*08e0*/  IMAD R19, R22, UR4, RZ ;  /* 0x0000000416137c24 */ /* 0x000fe2000f8e02ff */
[----:B-----5:R-:W-:Y:S02]  /*08f0*/  SHF.R.S32.HI R22, RZ, 0x1f, R0 ;  /* 0x0000001fff167819 */ /* 0x020fe40000011400 */
[----:B------:R-:W-:Y:S01]  /*0900*/  SHF.R.S32.HI R29, RZ, 0x1f, R6 ;  /* 0x0000001fff1d7819 */ /* 0x000fe20000011406 */
[C---:B------:R-:W-:Y:S01]  /*0910*/  IMAD R24, R2.reuse, UR5, R19 ;  /* 0x0000000502187c24 */ /* 0x040fe2000f8e0213 */
[----:B------:R1:W-:Y:S01]  /*0920*/  STL.64 [R1+0x80], R4 ;  /* 0x0000800401007387 */ /* 0x0003e20000100a00 */
[----:B------:R-:W-:Y:S01]  /*0930*/  IMAD.WIDE.U32 R18, R2, UR4, RZ ;  /* 0x0000000402127c25 */ /* 0x000fe2000f8e00ff */
[----:B------:R-:W-:Y:S01]  /*0940*/  ULDC.64 UR4, c[0x0][0x268] ;  /* 0x00009a0000047ab9 */ /* 0x000fe20000000a00 */
[----:B------:R-:W-:-:S02]  /*0950*/  VIADDMNMX.RELU R3, R3, 0x2, R20, PT ;  /* 0x0000000203037846 */ /* 0x000fc40003801114 */
[----:B------:R-:W-:Y:S02]  /*0960*/  IMAD.IADD R19, R19, 0x1, R24 ;  /* 0x0000000113137824 */ /* 0x000fe400078e0218 */
[----:B------:R-:W-:Y:S01]  /*0970*/  IMAD R22, R22, UR8, RZ ;  /* 0x0000000816167c24 */ /* 0x000fe2000f8e02ff */
[----:B------:R-:W-:Y:S01]  /*0980*/  SHF.R.S32.HI R23, RZ, 0x1f, R3 ;  /* 0x0000001fff177819 */ /* 0x000fe20000011403 */
[----:B0-----:R-:W-:Y:S02]  /*0990*/  VIADD R26, R26, 0xffffffff ;  /* 0xffffffff1a1a7836 */ /* 0x001fe40000000000 */
[----:B------:R-:W-:Y:S01]  /*09a0*/  IMAD.WIDE.U32 R10, R0, UR8, R18 ;  /* 0x00000008000a7c25 */ /* 0x000fe2000f8e0012 */
[----:B------:R-:W-:-:S03]  /*09b0*/  SHF.R.S32.HI R18, RZ, 0x1f, R7 ;  /* 0x0000001fff127819 */ /* 0x000fc60000011407 */
[----:B-1----:R-:W-:Y:S01]  /*09c0*/  IMAD R4, R0, UR9, R22 ;  /* 0x0000000900047c24 */ /* 0x002fe2000f8e0216 */
[----:B------:R-:W-:Y:S01]  /*09d0*/  SHF.R.S32.HI R0, RZ, 0x1f, R8 ;  /* 0x0000001fff007819 */ /* 0x000fe20000011408 */
[----:B------:R-:W-:-:S04]  /*09e0*/  IMAD R23, R23, UR6, RZ ;  /* 0x0000000617177c24 */ /* 0x000fc8000f8e02ff */
[----:B------:R-:W-:Y:S02]  /*09f0*/  IMAD R28, R0, UR6, RZ ;  /* 0x00000006001c7c24 */ /* 0x000fe4000f8e02ff */
[----:B------:R-:W-:Y:S02]  /*0a00*/  IMAD R0, R18, UR6, RZ ;  /* 0x0000000612007c24 */ /* 0x000fe4000f8e02ff */
[----:B------:R-:W-:Y:S02]  /*0a10*/  IMAD R14, R8, UR7, R28 ;  /* 0x00000007080e7c24 */ /* 0x000fe4000f8e021c */
[C---:B------:R-:W-:Y:S02]  /*0a20*/  IMAD R23, R3.reuse, UR7, R23 ;  /* 0x0000000703177c24 */ /* 0x040fe4000f8e0217 */
[----:B------:R-:W-:-:S04]  /*0a30*/  IMAD.WIDE.U32 R2, R3, UR6, RZ ;  /* 0x0000000603027c25 */ /* 0x000fc8000f8e00ff */
[----:B------:R-:W-:Y:S02]  /*0a40*/  IMAD.IADD R3, R3, 0x1, R23 ;  /* 0x0000000103037824 */ /* 0x000fe400078e0217 */
[----:B------:R-:W-:-:S04]  /*0a50*/  IMAD.WIDE.U32 R22, R8, UR6, RZ ;  /* 0x0000000608167c25 */ /* 0x000fc8000f8e00ff */
[----:B------:R-:W-:Y:S01]  /*0a60*/  IMAD.IADD R23, R23, 0x1, R14 ;  /* 0x0000000117177824 */ /* 0x000fe200078e020e */
[C-C-:B--2---:R-:W-:Y:S02]  /*0a70*/  VIADDMNMX.RELU R13, R27.reuse, 0x2, R26.reuse, PT ;  /* 0x000000021b0d7846 */ /* 0x144fe4000380111a */
[C-C-:B------:R-:W-:Y:S02]  /*0a80*/  VIADDMNMX.RELU R9, R27.reuse, 0xffffffff, R26.reuse, PT ;  /* 0xffffffff1b097846 */ /* 0x140fe4000380111a */
[----:B------:R-:W-:Y:S01]  /*0a90*/  VIADDMNMX.RELU R12, R27, 0x1, R26, PT ;  /* 0x000000011b0c7846 */ /* 0x000fe2000380111a */
[----:B------:R-:W-:Y:S01]  /*0aa0*/  IMAD.WIDE.U32 R20, R13, UR4, RZ ;  /* 0x000000040d147c25 */ /* 0x000fe2000f8e00ff */
[----:B------:R-:W-:Y:S01]  /*0ab0*/  VIMNMX.RELU R5, R27, R26, PT ;  /* 0x0000001a1b057248 */ /* 0x000fe20003fe1100 */
[----:B------:R-:W-:Y:S01]  /*0ac0*/  STL [R1+0xa0], R9 ;  /* 0x0000a00901007387 */ /* 0x000fe20000100800 */
[----:B------:R-:W-:Y:S01]  /*0ad0*/  SHF.R.S32.HI R25, RZ, 0x1f, R13 ;  /* 0x0000001fff197819 */ /* 0x000fe2000001140d */
[----:B------:R-:W-:Y:S01]  /*0ae0*/  IMAD.WIDE.U32 R26, R7, UR6, RZ ;  /* 0x00000006071a7c25 */ /* 0x000fe2000f8e00ff */
[----:B------:R-:W-:Y:S01]  /*0af0*/  SHF.R.S32.HI R17, RZ, 0x1f, R12 ;  /* 0x0000001fff117819 */ /* 0x000fe2000001140c */
[----:B------:R-:W-:Y:S01]  /*0b00*/  STL [R1+0x28], R5 ;  /* 0x0000280501007387 */ /* 0x000fe20000100800 */
[----:B------:R-:W-:Y:S01]  /*0b10*/  SHF.R.S32.HI R15, RZ, 0x1f, R5 ;  /* 0x0000001fff0f7819 */ /* 0x000fe20000011405 */
[----:B------:R-:W-:-:S02]  /*0b20*/  IMAD R25, R25, UR4, RZ ;  /* 0x0000000419197c24 */ /* 0x000fc4000f8e02ff */
[----:B------:R0:W-:Y:S01]  /*0b30*/  STL [R1+0xac], R4 ;  /* 0x0000ac0401007387 */ /* 0x0001e20000100800 */
[----:B------:R-:W-:Y:S02]  /*0b40*/  IMAD R28, R17, UR4, RZ ;  /* 0x00000004111c7c24 */ /* 0x000fe4000f8e02ff */
[----:B------:R-:W-:Y:S01]  /*0b50*/  IMAD R16, R13, UR5, R25 ;  /* 0x000000050d107c24 */ /* 0x000fe2000f8e0219 */
[----:B------:R1:W-:Y:S01]  /*0b60*/  STL.64 [R1+0xd0], R10 ;  /* 0x0000d00a01007387 */ /* 0x0003e20000100a00 */
[----:B------:R-:W-:Y:S02]  /*0b70*/  IMAD R17, R12, UR5, R28 ;  /* 0x000000050c117c24 */ /* 0x000fe4000f8e021c */
[----:B------:R-:W-:Y:S01]  /*0b80*/  IMAD.WIDE.U32 R24, R6, UR6, RZ ;  /* 0x0000000606187c25 */ /* 0x000fe2000f8e00ff */
[----:B------:R-:W-:Y:S03]  /*0b90*/  STL [R1+0xa4], R14 ;  /* 0x0000a40e01007387 */ /* 0x000fe60000100800 */
[----:B0-----:R-:W-:Y:S01]  /*0ba0*/  IMAD R4, R7, UR7, R0 ;  /* 0x0000000707047c24 */ /* 0x001fe2000f8e0200 */
[----:B------:R-:W-:Y:S01]  /*0bb0*/  MOV R28, R24 ;  /* 0x00000018001c7202 */ /* 0x000fe20000000f00 */
[----:B------:R-:W-:-:S02]  /*0bc0*/  IMAD R0, R29, UR6, RZ ;  /* 0x000000061d007c24 */ /* 0x000fc4000f8e02ff */
[----:B------:R-:W-:Y:S01]  /*0bd0*/  IMAD R29, R15, UR4, RZ ;  /* 0x000000040f1d7c24 */ /* 0x000fe2000f8e02ff */
[----:B------:R0:W-:Y:S01]  /*0be0*/  STL [R1+0x98], R4 ;  /* 0x0000980401007387 */ /* 0x0001e20000100800 */
[----:B-1----:R-:W-:-:S03]  /*0bf0*/  IMAD.WIDE.U32 R10, R5, UR4, RZ ;  /* 0x00000004050a7c25 */ /* 0x002fc6000f8e00ff */
[----:B------:R-:W-:Y:S01]  /*0c00*/  STL.64 [R1+0x130], R16 ;  /* 0x0001301001007387 */ /* 0x000fe20000100a00 */
[----:B------:R-:W-:Y:S02]  /*0c10*/  IMAD.IADD R27, R27, 0x1, R4 ;  /* 0x000000011b1b7824 */ /* 0x000fe400078e0204 */
[----:B------:R-:W-:Y:S02]  /*0c20*/  IMAD R5, R5, UR5, R29 ;  /* 0x0000000505057c24 */ /* 0x000fe4000f8e021d */
[----:B------:R-:W-:Y:S02]  /*0c30*/  IMAD.IADD R21, R21, 0x1, R16 ;  /* 0x0000000115157824 */ /* 0x000fe400078e0210 */
[----:B0-----:R-:W-:Y:S01]  /*0c40*/  IMAD R4, R6, UR7, R0 ;  /* 0x0000000706047c24 */ /* 0x001fe2000f8e0200 */
[----:B------:R-:W-:Y:S01]  /*0c50*/  SHF.R.S32.HI R0, RZ, 0x1f, R9 ;  /* 0x0000001fff007819 */ /* 0x000fe20000011409 */
[----:B------:R-:W-:-:S03]  /*0c60*/  IMAD.WIDE.U32 R18, R12, UR4, RZ ;  /* 0x000000040c127c25 */ /* 0x000fc6000f8e00ff */
[----:B------:R0:W-:Y:S01]  /*0c70*/  STL.64 [R1+0x138], R4 ;  /* 0x0001380401007387 */ /* 0x0001e20000100a00 */
[----:B------:R-:W-:Y:S02]  /*0c80*/  IMAD.IADD R29, R25, 0x1, R4 ;  /* 0x00000001191d7824 */ /* 0x000fe400078e0204 */
[----:B------:R-:W-:Y:S02]  /*0c90*/  IMAD.IADD R25, R11, 0x1, R5 ;  /* 0x000000010b197824 */ /* 0x000fe400078e0205 */
[----:B------:R-:W-:-:S04]  /*0ca0*/  IMAD.WIDE.U32 R8, R8, UR6, R20 ;  /* 0x0000000608087c25 */ /* 0x000fc8000f8e0014 */
[----:B------:R-:W-:Y:S02]  /*0cb0*/  IMAD.IADD R19, R19, 0x1, R17 ;  /* 0x0000000113137824 */ /* 0x000fe400078e0211 */
[----:B------:R-:W-:Y:S01]  /*0cc0*/  IMAD.MOV.U32 R24, RZ, RZ, R10 ;  /* 0x000000ffff187224 */ /* 0x000fe200078e000a */
[----:B0-----:R-:W0:Y:S01]  /*0cd0*/  LDC.64 R4, c[0x0][0x2a8] ;  /* 0x0000aa00ff047b82 */ /* 0x001e220000000a00 */
[----:B------:R-:W-:-:S04]  /*0ce0*/  IMAD.WIDE.U32 R16, R7, UR6, R18 ;  /* 0x0000000607107c25 */ /* 0x000fc8000f8e0012 */
[----:B------:R-:W-:-:S04]  /*0cf0*/  IMAD.WIDE.U32 R10, R6, UR6, R20 ;  /* 0x00000006060a7c25 */ /* 0x000fc8000f8e0014 */
[----:B------:R-:W-:Y:S01]  /*0d00*/  IMAD R0, R0, UR4, RZ ;  /* 0x0000000400007c24 */ /* 0x000fe2000f8e02ff */
[----:B0-----:R0:W-:Y:S04]  /*0d10*/  STL.64 [R1+0x88], R4 ;  /* 0x0000880401007387 */ /* 0x0011e80000100a00 */
[----:B------:R1:W-:Y:S01]  /*0d20*/  STL.64 [R1+0x70], R8 ;  /* 0x0000700801007387 */ /* 0x0003e20000100a00 */
[----:B0-----:R-:W-:-:S04]  /*0d30*/  IMAD.WIDE.U32 R4, R7, UR6, R20 ;  /* 0x0000000607047c25 */ /* 0x001fc8000f8e0014 */
[C---:B-1----:R-:W-:Y:S02]  /*0d40*/  IMAD.WIDE.U32 R8, R6.reuse, UR6, R18 ;  /* 0x0000000606087c25 */ /* 0x042fe4000f8e0012 */
[----:B------:R-:W2:Y:S02]  /*0d50*/  LDL.LU R19, [R1+0x28] ;  /* 0x0000280001137983 */ /* 0x000ea40000300800 */
[----:B------:R-:W-:Y:S02]  /*0d60*/  IMAD.WIDE.U32 R6, R6, UR6, R24 ;  /* 0x0000000606067c25 */ /* 0x000fe4000f8e0018 */
[----:B------:R-:W-:Y:S04]  /*0d70*/  STL.64 [R1+0x68], R4 ;  /* 0x0000680401007387 */ /* 0x000fe80000100a00 */
[----:B------:R0:W-:Y:S04]  /*0d80*/  STL.64 [R1+0x140], R4 ;  /* 0x0001400401007387 */ /* 0x0001e80000100a00 */
[----:B0-----:R-:W3:Y:S04]  /*0d90*/  LDL.64 R4, [R1+0x70] ;  /* 0x0000700001047983 */ /* 0x001ee80000100a00 */
[----:B---3--:R-:W-:Y:S04]  /*0da0*/  STL [R1+0x148], R5 ;  /* 0x0001480501007387 */ /* 0x008fe80000100800 */
[----:B------:R0:W-:Y:S04]  /*0db0*/  STL [R1+0x14c], R4 ;  /* 0x00014c0401007387 */ /* 0x0001e80000100800 */
[----:B0-----:R-:W3:Y:S04]  /*0dc0*/  LDL.64 R4, [R1+0xd0] ;  /* 0x0000d00001047983 */ /* 0x001ee80000100a00 */
[----:B---3--:R0:W-:Y:S04]  /*0dd0*/  STL [R1+0x158], R4 ;  /* 0x0001580401007387 */ /* 0x0081e80000100800 */
[----:B0-----:R-:W3:Y:S04]  /*0de0*/  LDL.LU R4, [R1+0x8c] ;  /* 0x00008c0001047983 */ /* 0x001ee80000300800 */
[----:B------:R0:W-:Y:S04]  /*0df0*/  STL [R1+0x154], R5 ;  /* 0x0001540501007387 */ /* 0x0001e80000100800 */
[----:B0-----:R-:W3:Y:S04]  /*0e00*/  LDL R5, [R1+0x88] ;  /* 0x0000880001057983 */ /* 0x001ee80000100800 */
[----:B------:R-:W-:Y:S04]  /*0e10*/  STL.64 [R1+0x60], R10 ;  /* 0x0000600a01007387 */ /* 0x000fe80000100a00 */
[----:B------:R-:W-:Y:S04]  /*0e20*/  STL.64 [R1+0x48], R16 ;  /* 0x0000481001007387 */ /* 0x000fe80000100a00 */
[----:B------:R0:W-:Y:S04]  /*0e30*/  STL [R1+0x15c], R16 ;  /* 0x00015c1001007387 */ /* 0x0001e80000100800 */
[----:B0-----:R-:W4:Y:S04]  /*0e40*/  LDL.LU R16, [R1+0xa0] ;  /* 0x0000a00001107983 */ /* 0x001f280000300800 */
[----:B------:R0:W-:Y:S01]  /*0e50*/  STL [R1+0x150], R17 ;  /* 0x0001501101007387 */ /* 0x0001e20000100800 */
[----:B--2---:R-:W-:-:S03]  /*0e60*/  IMAD.WIDE.U32 R14, R19, UR4, R2 ;  /* 0x00000004130e7c25 */ /* 0x004fc6000f8e0002 */
[----:B0-----:R-:W2:Y:S04]  /*0e70*/  LDL.LU R17, [R1+0xac] ;  /* 0x0000ac0001117983 */ /* 0x001ea80000300800 */
[----:B------:R0:W-:Y:S04]  /*0e80*/  STL.64 [R1+0x118], R10 ;  /* 0x0001180a01007387 */ /* 0x0001e80000100a00 */
[----:B------:R-:W-:Y:S04]  /*0e90*/  STL.64 [R1+0x40], R8 ;  /* 0x0000400801007387 */ /* 0x000fe80000100a00 */
[----:B------:R1:W-:Y:S01]  /*0ea0*/  STL.64 [R1+0x120], R8 ;  /* 0x0001200801007387 */ /* 0x0003e20000100a00 */
[----:B0-----:R-:W-:-:S03]  /*0eb0*/  IMAD.WIDE.U32 R10, R13, UR4, R2 ;  /* 0x000000040d0a7c25 */ /* 0x001fc6000f8e0002 */
[----:B------:R-:W-:Y:S04]  /*0ec0*/  STL.64 [R1+0x20], R6 ;  /* 0x0000200601007387 */ /* 0x000fe80000100a00 */
[----:B------:R0:W-:Y:S01]  /*0ed0*/  STL.64 [R1+0x78], R10 ;  /* 0x0000780a01007387 */ /* 0x0001e20000100a00 */
[----:B-1----:R-:W-:-:S05]  /*0ee0*/  IMAD.WIDE.U32 R8, R12, UR4, R2 ;  /* 0x000000040c087c25 */ /* 0x002fca000f8e0002 */
[----:B------:R-:W-:Y:S01]  /*0ef0*/  STL.64 [R1+0x58], R8 ;  /* 0x0000580801007387 */ /* 0x000fe20000100a00 */
[----:B0-----:R-:W-:-:S03]  /*0f00*/  IMAD.WIDE.U32 R10, R12, UR4, R22 ;  /* 0x000000040c0a7c25 */ /* 0x001fc6000f8e0016 */
[----:B------:R-:W-:Y:S01]  /*0f10*/  STL.64 [R1+0x38], R14 ;  /* 0x0000380e01007387 */ /* 0x000fe20000100a00 */
[----:B------:R-:W-:-:S03]  /*0f20*/  IMAD.WIDE.U32 R12, R19, UR4, R22 ;  /* 0x00000004130c7c25 */ /* 0x000fc6000f8e0016 */
[----:B------:R-:W-:Y:S01]  /*0f30*/  STL.64 [R1+0x50], R10 ;  /* 0x0000500a01007387 */ /* 0x000fe20000100a00 */
[----:B---3--:R-:W-:Y:S01]  /*0f40*/  SHF.L.U64.HI R5, R5, 0x3, R4 ;  /* 0x0000000305057819 */ /* 0x008fe20000010204 */
[----:B----4-:R-:W-:-:S04]  /*0f50*/  IMAD.WIDE.U32 R24, R16, UR4, R2 ;  /* 0x0000000410187c25 */ /* 0x010fc8000f8e0002 */
[C---:B------:R-:W-:Y:S01]  /*0f60*/  IMAD.WIDE.U32 R20, R16.reuse, UR4, R22 ;  /* 0x0000000410147c25 */ /* 0x040fe2000f8e0016 */
[----:B------:R-:W-:Y:S03]  /*0f70*/  STL.64 [R1+0x18], R24 ;  /* 0x0000181801007387 */ /* 0x000fe60000100a00 */
[--C-:B------:R-:W-:Y:S01]  /*0f80*/  IMAD.WIDE.U32 R22, R19, UR4, R26.reuse ;  /* 0x0000000413167c25 */ /* 0x100fe2000f8e001a */
[----:B------:R-:W-:Y:S03]  /*0f90*/  STL.64 [R1+0x30], R12 ;  /* 0x0000300c01007387 */ /* 0x000fe60000100a00 */
[C---:B------:R-:W-:Y:S02]  /*0fa0*/  IMAD.WIDE.U32 R18, R16.reuse, UR4, R26 ;  /* 0x0000000410127c25 */ /* 0x040fe4000f8e001a */
[----:B------:R-:W3:Y:S02]  /*0fb0*/  LDL.64 R26, [R1+0x78] ;  /* 0x00007800011a7983 */ /* 0x000ee40000100a00 */
[----:B------:R-:W-:-:S02]  /*0fc0*/  IMAD R0, R16, UR5, R0 ;  /* 0x0000000510007c24 */ /* 0x000fc4000f8e0200 */
[----:B------:R-:W-:Y:S02]  /*0fd0*/  IMAD.WIDE.U32 R2, R16, UR4, R28 ;  /* 0x0000000410027c25 */ /* 0x000fe4000f8e001c */
[----:B------:R0:W4:Y:S04]  /*0fe0*/  LDL.LU R16, [R1+0x15c] ;  /* 0x00015c0001107983 */ /* 0x0001280000300800 */
[----:B------:R-:W3:Y:S04]  /*0ff0*/  LDL.LU R28, [R1+0xa4] ;  /* 0x0000a400011c7983 */ /* 0x000ee80000300800 */
[----:B------:R-:W4:Y:S04]  /*1000*/  LDL.LU R29, [R1+0x98] ;  /* 0x00009800011d7983 */ /* 0x000f280000300800 */
[----:B------:R-:W-:Y:S04]  /*1010*/  STL.64 [R1+0x10], R20 ;  /* 0x0000101401007387 */ /* 0x000fe80000100a00 */
[----:B------:R-:W-:Y:S04]  /*1020*/  STL.64 [R1+0x28], R22 ;  /* 0x0000281601007387 */ /* 0x000fe80000100a00 */
[----:B------:R0:W3:Y:S04]  /*1030*/  LDL.LU R4, [R1+0x158] ;  /* 0x0001580001047983 */ /* 0x0000e80000300800 */
[----:B------:R1:W-:Y:S04]  /*1040*/  STL [R1+0xcc], R5 ;  /* 0x0000cc0501007387 */ /* 0x0003e80000100800 */
[----:B-1----:R-:W2:Y:S04]  /*1050*/  LDL.LU R5, [R1+0x154] ;  /* 0x0001540001057983 */ /* 0x002ea80000300800 */
[----:B------:R-:W-:Y:S01]  /*1060*/  STL.64 [R1+0x8], R18 ;  /* 0x0000081201007387 */ /* 0x000fe20000100a00 */
[----:B--2---:R-:W-:-:S03]  /*1070*/  IMAD.IADD R5, R5, 0x1, R17 ;  /* 0x0000000105057824 */ /* 0x004fc600078e0211 */
[----:B------:R-:W2:Y:S04]  /*1080*/  LDL.LU R17, [R1+0x150] ;  /* 0x0001500001117983 */ /* 0x000ea80000300800 */
[----:B---3--:R0:W3:Y:S04]  /*1090*/  LDL.LU R4, [R1+0x14c] ;  /* 0x00014c0001047983 */ /* 0x0080e80000300800 */
[----:B------:R1:W-:Y:S04]  /*10a0*/  STL [R1+0xd8], R5 ;  /* 0x0000d80501007387 */ /* 0x0003e80000100800 */
[----:B-1----:R-:W4:Y:S04]  /*10b0*/  LDL.LU R5, [R1+0x148] ;  /* 0x0001480001057983 */ /* 0x002f280000300800 */
[----:B------:R-:W-:Y:S01]  /*10c0*/  STL.64 [R1], R2 ;  /* 0x0000000201007387 */ /* 0x000fe20000100a00 */
[----:B----4-:R-:W-:-:S03]  /*10d0*/  IMAD.IADD R28, R28, 0x1, R5 ;  /* 0x000000011c1c7824 */ /* 0x010fc600078e0205 */
[----:B---3--:R-:W3:Y:S04]  /*10e0*/  LDL.LU.64 R4, [R1+0x140] ;  /* 0x0001400001047983 */ /* 0x008ee80000300a00 */
[----:B------:R3:W-:Y:S02]  /*10f0*/  STL [R1+0xc4], R28 ;  /* 0x0000c41c01007387 */ /* 0x0007e40000100800 */
[C---:B---3--:R-:W-:Y:S02]  /*1100*/  IMAD.IADD R28, R29.reuse, 0x1, R5 ;  /* 0x000000011d1c7824 */ /* 0x048fe400078e0205 */
[----:B------:R-:W3:Y:S04]  /*1110*/  LDL.LU.64 R4, [R1+0x138] ;  /* 0x0001380001047983 */ /* 0x000ee80000300a00 */
[----:B------:R2:W-:Y:S02]  /*1120*/  STL [R1+0xc0], R28 ;  /* 0x0000c01c01007387 */ /* 0x0005e40000100800 */
[----:B--2---:R-:W-:-:S02]  /*1130*/  IMAD.IADD R28, R29, 0x1, R17 ;  /* 0x000000011d1c7824 */ /* 0x004fc400078e0211 */
[----:B------:R-:W2:Y:S02]  /*1140*/  LDL.LU.64 R16, [R1+0x130] ;  /* 0x0001300001107983 */ /* 0x000ea40000300a00 */
[----:B--2---:R-:W-:Y:S02]  /*1150*/  IMAD.IADD R26, R16, 0x1, R27 ;  /* 0x00000001101a7824 */ /* 0x004fe400078e021b */
[----:B------:R0:W5:Y:S01]  /*1160*/  LDL.LU R16, [R1+0x128] ;  /* 0x0001280001107983 */ /* 0x0001620000300800 */
[----:B------:R-:W-:-:S03]  /*1170*/  IMAD.IADD R27, R17, 0x1, R9 ;  /* 0x00000001111b7824 */ /* 0x000fc600078e0209 */
[----:B------:R-:W-:Y:S04]  /*1180*/  STL [R1+0xb0], R28 ;  /* 0x0000b01c01007387 */ /* 0x000fe80000100800 */
[----:B------:R-:W2:Y:S04]  /*1190*/  LDL.LU.64 R8, [R1+0x120] ;  /* 0x0001200001087983 */ /* 0x000ea80000300a00 */
[----:B------:R1:W-:Y:S02]  /*11a0*/  STL [R1+0xc8], R26 ;  /* 0x0000c81a01007387 */ /* 0x0003e40000100800 */
[----:B-1----:R-:W-:-:S02]  /*11b0*/  IMAD.IADD R26, R17, 0x1, R11 ;  /* 0x00000001111a7824 */ /* 0x002fc400078e020b */
[----:B------:R-:W4:Y:S04]  /*11c0*/  LDL.LU.64 R10, [R1+0x118] ;  /* 0x00011800010a7983 */ /* 0x000f280000300a00 */
[----:B------:R1:W-:Y:S04]  /*11d0*/  STL [R1+0xb8], R27 ;  /* 0x0000b81b01007387 */ /* 0x0003e80000100800 */
[----:B------:R0:W5:Y:S01]  /*11e0*/  LDL.LU R17, [R1+0x110] ;  /* 0x0001100001117983 */ /* 0x0001620000300800 */
[C---:B---3--:R-:W-:Y:S02]  /*11f0*/  IMAD.IADD R22, R5.reuse, 0x1, R23 ;  /* 0x0000000105167824 */ /* 0x048fe400078e0217 */
[----:B-1----:R-:W-:-:S02]  /*1200*/  IMAD.IADD R27, R5, 0x1, R15 ;  /* 0x00000001051b7824 */ /* 0x002fc400078e020f */
[----:B------:R0:W5:Y:S04]  /*1210*/  LDL.LU.64 R14, [R1+0x108] ;  /* 0x00010800010e7983 */ /* 0x0001680000300a00 */
[----:B------:R1:W-:Y:S02]  /*1220*/  STL [R1+0xb4], R26 ;  /* 0x0000b41a01007387 */ /* 0x0003e40000100800 */
[----:B-1----:R-:W-:Y:S02]  /*1230*/  IADD3 R26, R5, R13, RZ ;  /* 0x0000000d051a7210 */ /* 0x002fe40007ffe0ff */
[----:B------:R0:W5:Y:S04]  /*1240*/  LDL.LU.64 R12, [R1+0x100] ;  /* 0x00010000010c7983 */ /* 0x0001680000300a00 */
[----:B------:R-:W-:Y:S04]  /*1250*/  STL [R1+0xa8], R27 ;  /* 0x0000a81b01007387 */ /* 0x000fe80000100800 */
[----:B------:R0:W5:Y:S04]  /*1260*/  LDL.LU R5, [R1+0xf8] ;  /* 0x0000f80001057983 */ /* 0x0001680000300800 */
[----:B------:R-:W-:Y:S01]  /*1270*/  STL [R1+0xa4], R26 ;  /* 0x0000a41a01007387 */ /* 0x000fe20000100800 */
[----:B------:R-:W-:-:S02]  /*1280*/  IMAD.IADD R20, R0, 0x1, R21 ;  /* 0x0000000100147824 */ /* 0x000fc400078e0215 */
[----:B------:R-:W-:Y:S01]  /*1290*/  IMAD.IADD R18, R0, 0x1, R19 ;  /* 0x0000000100127824 */ /* 0x000fe200078e0213 */
[----:B------:R-:W-:Y:S01]  /*12a0*/  USHF.L.U64.HI UR6, UR10, 0x3, UR11 ;  /* 0x000000030a067899 */ /* 0x000fe2000801020b */
[----:B------:R-:W-:Y:S01]  /*12b0*/  UMOV UR4, URZ ;  /* 0x0000003f00047c82 */ /* 0x000fe20008000000 */
[C---:B----4-:R-:W-:Y:S02]  /*12c0*/  IMAD.IADD R23, R4.reuse, 0x1, R11 ;  /* 0x0000000104177824 */ /* 0x050fe400078e020b */
[----:B------:R0:W5:Y:S04]  /*12d0*/  LDL.LU.64 R10, [R1+0xf0] ;  /* 0x0000f000010a7983 */ /* 0x0001680000300a00 */
[----:B------:R2:W-:Y:S02]  /*12e0*/  STL [R1+0xa0], R22 ;  /* 0x0000a01601007387 */ /* 0x0005e40000100800 */
[----:B--2---:R-:W-:-:S02]  /*12f0*/  IMAD.IADD R22, R4, 0x1, R9 ;  /* 0x0000000104167824 */ /* 0x004fc400078e0209 */
[----:B------:R0:W5:Y:S04]  /*1300*/  LDL.LU.64 R8, [R1+0xe8] ;  /* 0x0000e80001087983 */ /* 0x0001680000300a00 */
[----:B------:R1:W-:Y:S02]  /*1310*/  STL [R1+0xbc], R23 ;  /* 0x0000bc1701007387 */ /* 0x0003e40000100800 */
[----:B-1----:R-:W-:Y:S02]  /*1320*/  IMAD.IADD R23, R4, 0x1, R7 ;  /* 0x0000000104177824 */ /* 0x002fe400078e0207 */
[----:B------:R0:W5:Y:S04]  /*1330*/  LDL.LU.64 R6, [R1+0xe0] ;  /* 0x0000e00001067983 */ /* 0x0001680000300a00 */
[----:B------:R1:W-:Y:S04]  /*1340*/  STL [R1+0xac], R22 ;  /* 0x0000ac1601007387 */ /* 0x0003e80000100800 */
[----:B------:R0:W5:Y:S01]  /*1350*/  LDL.LU R4, [R1+0xdc] ;  /* 0x0000dc0001047983 */ /* 0x0001620000300800 */
[----:B-1----:R-:W-:-:S03]  /*1360*/  IMAD.IADD R22, R25, 0x1, R0 ;  /* 0x0000000119167824 */ /* 0x002fc600078e0200 */
[----:B------:R0:W-:Y:S01]  /*1370*/  STL [R1+0x9c], R23 ;  /* 0x00009c1701007387 */ /* 0x0001e20000100800 */
[----:B------:R-:W-:-:S03]  /*1380*/  IMAD.IADD R0, R0, 0x1, R3 ;  /* 0x0000000100007824 */ /* 0x000fc600078e0203 */
[----:B------:R0:W-:Y:S04]  /*1390*/  STL [R1+0x98], R22 ;  /* 0x0000981601007387 */ /* 0x0001e80000100800 */
[----:B------:R0:W-:Y:S04]  /*13a0*/  STL [R1+0x94], R20 ;  /* 0x0000941401007387 */ /* 0x0001e80000100800 */
[----:B------:R0:W-:Y:S04]  /*13b0*/  STL [R1+0x90], R18 ;  /* 0x0000901201007387 */ /* 0x0001e80000100800 */
[----:B------:R0:W-:Y:S02]  /*13c0*/  STL [R1+0x8c], R0 ;  /* 0x00008c0001007387 */ /* 0x0001e40000100800 */
.L_x_101:
[----:B0-----:R-:W2:Y:S01]  /*13d0*/  LDL R20, [R1+0xd8] ;  /* 0x0000d80001147983 */ /* 0x001ea20000100800 */
[----:B------:R-:W0:Y:S03]  /*13e0*/  LDC.64 R2, c[0x0][0x2a0] ;  /* 0x0000a800ff027b82 */ /* 0x000e260000000a00 */
[----:B------:R-:W2:Y:S01]  /*13f0*/  LDL.64 R18, [R1+0xd0] ;  /* 0x0000d00001127983 */ /* 0x000ea20000100a00 */
[----:B------:R-:W-:Y:S01]  /*1400*/  USHF.R.S32.HI UR5, URZ, 0x1f, UR4 ;  /* 0x0000001f3f057899 */ /* 0x000fe20008011404 */
[----:B------:R-:W-:-:S05]  /*1410*/  ULDC.64 UR8, c[0x0][0x278] ;  /* 0x00009e0000087ab9 */ /* 0x000fca0000000a00 */
[----:B0-----:R-:W-:Y:S01]  /*1420*/  IMAD R0, R2, UR5, RZ ;  /* 0x0000000502007c24 */ /* 0x001fe2000f8e02ff */
[----:B------:R-:W-:-:S03]  /*1430*/  UMOV UR5, URZ ;  /* 0x0000003f00057c82 */ /* 0x000fc60008000000 */
[----:B------:R-:W-:Y:S01]  /*1440*/  IMAD R0, R3, UR4, R0 ;  /* 0x0000000403007c24 */ /* 0x000fe2000f8e0200 */
[----:B--2---:R-:W-:-:S03]  /*1450*/  MOV R19, R20 ;  /* 0x0000001400137202 */ /* 0x004fc60000000f00 */
[----:B------:R-:W-:-:S04]  /*1460*/  IMAD.WIDE.U32 R2, R2, UR4, R18 ;  /* 0x0000000402027c25 */ /* 0x000fc8000f8e0012 */
[----:B------:R-:W-:Y:S01]  /*1470*/  IMAD.IADD R28, R3, 0x1, R0 ;  /* 0x00000001031c7824 */ /* 0x000fe200078e0200 */
[----:B------:R-:W-:-:S04]  /*1480*/  LEA R29, P0, R2, UR8, 0x3 ;  /* 0x00000008021d7c11 */ /* 0x000fc8000f8018ff */
[----:B------:R-:W-:Y:S01]  /*1490*/  LEA.HI.X R28, R2, UR9, R28, 0x3, P0 ;  /* 0x00000009021c7c11 */ /* 0x000fe200080f1c1c */
[----:B------:R-:W-:-:S08]  /*14a0*/  ULDC.64 UR8, c[0x0][0x230] ;  /* 0x00008c0000087ab9 */ /* 0x000fd00000000a00 */
.L_x_100:
[----:B------:R-:W2:Y:S01]  /*14b0*/  LDL R22, [R1+0x8c] ;  /* 0x00008c0001167983 */ /* 0x000ea20000100800 */
[----:B------:R-:W0:Y:S03]  /*14c0*/  LDC.64 R18, c[0x0][0x258] ;  /* 0x00009600ff127b82 */ /* 0x000e260000000a00 */
[----:B------:R-:W3:Y:S01]  /*14d0*/  LDL.64 R20, [R1] ;  /* 0x0000000001147983 */ /* 0x000ee20000100a00 */
[----:B------:R-:W-:Y:S01]  /*14e0*/  IMAD.MOV.U32 R2, RZ, RZ, R29 ;  /* 0x000000ffff027224 */ /* 0x000fe200078e001d */
[----:B------:R-:W-:Y:S01]  /*14f0*/  USHF.R.S32.HI UR7, URZ, 0x1f, UR4 ;  /* 0x0000001f3f077899 */ /* 0x000fe20008011404 */
[----:B------:R-:W-:Y:S01]  /*1500*/  IMAD.MOV.U32 R3, RZ, RZ, R28 ;  /* 0x000000ffff037224 */ /* 0x000fe200078e001c */
[----:B-----5:R1:W-:Y:S04]  /*1510*/  STL [R1+0xe8], R17 ;  /* 0x0000e81101007387 */ /* 0x0203e80000100800 */
[----:B------:R2:W4:Y:S04]  /*1520*/  LDG.E.64 R26, desc[UR12][R2.64] ;  /* 0x0000000c021a7981 */ /* 0x000528000c1e1b00 */
[----:B------:R0:W-:Y:S04]  /*1530*/  STL [R1+0xdc], R28 ;  /* 0x0000dc1c01007387 */ /* 0x0001e80000100800 */
[----:B-1----:R-:W4:Y:S01]  /*1540*/  LDL R17, [R1+0x98] ;  /* 0x0000980001117983 */ /* 0x002f220000100800 */
[----:B0-----:R-:W-:-:S03]  /*1550*/  IMAD R0, R18, UR7, RZ ;  /* 0x0000000712007c24 */ /* 0x001fc6000f8e02ff */
[----:B------:R-:W4:Y:S01]  /*1560*/  LDL R28, [R1+0x94] ;  /* 0x00009400011c7983 */ /* 0x000f220000100800 */
[----:B------:R-:W-:-:S03]  /*1570*/  IMAD R0, R19, UR4, R0 ;  /* 0x0000000413007c24 */ /* 0x000fc6000f8e0200 */
[----:B------:R-:W4:Y:S01]  /*1580*/  LDL R19, [R1+0x90] ;  /* 0x0000900001137983 */ /* 0x000f220000100800 */
[----:B--2---:R-:W-:Y:S02]  /*1590*/  IMAD.MOV.U32 R3, RZ, RZ, R22 ;  /* 0x000000ffff037224 */ /* 0x004fe400078e0016 */
[----:B---3--:R-:W-:-:S04]  /*15a0*/  IMAD.MOV.U32 R2, RZ, RZ, R20 ;  /* 0x000000ffff027224 */ /* 0x008fc800078e0014 */
[----:B------:R-:W-:-:S04]  /*15b0*/  IMAD.WIDE.U32 R2, R18, UR4, R2 ;  /* 0x0000000412027c25 */ /* 0x000fc8000f8e0002 */
[----:B------:R-:W-:Y:S01]  /*15c0*/  IMAD.IADD R3, R3, 0x1, R0 ;  /* 0x0000000103037824 */ /* 0x000fe200078e0200 */
[----:B------:R-:W-:-:S04]  /*15d0*/  LEA R20, P0, R2, UR8, 0x3 ;  /* 0x0000000802147c11 */ /* 0x000fc8000f8018ff */
[----:B------:R-:W-:Y:S02]  /*15e0*/  LEA.HI.X R21, R2, UR9, R3, 0x3, P0 ;  /* 0x0000000902157c11 */ /* 0x000fe400080f1c03 */
[----:B------:R-:W2:Y:S01]  /*15f0*/  LDL.64 R2, [R1+0x8] ;  /* 0x0000080001027983 */ /* 0x000ea20000100a00 */
[----:B----4-:R-:W-:-:S08]  /*1600*/  DMUL R22, R14, R26 ;  /* 0x0000001a0e167228 */ /* 0x010fd00000000000 */
[----:B------:R-:W-:-:S07]  /*1610*/  DMUL R24, R6, R22 ;  /* 0x0000001606187228 */ /* 0x000fce0000000000 */
[----:B------:R0:W-:Y:S02]  /*1620*/  REDG.E.ADD.F64.RN.STRONG.GPU desc[UR12][R20.64], R24 ;  /* 0x00000018140079a6 */ /* 0x0001e4000c10ff8c */
[----:B0-----:R-:W-:Y:S01]  /*1630*/  DMUL R24, R4, R22 ;  /* 0x0000001604187228 */ /* 0x001fe20000000000 */
[----:B--2---:R-:W-:Y:S02]  /*1640*/  IMAD.MOV.U32 R3, RZ, RZ, R19 ;  /* 0x000000ffff037224 */ /* 0x004fe400078e0013 */
[----:B------:R-:W2:Y:S01]  /*1650*/  LDL R19, [R1+0x9c] ;  /* 0x00009c0001137983 */ /* 0x000ea20000100800 */
[----:B------:R-:W-:-:S04]  /*1660*/  IMAD.WIDE.U32 R2, R18, UR4, R2 ;  /* 0x0000000412027c25 */ /* 0x000fc8000f8e0002 */
[----:B------:R-:W-:Y:S01]  /*1670*/  IMAD.IADD R3, R0, 0x1, R3 ;  /* 0x0000000100037824 */ /* 0x000fe200078e0203 */
[----:B------:R-:W-:-:S04]  /*1680*/  LEA R20, P0, R2, UR8, 0x3 ;  /* 0x0000000802147c11 */ /* 0x000fc8000f8018ff */
[----:B------:R-:W-:Y:S02]  /*1690*/  LEA.HI.X R21, R2, UR9, R3, 0x3, P0 ;  /* 0x0000000902157c11 */ /* 0x000fe400080f1c03 */
[----:B------:R-:W3:Y:S04]  /*16a0*/  LDL.64 R2, [R1+0x10] ;  /* 0x0000100001027983 */ /* 0x000ee80000100a00 */
[----:B------:R0:W-:Y:S04]  /*16b0*/  REDG.E.ADD.F64.RN.STRONG.GPU desc[UR12][R20.64], R24 ;  /* 0x00000018140079a6 */ /* 0x0001e8000c10ff8c */
[----:B0-----:R-:W4:Y:S01]  /*16c0*/  LDL.64 R24, [R1+0x18] ;  /* 0x0000180001187983 */ /* 0x001f220000100a00 */
[----:B---3--:R-:W-:-:S03]  /*16d0*/  MOV R3, R28 ;  /* 0x0000001c00037202 */ /* 0x008fc60000000f00 */
[----:B------:R-:W-:-:S04]  /*16e0*/  IMAD.WIDE.U32 R2, R18, UR4, R2 ;  /* 0x0000000412027c25 */ /* 0x000fc8000f8e0002 */
[----:B------:R-:W-:Y:S01]  /*16f0*/  IMAD.IADD R3, R0, 0x1, R3 ;  /* 0x0000000100037824 */ /* 0x000fe200078e0203 */
[----:B------:R-:W-:-:S04]  /*1700*/  LEA R20, P0, R2, UR8, 0x3 ;  /* 0x0000000802147c11 */ /* 0x000fc8000f8018ff */
[----:B------:R-:W-:Y:S01]  /*1710*/  LEA.HI.X R21, R2, UR9, R3, 0x3, P0 ;  /* 0x0000000902157c11 */ /* 0x000fe200080f1c03 */
[----:B------:R-:W-:Y:S02]  /*1720*/  IMAD.MOV.U32 R3, RZ, RZ, R17 ;  /* 0x000000ffff037224 */ /* 0x000fe400078e0011 */
[----:B------:R-:W3:Y:S01]  /*1730*/  LDL R17, [R1+0xa0] ;  /* 0x0000a00001117983 */ /* 0x000ee20000100800 */
[----:B----4-:R-:W-:Y:S01]  /*1740*/  IMAD.MOV.U32 R2, RZ, RZ, R24 ;  /* 0x000000ffff027224 */ /* 0x010fe200078e0018 */
[----:B------:R-:W-:Y:S02]  /*1750*/  DMUL R24, R14, R26 ;  /* 0x0000001a0e187228 */ /* 0x000fe40000000000 */
[----:B------:R0:W-:Y:S01]  /*1760*/  STL.64 [R1+0xe0], R14 ;  /* 0x0000e00e01007387 */ /* 0x0001e20000100a00 */
[----:B------:R-:W-:Y:S01]  /*1770*/  DMUL R22, R8, R22 ;  /* 0x0000001608167228 */ /* 0x000fe20000000000 */
[----:B------:R-:W-:Y:S02]  /*1780*/  IMAD.WIDE.U32 R2, R18, UR4, R2 ;  /* 0x0000000412027c25 */ /* 0x000fe4000f8e0002 */
[----:B------:R-:W4:Y:S04]  /*1790*/  LDL R28, [R1+0xa4] ;  /* 0x0000a400011c7983 */ /* 0x000f280000100800 */
[----:B0-----:R-:W3:Y:S01]  /*17a0*/  LDL.64 R14, [R1+0x20] ;  /* 0x00002000010e7983 */ /* 0x001ee20000100a00 */
[----:B------:R-:W-:-:S03]  /*17b0*/  IMAD.IADD R3, R0, 0x1, R3 ;  /* 0x0000000100037824 */ /* 0x000fc600078e0203 */
[----:B------:R0:W-:Y:S01]  /*17c0*/  REDG.E.ADD.F64.RN.STRONG.GPU desc[UR12][R20.64], R22 ;  /* 0x00000016140079a6 */ /* 0x0001e2000c10ff8c */
[----:B------:R-:W-:Y:S01]  /*17d0*/  DMUL R24, R10, R24 ;  /* 0x000000180a187228 */ /* 0x000fe20000000000 */
[----:B0-----:R-:W-:-:S04]  /*17e0*/  LEA R20, P0, R2, UR8, 0x3 ;  /* 0x0000000802147c11 */ /* 0x001fc8000f8018ff */
[----:B------:R-:W-:Y:S01]  /*17f0*/  LEA.HI.X R21, R2, UR9, R3, 0x3, P0 ;  /* 0x0000000902157c11 */ /* 0x000fe200080f1c03 */
[----:B--2---:R-:W-:Y:S01]  /*1800*/  IMAD.MOV.U32 R3, RZ, RZ, R19 ;  /* 0x000000ffff037224 */ /* 0x004fe200078e0013 */
[----:B------:R-:W-:Y:S01]  /*1810*/  DMUL R22, R12, R26 ;  /* 0x0000001a0c167228 */ /* 0x000fe20000000000 */
[----:B------:R-:W2:Y:S04]  /*1820*/  LDL R19, [R1+0xa8] ;  /* 0x0000a80001137983 */ /* 0x000ea80000100800 */
[----:B------:R0:W-:Y:S01]  /*1830*/  REDG.E.ADD.F64.RN.STRONG.GPU desc[UR12][R20.64], R24 ;  /* 0x00000018140079a6 */ /* 0x0001e2000c10ff8c */
[----:B---3--:R-:W-:Y:S02]  /*1840*/  IMAD.MOV.U32 R2, RZ, RZ, R14 ;  /* 0x000000ffff027224 */ /* 0x008fe400078e000e */
[----:B0-----:R-:W-:Y:S01]  /*1850*/  DMUL R24, R6, R22 ;  /* 0x0000001606187228 */ /* 0x001fe20000000000 */
[----:B------:R-:W3:Y:S01]  /*1860*/  LDL.64 R14, [R1+0x38] ;  /* 0x00003800010e7983 */ /* 0x000ee20000100a00 */
[----:B------:R-:W-:-:S04]  /*1870*/  IMAD.WIDE.U32 R2, R18, UR4, R2 ;  /* 0x0000000412027c25 */ /* 0x000fc8000f8e0002 */
[----:B------:R-:W-:Y:S01]  /*1880*/  IMAD.IADD R3, R0, 0x1, R3 ;  /* 0x0000000100037824 */ /* 0x000fe200078e0203 */
[----:B------:R-:W-:-:S04]  /*1890*/  LEA R20, P0, R2, UR8, 0x3 ;  /* 0x0000000802147c11 */ /* 0x000fc8000f8018ff */
[----:B------:R-:W-:Y:S02]  /*18a0*/  LEA.HI.X R21, R2, UR9, R3, 0x3, P0 ;  /* 0x0000000902157c11 */ /* 0x000fe400080f1c03 */
[----:B------:R-:W4:Y:S04]  /*18b0*/  LDL.64 R2, [R1+0x28] ;  /* 0x0000280001027983 */ /* 0x000f280000100a00 */
[----:B------:R0:W-:Y:S01]  /*18c0*/  REDG.E.ADD.F64.RN.STRONG.GPU desc[UR12][R20.64], R24 ;  /* 0x00000018140079a6 */ /* 0x0001e2000c10ff8c */
[----:B----4-:R-:W-:-:S03]  /*18d0*/  IMAD.MOV.U32 R3, RZ, RZ, R17 ;  /* 0x000000ffff037224 */ /* 0x010fc600078e0011 */
[----:B------:R-:W4:Y:S01]  /*18e0*/  LDL.LU R17, [R1+0xe8] ;  /* 0x0000e80001117983 */ /* 0x000f220000300800 */
[----:B------:R-:W-:-:S05]  /*18f0*/  IMAD.WIDE.U32 R2, R18, UR4, R2 ;  /* 0x0000000412027c25 */ /* 0x000fca000f8e0002 */
[----:B------:R-:W-:Y:S02]  /*1900*/  IADD3 R3, R0, R3, RZ ;  /* 0x0000000300037210 */ /* 0x000fe40007ffe0ff */
[----:B0-----:R-:W-:-:S04]  /*1910*/  LEA R20, P0, R2, UR8, 0x3 ;  /* 0x0000000802147c11 */ /* 0x001fc8000f8018ff */
[----:B------:R-:W-:Y:S02]  /*1920*/  LEA.HI.X R21, R2, UR9, R3, 0x3, P0 ;  /* 0x0000000902157c11 */ /* 0x000fe400080f1c03 */
[----:B------:R-:W2:Y:S01]  /*1930*/  LDL.64 R2, [R1+0x30] ;  /* 0x0000300001027983 */ /* 0x000ea20000100a00 */
[----:B------:R-:W-:-:S07]  /*1940*/  DMUL R24, R4, R22 ;  /* 0x0000001604187228 */ /* 0x000fce0000000000 */
[----:B------:R0:W-:Y:S01]  /*1950*/  REDG.E.ADD.F64.RN.STRONG.GPU desc[UR12][R20.64], R24 ;  /* 0x00000018140079a6 */ /* 0x0001e2000c10ff8c */
[----:B------:R-:W-:Y:S01]  /*1960*/  DMUL R22, R8, R22 ;  /* 0x0000001608167228 */ /* 0x000fe20000000000 */
[----:B--2---:R-:W-:Y:S01]  /*1970*/  IMAD.MOV.U32 R3, RZ, RZ, R28 ;  /* 0x000000ffff037224 */ /* 0x004fe200078e001c */
[----:B0-----:R-:W-:Y:S01]  /*1980*/  DMUL R24, R12, R26 ;  /* 0x0000001a0c187228 */ /* 0x001fe20000000000 */
[----:B------:R-:W2:Y:S01]  /*1990*/  LDL R28, [R1+0xb0] ;  /* 0x0000b000011c7983 */ /* 0x000ea20000100800 */
[----:B------:R-:W-:-:S04]  /*19a0*/  IMAD.WIDE.U32 R2, R18, UR4, R2 ;  /* 0x0000000412027c25 */ /* 0x000fc8000f8e0002 */
[----:B------:R-:W-:Y:S01]  /*19b0*/  IMAD.IADD R3, R0, 0x1, R3 ;  /* 0x0000000100037824 */ /* 0x000fe200078e0203 */
[----:B------:R-:W-:-:S04]  /*19c0*/  LEA R20, P0, R2, UR8, 0x3 ;  /* 0x0000000802147c11 */ /* 0x000fc8000f8018ff */
[----:B------:R-:W-:Y:S01]  /*19d0*/  LEA.HI.X R21, R2, UR9, R3, 0x3, P0 ;  /* 0x0000000902157c11 */ /* 0x000fe200080f1c03 */
[----:B---3--:R-:W-:Y:S02]  /*19e0*/  IMAD.MOV.U32 R2, RZ, RZ, R14 ;  /* 0x000000ffff027224 */ /* 0x008fe400078e000e */
[----:B------:R-:W-:Y:S01]  /*19f0*/  IMAD.MOV.U32 R3, RZ, RZ, R19 ;  /* 0x000000ffff037224 */ /* 0x000fe200078e0013 */
[----:B------:R-:W-:Y:S01]  /*1a00*/  DMUL R24, R10, R24 ;  /* 0x000000180a187228 */ /* 0x000fe20000000000 */
[----:B------:R0:W-:Y:S01]  /*1a10*/  REDG.E.ADD.F64.RN.STRONG.GPU desc[UR12][R20.64], R22 ;  /* 0x00000016140079a6 */ /* 0x0001e2000c10ff8c */
[----:B------:R-:W-:-:S03]  /*1a20*/  IMAD.WIDE.U32 R2, R18, UR4, R2 ;  /* 0x0000000412027c25 */ /* 0x000fc6000f8e0002 */
[----:B------:R-:W3:Y:S01]  /*1a30*/  LDL.64 R14, [R1+0x50] ;  /* 0x00005000010e7983 */ /* 0x000ee20000100a00 */
[----:B------:R-:W-:-:S03]  /*1a40*/  IMAD.IADD R3, R0, 0x1, R3 ;  /* 0x0000000100037824 */ /* 0x000fc600078e0203 */
[----:B------:R-:W2:Y:S01]  /*1a50*/  LDL R19, [R1+0xb4] ;  /* 0x0000b40001137983 */ /* 0x000ea20000100800 */
[----:B0-----:R-:W-:-:S03]  /*1a60*/  LEA R22, P0, R2, UR8, 0x3 ;  /* 0x0000000802167c11 */ /* 0x001fc6000f8018ff */
[----:B------:R-:W4:Y:S01]  /*1a70*/  LDL.64 R20, [R1+0x40] ;  /* 0x0000400001147983 */ /* 0x000f220000100a00 */
[----:B------:R-:W-:-:S03]  /*1a80*/  LEA.HI.X R23, R2, UR9, R3, 0x3, P0 ;  /* 0x0000000902177c11 */ /* 0x000fc600080f1c03 */
[----:B------:R-:W3:Y:S04]  /*1a90*/  LDL R3, [R1+0xac] ;  /* 0x0000ac0001037983 */ /* 0x000ee80000100800 */
[----:B------:R0:W-:Y:S01]  /*1aa0*/  REDG.E.ADD.F64.RN.STRONG.GPU desc[UR12][R22.64], R24 ;  /* 0x00000018160079a6 */ /* 0x0001e2000c10ff8c */
[----:B----4-:R-:W-:-:S04]  /*1ab0*/  IMAD.MOV.U32 R2, RZ, RZ, R20 ;  /* 0x000000ffff027224 */ /* 0x010fc800078e0014 */
[----:B---3--:R-:W-:-:S04]  /*1ac0*/  IMAD.WIDE.U32 R2, R18, UR4, R2 ;  /* 0x0000000412027c25 */ /* 0x008fc8000f8e0002 */
[----:B------:R-:W-:Y:S01]  /*1ad0*/  IMAD.IADD R3, R0, 0x1, R3 ;  /* 0x0000000100037824 */ /* 0x000fe200078e0203 */
[----:B0-----:R-:W-:-:S04]  /*1ae0*/  LEA R22, P0, R2, UR8, 0x3 ;  /* 0x0000000802167c11 */ /* 0x001fc8000f8018ff */
[----:B------:R-:W-:Y:S02]  /*1af0*/  LEA.HI.X R23, R2, UR9, R3, 0x3, P0 ;  /* 0x0000000902177c11 */ /* 0x000fe400080f1c03 */
[----:B------:R-:W3:Y:S01]  /*1b00*/  LDL.64 R2, [R1+0x48] ;  /* 0x0000480001027983 */ /* 0x000ee20000100a00 */
[----:B------:R-:W-:-:S08]  /*1b10*/  DMUL R20, R16, R26 ;  /* 0x0000001a10147228 */ /* 0x000fd00000000000 */
[----:B------:R-:W-:-:S07]  /*1b20*/  DMUL R24, R6, R20 ;  /* 0x0000001406187228 */ /* 0x000fce0000000000 */
[----:B------:R0:W-:Y:S02]  /*1b30*/  REDG.E.ADD.F64.RN.STRONG.GPU desc[UR12][R22.64], R24 ;  /* 0x00000018160079a6 */ /* 0x0001e4000c10ff8c */
[----:B0-----:R-:W-:Y:S01]  /*1b40*/  MOV R22, R14 ;  /* 0x0000000e00167202 */ /* 0x001fe20000000f00 */
[----:B--2---:R-:W-:Y:S01]  /*1b50*/  IMAD.MOV.U32 R23, RZ, RZ, R19 ;  /* 0x000000ffff177224 */ /* 0x004fe200078e0013 */
[----:B------:R-:W2:Y:S03]  /*1b60*/  LDL.64 R14, [R1+0x80] ;  /* 0x00008000010e7983 */ /* 0x000ea60000100a00 */
[----:B------:R-:W-:Y:S01]  /*1b70*/  IMAD.WIDE.U32 R24, R18, UR4, R22 ;  /* 0x0000000412187c25 */ /* 0x000fe2000f8e0016 */
[----:B------:R-:W4:Y:S03]  /*1b80*/  LDL R19, [R1+0xbc] ;  /* 0x0000bc0001137983 */ /* 0x000f260000100800 */
[----:B---3--:R-:W-:-:S02]  /*1b90*/  IMAD.MOV.U32 R3, RZ, RZ, R28 ;  /* 0x000000ffff037224 */ /* 0x008fc400078e001c */
[----:B------:R-:W3:Y:S01]  /*1ba0*/  LDL R28, [R1+0xb8] ;  /* 0x0000b800011c7983 */ /* 0x000ee20000100800 */
[----:B------:R-:W-:-:S04]  /*1bb0*/  IMAD.WIDE.U32 R2, R18, UR4, R2 ;  /* 0x0000000412027c25 */ /* 0x000fc8000f8e0002 */
[----:B------:R-:W-:Y:S01]  /*1bc0*/  IMAD.IADD R3, R0, 0x1, R3 ;  /* 0x0000000100037824 */ /* 0x000fe200078e0203 */
[----:B------:R-:W-:-:S04]  /*1bd0*/  LEA R22, P0, R2, UR8, 0x3 ;  /* 0x0000000802167c11 */ /* 0x000fc8000f8018ff */
[----:B------:R-:W-:Y:S01]  /*1be0*/  LEA.HI.X R23, R2, UR9, R3, 0x3, P0 ;  /* 0x0000000902177c11 */ /* 0x000fe200080f1c03 */
[----:B------:R-:W-:Y:S01]  /*1bf0*/  IMAD.IADD R3, R0, 0x1, R25 ;  /* 0x0000000100037824 */ /* 0x000fe200078e0219 */
[----:B------:R-:W-:-:S04]  /*1c00*/  LEA R2, P0, R24, UR8, 0x3 ;  /* 0x0000000818027c11 */ /* 0x000fc8000f8018ff */
[----:B------:R-:W-:Y:S01]  /*1c10*/  LEA.HI.X R3, R24, UR9, R3, 0x3, P0 ;  /* 0x0000000918037c11 */ /* 0x000fe200080f1c03 */
[----:B------:R-:W-:-:S07]  /*1c20*/  DMUL R24, R4, R20 ;  /* 0x0000001404187228 */ /* 0x000fce0000000000 */
[----:B------:R0:W-:Y:S04]  /*1c30*/  REDG.E.ADD.F64.RN.STRONG.GPU desc[UR12][R22.64], R24 ;  /* 0x00000018160079a6 */ /* 0x0001e8000c10ff8c */
[----:B0-----:R-:W3:Y:S01]  /*1c40*/  LDL.64 R22, [R1+0x58] ;  /* 0x0000580001167983 */ /* 0x001ee20000100a00 */
[----:B------:R-:W-:-:S07]  /*1c50*/  DMUL R20, R8, R20 ;  /* 0x0000001408147228 */ /* 0x000fce0000000000 */
[----:B------:R4:W-:Y:S01]  /*1c60*/  REDG.E.ADD.F64.RN.STRONG.GPU desc[UR12][R2.64], R20 ;  /* 0x00000014020079a6 */ /* 0x0009e2000c10ff8c */
[----:B---3--:R-:W-:Y:S02]  /*1c70*/  IMAD.MOV.U32 R23, RZ, RZ, R28 ;  /* 0x000000ffff177224 */ /* 0x008fe400078e001c */
[----:B----4-:R-:W-:Y:S01]  /*1c80*/  IMAD.MOV.U32 R3, RZ, RZ, R19 ;  /* 0x000000ffff037224 */ /* 0x010fe200078e0013 */
[----:B------:R-:W3:Y:S01]  /*1c90*/  LDL R28, [R1+0xc0] ;  /* 0x0000c000011c7983 */ /* 0x000ee20000100800 */
[----:B------:R-:W-:-:S03]  /*1ca0*/  IMAD.WIDE.U32 R24, R18, UR4, R22 ;  /* 0x0000000412187c25 */ /* 0x000fc6000f8e0016 */
[----:B------:R-:W4:Y:S02]  /*1cb0*/  LDL.64 R22, [R1+0x60] ;  /* 0x0000600001167983 */ /* 0x000f240000100a00 */
[----:B----4-:R-:W-:Y:S01]  /*1cc0*/  IMAD.MOV.U32 R2, RZ, RZ, R22 ;  /* 0x000000ffff027224 */ /* 0x010fe200078e0016 */
[----:B------:R-:W-:-:S03]  /*1cd0*/  DMUL R22, R16, R26 ;  /* 0x0000001a10167228 */ /* 0x000fc60000000000 */
[----:B------:R-:W-:Y:S01]  /*1ce0*/  IMAD.WIDE.U32 R20, R18, UR4, R2 ;  /* 0x0000000412147c25 */ /* 0x000fe2000f8e0002 */
[----:B------:R-:W-:-:S03]  /*1cf0*/  LEA R2, P0, R24, UR8, 0x3 ;  /* 0x0000000818027c11 */ /* 0x000fc6000f8018ff */
[----:B------:R-:W-:Y:S01]  /*1d00*/  IMAD.IADD R3, R0, 0x1, R25 ;  /* 0x0000000100037824 */ /* 0x000fe200078e0219 */
[----:B------:R-:W-:-:S04]  /*1d10*/  DMUL R22, R10, R22 ;  /* 0x000000160a167228 */ /* 0x000fc80000000000 */
[----:B------:R-:W-:Y:S01]  /*1d20*/  LEA.HI.X R3, R24, UR9, R3, 0x3, P0 ;  /* 0x0000000918037c11 */ /* 0x000fe200080f1c03 */
[----:B--2---:R-:W-:Y:S01]  /*1d30*/  DMUL R26, R14, R26 ;  /* 0x0000001a0e1a7228 */ /* 0x004fe20000000000 */
[----:B------:R0:W5:Y:S04]  /*1d40*/  LDL.LU.64 R14, [R1+0xe0] ;  /* 0x0000e000010e7983 */ /* 0x0001680000300a00 */
[----:B------:R1:W-:Y:S04]  /*1d50*/  REDG.E.ADD.F64.RN.STRONG.GPU desc[UR12][R2.64], R22 ;  /* 0x00000016020079a6 */ /* 0x0003e8000c10ff8c */
[----:B-1----:R-:W3:Y:S01]  /*1d60*/  LDL.64 R2, [R1+0x68] ;  /* 0x0000680001027983 */ /* 0x002ee20000100a00 */
[----:B------:R-:W-:Y:S01]  /*1d70*/  IMAD.IADD R19, R0, 0x1, R21 ;  /* 0x0000000100137824 */ /* 0x000fe200078e0215 */
[----:B------:R-:W-:-:S02]  /*1d80*/  LEA R24, P0, R20, UR8, 0x3 ;  /* 0x0000000814187c11 */ /* 0x000fc4000f8018ff */
[----:B------:R-:W2:Y:S02]  /*1d90*/  LDL.64 R22, [R1+0x70] ;  /* 0x0000700001167983 */ /* 0x000ea40000100a00 */
[----:B------:R-:W-:Y:S01]  /*1da0*/  LEA.HI.X R25, R20, UR9, R19, 0x3, P0 ;  /* 0x0000000914197c11 */ /* 0x000fe200080f1c13 */
[----:B------:R-:W-:Y:S01]  /*1db0*/  DMUL R20, R6, R26 ;  /* 0x0000001a06147228 */ /* 0x000fe20000000000 */
[----:B------:R-:W4:Y:S06]  /*1dc0*/  LDL R19, [R1+0xc8] ;  /* 0x0000c80001137983 */ /* 0x000f2c0000100800 */
[----:B------:R1:W-:Y:S01]  /*1dd0*/  REDG.E.ADD.F64.RN.STRONG.GPU desc[UR12][R24.64], R20 ;  /* 0x00000014180079a6 */ /* 0x0003e2000c10ff8c */
[----:B---3--:R-:W-:-:S03]  /*1de0*/  MOV R3, R28 ;  /* 0x0000001c00037202 */ /* 0x008fc60000000f00 */
[----:B------:R-:W3:Y:S04]  /*1df0*/  LDL.LU R28, [R1+0xdc] ;  /* 0x0000dc00011c7983 */ /* 0x000ee80000300800 */
[----:B-1----:R-:W2:Y:S04]  /*1e00*/  LDL R21, [R1+0xc4] ;  /* 0x0000c40001157983 */ /* 0x002ea80000100800 */
[----:B------:R-:W4:Y:S01]  /*1e10*/  LDL.64 R24, [R1+0x78] ;  /* 0x0000780001187983 */ /* 0x000f220000100a00 */
[----:B--2---:R-:W-:Y:S02]  /*1e20*/  IMAD.MOV.U32 R23, RZ, RZ, R21 ;  /* 0x000000ffff177224 */ /* 0x004fe400078e0015 */
[----:B------:R-:W-:-:S04]  /*1e30*/  IMAD.WIDE.U32 R20, R18, UR4, R2 ;  /* 0x0000000412147c25 */ /* 0x000fc8000f8e0002 */
[----:B------:R-:W-:-:S04]  /*1e40*/  IMAD.WIDE.U32 R2, R18, UR4, R22 ;  /* 0x0000000412027c25 */ /* 0x000fc8000f8e0016 */
[----:B----4-:R-:W-:Y:S02]  /*1e50*/  IMAD.MOV.U32 R22, RZ, RZ, R24 ;  /* 0x000000ffff167224 */ /* 0x010fe400078e0018 */
[----:B------:R-:W-:Y:S02]  /*1e60*/  IMAD.MOV.U32 R23, RZ, RZ, R19 ;  /* 0x000000ffff177224 */ /* 0x000fe400078e0013 */
[----:B------:R-:W-:Y:S02]  /*1e70*/  IMAD.IADD R19, R0, 0x1, R21 ;  /* 0x0000000100137824 */ /* 0x000fe400078e0215 */
[----:B------:R-:W-:Y:S01]  /*1e80*/  IMAD.WIDE.U32 R24, R18, UR4, R22 ;  /* 0x0000000412187c25 */ /* 0x000fe2000f8e0016 */
[----:B------:R-:W-:-:S04]  /*1e90*/  LEA R18, P0, R20, UR8, 0x3 ;  /* 0x0000000814127c11 */ /* 0x000fc8000f8018ff */
[----:B------:R-:W-:Y:S01]  /*1ea0*/  LEA.HI.X R19, R20, UR9, R19, 0x3, P0 ;  /* 0x0000000914137c11 */ /* 0x000fe200080f1c13 */
[----:B------:R-:W-:-:S07]  /*1eb0*/  DMUL R20, R4, R26 ;  /* 0x0000001a04147228 */ /* 0x000fce0000000000 */
[----:B------:R1:W-:Y:S04]  /*1ec0*/  REDG.E.ADD.F64.RN.STRONG.GPU desc[UR12][R18.64], R20 ;  /* 0x00000014120079a6 */ /* 0x0003e8000c10ff8c */
[----:B-1----:R-:W2:Y:S04]  /*1ed0*/  LDL R18, [R1+0x88] ;  /* 0x0000880001127983 */ /* 0x002ea80000100800 */
[----:B------:R-:W3:Y:S01]  /*1ee0*/  LDL R19, [R1+0xcc] ;  /* 0x0000cc0001137983 */ /* 0x000ee20000100800 */
[----:B------:R-:W-:Y:S01]  /*1ef0*/  IMAD.IADD R3, R0, 0x1, R3 ;  /* 0x0000000100037824 */ /* 0x000fe200078e0203 */
[----:B------:R-:W-:Y:S01]  /*1f00*/  LEA R22, P1, R2, UR8, 0x3 ;  /* 0x0000000802167c11 */ /* 0x000fe2000f8218ff */
[----:B------:R-:W-:-:S03]  /*1f10*/  IMAD.IADD R0, R0, 0x1, R25 ;  /* 0x0000000100007824 */ /* 0x000fc600078e0219 */
[----:B------:R-:W-:Y:S02]  /*1f20*/  LEA.HI.X R23, R2, UR9, R3, 0x3, P1 ;  /* 0x0000000902177c11 */ /* 0x000fe400088f1c03 */
[----:B------:R-:W-:-:S04]  /*1f30*/  LEA R2, P0, R24, UR8, 0x3 ;  /* 0x0000000818027c11 */ /* 0x000fc8000f8018ff */
[----:B------:R-:W-:Y:S02]  /*1f40*/  LEA.HI.X R3, R24, UR9, R0, 0x3, P0 ;  /* 0x0000000918037c11 */ /* 0x000fe400080f1c00 */
[----:B------:R-:W1:Y:S01]  /*1f50*/  LDC R0, c[0x0][0x240] ;  /* 0x00009000ff007b82 */ /* 0x000e620000000800 */
[----:B------:R-:W-:Y:S01]  /*1f60*/  UIADD3 UR5, UR5, 0x1, URZ ;  /* 0x0000000105057890 */ /* 0x000fe2000fffe03f */
[-C--:B------:R-:W-:Y:S02]  /*1f70*/  DMUL R24, R8, R26.reuse ;  /* 0x0000001a08187228 */ /* 0x080fe40000000000 */
[----:B------:R-:W-:Y:S01]  /*1f80*/  DMUL R26, R10, R26 ;  /* 0x0000001a0a1a7228 */ /* 0x000fe20000000000 */
[----:B------:R-:W-:-:S04]  /*1f90*/  ULEA UR8, UP0, UR10, UR8, 0x3 ;  /* 0x000000080a087291 */ /* 0x000fc8000f80183f */
[----:B------:R0:W-:Y:S01]  /*1fa0*/  REDG.E.ADD.F64.RN.STRONG.GPU desc[UR12][R22.64], R24 ;  /* 0x00000018160079a6 */ /* 0x0001e2000c10ff8c */
[----:B------:R-:W-:-:S03]  /*1fb0*/  UIADD3.X UR9, UR9, UR6, URZ, UP0, !UPT ;  /* 0x0000000609097290 */ /* 0x000fc600087fe43f */
[----:B------:R0:W-:Y:S01]  /*1fc0*/  REDG.E.ADD.F64.RN.STRONG.GPU desc[UR12][R2.64], R26 ;  /* 0x0000001a020079a6 */ /* 0x0001e2000c10ff8c */
[----:B-1----:R-:W-:Y:S02]  /*1fd0*/  ISETP.LE.AND P0, PT, R0, UR5, PT ;  /* 0x0000000500007c0c */ /* 0x002fe4000bf03270 */
[----:B--2---:R-:W-:-:S05]  /*1fe0*/  LEA R29, P1, R18, R29, 0x3 ;  /* 0x0000001d121d7211 */ /* 0x004fca00078218ff */
[----:B---3--:R-:W-:-:S06]  /*1ff0*/  IMAD.X R28, R28, 0x1, R19, P1 ;  /* 0x000000011c1c7824 */ /* 0x008fcc00008e0613 */
[----:B0-----:R-:W-:Y:S05]  /*2000*/  @!P0 BRA `(.L_x_100) ;  /* 0xfffffff400288947 */ /* 0x001fea000383ffff */
[----:B------:R-:W0:Y:S01]  /*2010*/  LDC R0, c[0x0][0x238] ;  /* 0x00008e00ff007b82 */ /* 0x000e220000000800 */
[----:B------:R-:W-:-:S06]  /*2020*/  UIADD3 UR4, UR4, 0x1, URZ ;  /* 0x0000000104047890 */ /* 0x000fcc000fffe03f */
[----:B0-----:R-:W-:-:S13]  /*2030*/  ISETP.LE.AND P0, PT, R0, UR4, PT ;  /* 0x0000000400007c0c */ /* 0x001fda000bf03270 */
[----:B------:R-:W-:Y:S05]  /*2040*/  @!P0 BRA `(.L_x_101) ;  /* 0xfffffff000e08947 */ /* 0x000fea000383ffff */
[----:B------:R-:W-:Y:S05]  /*2050*/  EXIT ;  /* 0x000000000000794d */ /* 0x000fea0003800000 */
.L_x_99:
        /* <DEDUP_REMOVED lines=12> */
[----:B------:R-:W-:Y:S01]  /*2120*/  LOP3.LUT R22, R23, 0x3, RZ, 0xc0, !PT ;  /* 0x0000000317167812 */ /* 0x000fe200078ec0ff */
        /* <DEDUP_REMOVED lines=10> */
[----:B------:R-:W-:Y:S01]  /*21d0*/  IADD3 R3, R3, R7, RZ ;  /* 0x0000000703037210 */ /* 0x000fe20007ffe0ff */
[C---:B------:R-:W-:Y:S01]  /*21e0*/  IMAD R9, R6.reuse, UR6, RZ ;  /* 0x0000000606097c24 */ /* 0x040fe2000f8e02ff */
[----:B------:R-:W-:Y:S01]  /*21f0*/  ULDC.64 UR4, c[0x0][0x260] ;  /* 0x0000980000047ab9 */ /* 0x000fe20000000a00 */
[----:B------:R-:W-:Y:S02]  /*2200*/  IMAD R7, R6, UR10, RZ ;  /* 0x0000000a06077c24 */ /* 0x000fe4000f8e02ff */
        /* <DEDUP_REMOVED lines=8> */
[C---:B------:R-:W-:Y:S01]  /*2290*/  VIADD R26, R23.reuse, 0xffffffff ;  /* 0xffffffff171a7836 */ /* 0x040fe20000000000 */
[----:B------:R-:W-:Y:S01]  /*22a0*/  UMOV UR4, URZ ;  /* 0x0000003f00047c82 */ /* 0x000fe20008000000 */
[----:B------:R-:W-:Y:S02]  /*22b0*/  IMAD.IADD R23, R23, 0x1, -R22 ;  /* 0x0000000117177824 */ /* 0x000fe400078e0a16 */
[----:B------:R-:W-:Y:S02]  /*22c0*/  IMAD.IADD R0, R9, 0x1, R11 ;  /* 0x0000000109007824 */ /* 0x000fe400078e020b */
[----:B------:R-:W-:-:S07]  /*22d0*/  IMAD.IADD R2, R13, 0x1, R7 ;  /* 0x000000010d027824 */ /* 0x000fce00078e0207 */
.L_x_108:
[----:B0-----:R-:W0:Y:S01]  /*22e0*/  LDC.64 R20, c[0x0][0x2a0] ;  /* 0x0000a800ff147b82 */ /* 0x001e220000000a00 */
[----:B------:R-:W-:Y:S01]  /*22f0*/  USHF.R.S32.HI UR5, URZ, 0x1f, UR4 ;  /* 0x0000001f3f057899 */ /* 0x000fe20008011404 */
[----:B------:R-:W-:Y:S01]  /*2300*/  ISETP.GE.U32.AND P0, PT, R26, 0x3, PT ;  /* 0x000000031a00780c */ /* 0x000fe20003f06070 */
[----:B-1234-:R-:W-:Y:S02]  /*2310*/  IMAD.MOV.U32 R18, RZ, RZ, R10 ;  /* 0x000000ffff127224 */ /* 0x01efe400078e000a */
[----:B------:R-:W-:Y:S02]  /*2320*/  IMAD.MOV.U32 R19, RZ, RZ, R0 ;  /* 0x000000ffff137224 */ /* 0x000fe400078e0000 */
[----:B------:R-:W-:Y:S01]  /*2330*/  IMAD.MOV.U32 R6, RZ, RZ, R12 ;  /* 0x000000ffff067224 */ /* 0x000fe200078e000c */
[----:B------:R-:W1:Y:S01]  /*2340*/  LDC.64 R8, c[0x0][0x258] ;  /* 0x00009600ff087b82 */ /* 0x000e620000000a00 */
[----:B------:R-:W-:-:S07]  /*2350*/  IMAD.MOV.U32 R7, RZ, RZ, R2 ;  /* 0x000000ffff077224 */ /* 0x000fce00078e0002 */
[----:B------:R-:W2:Y:S01]  /*2360*/  LDC R25, c[0x0][0x238] ;  /* 0x00008e00ff197b82 */ /* 0x000ea20000000800 */
[C---:B0-----:R-:W-:Y:S02]  /*2370*/  IMAD R4, R20.reuse, UR5, RZ ;  /* 0x0000000514047c24 */ /* 0x041fe4000f8e02ff */
[----:B------:R-:W-:-:S04]  /*2380*/  IMAD.WIDE.U32 R14, R20, UR4, R18 ;  /* 0x00000004140e7c25 */ /* 0x000fc8000f8e0012 */
[----:B------:R-:W-:Y:S02]  /*2390*/  IMAD R3, R21, UR4, R4 ;  /* 0x0000000415037c24 */ /* 0x000fe4000f8e0204 */
[C---:B-1----:R-:W-:Y:S01]  /*23a0*/  IMAD R24, R8.reuse, UR5, RZ ;  /* 0x0000000508187c24 */ /* 0x042fe2000f8e02ff */
[----:B------:R-:W-:Y:S01]  /*23b0*/  UMOV UR5, URZ ;  /* 0x0000003f00057c82 */ /* 0x000fe20008000000 */
[----:B------:R-:W-:Y:S01]  /*23c0*/  IMAD.WIDE.U32 R16, R8, UR4, R6 ;  /* 0x0000000408107c25 */ /* 0x000fe2000f8e0006 */
[----:B------:R-:W-:-:S03]  /*23d0*/  IADD3 R3, R15, R3, RZ ;  /* 0x000000030f037210 */ /* 0x000fc60007ffe0ff */
[----:B------:R-:W-:Y:S01]  /*23e0*/  IMAD R5, R9, UR4, R24 ;  /* 0x0000000409057c24 */ /* 0x000fe2000f8e0218 */
[----:B------:R-:W-:-:S03]  /*23f0*/  UIADD3 UR4, UR4, 0x1, URZ ;  /* 0x0000000104047890 */ /* 0x000fc6000fffe03f */
[----:B------:R-:W-:-:S03]  /*2400*/  IMAD.IADD R4, R17, 0x1, R5 ;  /* 0x0000000111047824 */ /* 0x000fc600078e0205 */
[----:B--2---:R-:W-:Y:S01]  /*2410*/  ISETP.LE.AND P1, PT, R25, UR4, PT ;  /* 0x0000000419007c0c */ /* 0x004fe2000bf23270 */
[----:B------:R-:W-:-:S12]  /*2420*/  @!P0 BRA `(.L_x_102) ;  /* 0x0000000c00588947 */ /* 0x000fd80003800000 */
[----:B------:R-:W-:Y:S01]  /*2430*/  IMAD R28, R8, UR7, RZ ;  /* 0x00000007081c7c24 */ /* 0x000fe2000f8e02ff */
[----:B------:R-:W-:Y:S01]  /*2440*/  ISETP.GT.AND P0, PT, R23, RZ, PT ;  /* 0x000000ff1700720c */ /* 0x000fe20003f04270 */
[----:B------:R-:W-:Y:S01]  /*2450*/  IMAD R24, R20, UR7, RZ ;  /* 0x0000000714187c24 */ /* 0x000fe2000f8e02ff */
[----:B------:R-:W-:Y:S01]  /*2460*/  ULDC.64 UR14, c[0x0][0x230] ;  /* 0x00008c00000e7ab9 */ /* 0x000fe20000000a00 */
[----:B------:R-:W-:Y:S01]  /*2470*/  IMAD.WIDE.U32 R6, R8, UR6, R6 ;  /* 0x0000000608067c25 */ /* 0x000fe2000f8e0006 */
[----:B------:R-:W-:Y:S01]  /*2480*/  ULDC.64 UR16, c[0x0][0x278] ;  /* 0x00009e0000107ab9 */ /* 0x000fe20000000a00 */
[----:B------:R-:W-:Y:S02]  /*2490*/  UMOV UR5, URZ ;  /* 0x0000003f00057c82 */ /* 0x000fe40008000000 */
[----:B------:R-:W-:Y:S01]  /*24a0*/  IMAD R5, R9, UR6, R28 ;  /* 0x0000000609057c24 */ /* 0x000fe2000f8e021c */
[----:B------:R-:W-:Y:S01]  /*24b0*/  LEA R8, P2, R6, UR14, 0x3 ;  /* 0x0000000e06087c11 */ /* 0x000fe2000f8418ff */
[----:B------:R-:W-:-:S04]  /*24c0*/  IMAD.WIDE.U32 R18, R20, UR6, R18 ;  /* 0x0000000614127c25 */ /* 0x000fc8000f8e0012 */
[----:B------:R-:W-:Y:S01]  /*24d0*/  IMAD R21, R21, UR6, R24 ;  /* 0x0000000615157c24 */ /* 0x000fe2000f8e0218 */
[----:B------:R-:W-:Y:S01]  /*24e0*/  LEA R9, P3, R18, UR16, 0x3 ;  /* 0x0000001012097c11 */ /* 0x000fe2000f8618ff */
[----:B------:R-:W-:Y:S02]  /*24f0*/  IMAD.IADD R7, R7, 0x1, R5 ;  /* 0x0000000107077824 */ /* 0x000fe400078e0205 */
[----:B------:R-:W-:-:S03]  /*2500*/  IMAD.IADD R5, R19, 0x1, R21 ;  /* 0x0000000113057824 */ /* 0x000fc600078e0215 */
[----:B------:R-:W-:Y:S01]  /*2510*/  LEA.HI.X R6, R6, UR15, R7, 0x3, P2 ;  /* 0x0000000f06067c11 */ /* 0x000fe200090f1c07 */
[----:B------:R-:W-:Y:S01]  /*2520*/  IMAD.MOV.U32 R7, RZ, RZ, R23 ;  /* 0x000000ffff077224 */ /* 0x000fe200078e0017 */
[----:B------:R-:W-:Y:S01]  /*2530*/  LEA.HI.X R5, R18, UR17, R5, 0x3, P3 ;  /* 0x0000001112057c11 */ /* 0x000fe200098f1c05 */
[----:B------:R-:W-:Y:S06]  /*2540*/  @!P0 BRA `(.L_x_103) ;  /* 0x0000000800948947 */ /* 0x000fec0003800000 */
[----:B------:R-:W-:Y:S02]  /*2550*/  ISETP.GT.AND P2, PT, R7, 0xc, PT ;  /* 0x0000000c0700780c */ /* 0x000fe40003f44270 */
[----:B------:R-:W-:-:S11]  /*2560*/  PLOP3.LUT P0, PT, PT, PT, PT, 0x80, 0x0 ;  /* 0x000000000000781c */ /* 0x000fd60003f0f070 */
[----:B------:R-:W-:Y:S05]  /*2570*/  @!P2 BRA `(.L_x_104) ;  /* 0x0000000400a0a947 */ /* 0x000fea0003800000 */
[----:B------:R-:W-:-:S13]  /*2580*/  PLOP3.LUT P0, PT, PT, PT, PT, 0x8, 0x0 ;  /* 0x000000000000781c */ /* 0x000fda0003f0e170 */
.L_x_105:
[----:B0-----:R-:W-:Y:S02]  /*2590*/  IMAD.MOV.U32 R18, RZ, RZ, R9 ;  /* 0x000000ffff127224 */ /* 0x001fe400078e0009 */
[----:B------:R-:W-:-:S06]  /*25a0*/  IMAD.MOV.U32 R19, RZ, RZ, R5 ;  /* 0x000000ffff137224 */ /* 0x000fcc00078e0005 */
[----:B------:R-:W2:Y:S01]  /*25b0*/  LDG.E.64 R18, desc[UR12][R18.64] ;  /* 0x0000000c12127981 */ /* 0x000ea2000c1e1b00 */
[----:B------:R-:W-:Y:S01]  /*25c0*/  IADD3 R20, P2, R9, UR9, RZ ;  /* 0x0000000909147c10 */ /* 0x000fe2000ff5e0ff */
[----:B------:R-:W-:-:S03]  /*25d0*/  IMAD.MOV.U32 R9, RZ, RZ, R6 ;  /* 0x000000ffff097224 */ /* 0x000fc600078e0006 */
[----:B------:R-:W-:Y:S02]  /*25e0*/  IADD3.X R21, R5, UR8, RZ, P2, !PT ;  /* 0x0000000805157c10 */ /* 0x000fe400097fe4ff */
[----:B--2---:R0:W-:Y:S04]  /*25f0*/  STG.E.64 desc[UR12][R8.64], R18 ;  /* 0x0000001208007986 */ /* 0x0041e8000c101b0c */
[----:B0-----:R0:W2:Y:S01]  /*2600*/  LDG.E.64 R18, desc[UR12][R20.64] ;  /* 0x0000000c14127981 */ /* 0x0010a2000c1e1b00 */
[----:B------:R-:W-:-:S04]  /*2610*/  IADD3 R8, P2, R8, UR11, RZ ;  /* 0x0000000b08087c10 */ /* 0x000fc8000ff5e0ff */
[----:B------:R-:W-:Y:S02]  /*2620*/  IADD3.X R9, R6, UR10, RZ, P2, !PT ;  /* 0x0000000a06097c10 */ /* 0x000fe400097fe4ff */
[----:B0-----:R-:W-:-:S04]  /*2630*/  IADD3 R20, P3, R20, UR9, RZ ;  /* 0x0000000914147c10 */ /* 0x001fc8000ff7e0ff */
[----:B------:R-:W-:Y:S01]  /*2640*/  IADD3.X R21, R21, UR8, RZ, P3, !PT ;  /* 0x0000000815157c10 */ /* 0x000fe20009ffe4ff */
        /* <DEDUP_REMOVED lines=78> */
[----:B------:R-:W-:Y:S01]  /*2b30*/  VIADD R7, R7, 0xfffffff0 ;  /* 0xfffffff007077836 */ /* 0x000fe20000000000 */
[----:B--2---:R0:W-:Y:S04]  /*2b40*/  STG.E.64 desc[UR12][R8.64], R18 ;  /* 0x0000001208007986 */ /* 0x0041e8000c101b0c */
[----:B------:R-:W2:Y:S01]  /*2b50*/  LDG.E.64 R24, desc[UR12][R20.64] ;  /* 0x0000000c14187981 */ /* 0x000ea2000c1e1b00 */
[----:B------:R-:W-:Y:S01]  /*2b60*/  UIADD3 UR5, UR5, 0x10, URZ ;  /* 0x0000001005057890 */ /* 0x000fe2000fffe03f */
[----:B0-----:R-:W-:-:S04]  /*2b70*/  IADD3 R18, P2, R8, UR11, RZ ;  /* 0x0000000b08127c10 */ /* 0x001fc8000ff5e0ff */
[----:B------:R-:W-:Y:S02]  /*2b80*/  IADD3.X R19, R9, UR10, RZ, P2, !PT ;  /* 0x0000000a09137c10 */ /* 0x000fe400097fe4ff */
[----:B------:R-:W-:Y:S02]  /*2b90*/  ISETP.GT.AND P2, PT, R7, 0xc, PT ;  /* 0x0000000c0700780c */ /* 0x000fe40003f44270 */
[----:B------:R-:W-:Y:S02]  /*2ba0*/  IADD3 R9, P3, R20, UR9, RZ ;  /* 0x0000000914097c10 */ /* 0x000fe4000ff7e0ff */
[----:B------:R-:W-:Y:S02]  /*2bb0*/  IADD3 R8, P4, R18, UR11, RZ ;  /* 0x0000000b12087c10 */ /* 0x000fe4000ff9e0ff */
[----:B------:R-:W-:Y:S02]  /*2bc0*/  IADD3.X R5, R21, UR8, RZ, P3, !PT ;  /* 0x0000000815057c10 */ /* 0x000fe40009ffe4ff */
[----:B------:R-:W-:Y:S01]  /*2bd0*/  IADD3.X R6, R19, UR10, RZ, P4, !PT ;  /* 0x0000000a13067c10 */ /* 0x000fe2000a7fe4ff */
[----:B--2---:R0:W-:Y:S04]  /*2be0*/  STG.E.64 desc[UR12][R18.64], R24 ;  /* 0x0000001812007986 */ /* 0x0041e8000c101b0c */
[----:B------:R-:W-:Y:S05]  /*2bf0*/  @P2 BRA `(.L_x_105) ;  /* 0xfffffff800642947 */ /* 0x000fea000383ffff */
.L_x_104:
[----:B------:R-:W-:-:S13]  /*2c00*/  ISETP.GT.AND P2, PT, R7, 0x4, PT ;  /* 0x000000040700780c */ /* 0x000fda0003f44270 */
[----:B------:R-:W-:Y:S05]  /*2c10*/  @!P2 BRA `(.L_x_106) ;  /* 0x0000000000d8a947 */ /* 0x000fea0003800000 */
[----:B0-----:R-:W-:Y:S01]  /*2c20*/  MOV R18, R9 ;  /* 0x0000000900127202 */ /* 0x001fe20000000f00 */
        /* <DEDUP_REMOVED lines=42> */
[----:B------:R-:W2:Y:S01]  /*2ed0*/  LDG.E.64 R24, desc[UR12][R20.64] ;  /* 0x0000000c14187981 */ /* 0x000ea2000c1e1b00 */
[----:B------:R-:W-:Y:S01]  /*2ee0*/  VIADD R7, R7, 0xfffffff8 ;  /* 0xfffffff807077836 */ /* 0x000fe20000000000 */
[----:B------:R-:W-:Y:S01]  /*2ef0*/  UIADD3 UR5, UR5, 0x8, URZ ;  /* 0x0000000805057890 */ /* 0x000fe2000fffe03f */
[----:B0-----:R-:W-:-:S04]  /*2f00*/  IADD3 R18, P0, R8, UR11, RZ ;  /* 0x0000000b08127c10 */ /* 0x001fc8000ff1e0ff */
[----:B------:R-:W-:Y:S02]  /*2f10*/  IADD3.X R19, R9, UR10, RZ, P0, !PT ;  /* 0x0000000a09137c10 */ /* 0x000fe400087fe4ff */
[----:B------:R-:W-:Y:S02]  /*2f20*/  IADD3 R9, P2, R20, UR9, RZ ;  /* 0x0000000914097c10 */ /* 0x000fe4000ff5e0ff */
[----:B------:R-:W-:Y:S02]  /*2f30*/  IADD3 R8, P3, R18, UR11, RZ ;  /* 0x0000000b12087c10 */ /* 0x000fe4000ff7e0ff */
[----:B------:R-:W-:Y:S02]  /*2f40*/  PLOP3.LUT P0, PT, PT, PT, PT, 0x8, 0x0 ;  /* 0x000000000000781c */ /* 0x000fe40003f0e170 */
[----:B------:R-:W-:Y:S02]  /*2f50*/  IADD3.X R5, R21, UR8, RZ, P2, !PT ;  /* 0x0000000815057c10 */ /* 0x000fe400097fe4ff */
[----:B------:R-:W-:Y:S01]  /*2f60*/  IADD3.X R6, R19, UR10, RZ, P3, !PT ;  /* 0x0000000a13067c10 */ /* 0x000fe20009ffe4ff */
[----:B--2---:R1:W-:Y:S08]  /*2f70*/  STG.E.64 desc[UR12][R18.64], R24 ;  /* 0x0000001812007986 */ /* 0x0043f0000c101b0c */
.L_x_106:
[----:B------:R-:W-:-:S13]  /*2f80*/  ISETP.NE.OR P0, PT, R7, RZ, P0 ;  /* 0x000000ff0700720c */ /* 0x000fda0000705670 */
[----:B------:R-:W-:Y:S05]  /*2f90*/  @!P0 BRA `(.L_x_102) ;  /* 0x00000000007c8947 */ /* 0x000fea0003800000 */
.L_x_103:
[----:B012---:R-:W-:Y:S02]  /*2fa0*/  IMAD.MOV.U32 R18, RZ, RZ, R9 ;  /* 0x000000ffff127224 */ /* 0x007fe400078e0009 */
        /* <DEDUP_REMOVED lines=23> */
[----:B------:R-:W-:Y:S02]  /*3120*/  ISETP.NE.AND P0, PT, R7, RZ, PT ;  /* 0x000000ff0700720c */ /* 0x000fe40003f05270 */
[----:B------:R-:W-:Y:S02]  /*3130*/  IADD3 R9, P2, R20, UR9, RZ ;  /* 0x0000000914097c10 */ /* 0x000fe4000ff5e0ff */
[----:B------:R-:W-:Y:S02]  /*3140*/  IADD3 R8, P3, R18, UR11, RZ ;  /* 0x0000000b12087c10 */ /* 0x000fe4000ff7e0ff */
[----:B------:R-:W-:Y:S02]  /*3150*/  IADD3.X R5, R21, UR8, RZ, P2, !PT ;  /* 0x0000000815057c10 */ /* 0x000fe400097fe4ff */
[----:B------:R-:W-:Y:S01]  /*3160*/  IADD3.X R6, R19, UR10, RZ, P3, !PT ;  /* 0x0000000a13067c10 */ /* 0x000fe20009ffe4ff */
[----:B--2---:R2:W-:Y:S04]  /*3170*/  STG.E.64 desc[UR12][R18.64], R24 ;  /* 0x0000001812007986 */ /* 0x0045e8000c101b0c */
[----:B------:R-:W-:Y:S05]  /*3180*/  @P0 BRA `(.L_x_103) ;  /* 0xfffffffc00840947 */ /* 0x000fea000383ffff */
.L_x_102:
[----:B------:R-:W-:-:S13]  /*3190*/  ISETP.NE.AND P0, PT, R22, RZ, PT ;  /* 0x000000ff1600720c */ /* 0x000fda0003f05270 */
[----:B------:R-:W-:Y:S05]  /*31a0*/  @!P0 BRA `(.L_x_107) ;  /* 0x0000000000e88947 */ /* 0x000fea0003800000 */
[----:B------:R-:W0:Y:S01]  /*31b0*/  LDC.64 R6, c[0x0][0x2a8] ;  /* 0x0000aa00ff067b82 */ /* 0x000e220000000a00 */
[----:B------:R-:W-:Y:S01]  /*31c0*/  USHF.R.S32.HI UR14, URZ, 0x1f, UR5 ;  /* 0x0000001f3f0e7899 */ /* 0x000fe20008011405 */
[----:B------:R-:W-:Y:S01]  /*31d0*/  IMAD.MOV.U32 R15, RZ, RZ, R3 ;  /* 0x000000ffff0f7224 */ /* 0x000fe200078e0003 */
[----:B------:R-:W-:Y:S01]  /*31e0*/  ULDC.64 UR16, c[0x0][0x278] ;  /* 0x00009e0000107ab9 */ /* 0x000fe20000000a00 */
[----:B------:R-:W-:Y:S01]  /*31f0*/  IMAD.MOV.U32 R5, RZ, RZ, R4 ;  /* 0x000000ffff057224 */ /* 0x000fe200078e0004 */
[----:B------:R-:W-:Y:S02]  /*3200*/  ULDC.64 UR18, c[0x0][0x230] ;  /* 0x00008c0000127ab9 */ /* 0x000fe40000000a00 */
[C---:B012---:R-:W-:Y:S02]  /*3210*/  IMAD R18, R6.reuse, UR14, RZ ;  /* 0x0000000e06127c24 */ /* 0x047fe4000f8e02ff */
[----:B------:R-:W-:-:S04]  /*3220*/  IMAD.WIDE.U32 R8, R6, UR5, R14 ;  /* 0x0000000506087c25 */ /* 0x000fc8000f8e000e */
[----:B------:R-:W-:Y:S01]  /*3230*/  IMAD R3, R7, UR5, R18 ;  /* 0x0000000507037c24 */ /* 0x000fe2000f8e0212 */
[----:B------:R-:W-:-:S04]  /*3240*/  LEA R18, P0, R8, UR16, 0x3 ;  /* 0x0000001008127c11 */ /* 0x000fc8000f8018ff */
[----:B------:R-:W-:-:S04]  /*3250*/  IADD3 R3, R9, R3, RZ ;  /* 0x0000000309037210 */ /* 0x000fc80007ffe0ff */
[----:B------:R-:W-:Y:S02]  /*3260*/  LEA.HI.X R19, R8, UR17, R3, 0x3, P0 ;  /* 0x0000001108137c11 */ /* 0x000fe400080f1c03 */
[----:B------:R-:W0:Y:S04]  /*3270*/  LDC.64 R8, c[0x0][0x260] ;  /* 0x00009800ff087b82 */ /* 0x000e280000000a00 */
[----:B------:R-:W2:Y:S01]  /*3280*/  LDG.E.64 R18, desc[UR12][R18.64] ;  /* 0x0000000c12127981 */ /* 0x000ea2000c1e1b00 */
[----:B------:R-:W-:Y:S02]  /*3290*/  IMAD.MOV.U32 R4, RZ, RZ, R16 ;  /* 0x000000ffff047224 */ /* 0x000fe400078e0010 */
[C---:B0-----:R-:W-:Y:S02]  /*32a0*/  IMAD R24, R8.reuse, UR14, RZ ;  /* 0x0000000e08187c24 */ /* 0x041fe4000f8e02ff */
[----:B------:R-:W-:-:S04]  /*32b0*/  IMAD.WIDE.U32 R20, R8, UR5, R4 ;  /* 0x0000000508147c25 */ /* 0x000fc8000f8e0004 */
[----:B------:R-:W-:Y:S01]  /*32c0*/  IMAD R3, R9, UR5, R24 ;  /* 0x0000000509037c24 */ /* 0x000fe2000f8e0218 */
[----:B------:R-:W-:-:S03]  /*32d0*/  LEA R16, P0, R20, UR18, 0x3 ;  /* 0x0000001214107c11 */ /* 0x000fc6000f8018ff */
[----:B------:R-:W-:-:S05]  /*32e0*/  IMAD.IADD R3, R21, 0x1, R3 ;  /* 0x0000000115037824 */ /* 0x000fca00078e0203 */
[----:B------:R-:W-:Y:S02]  /*32f0*/  LEA.HI.X R17, R20, UR19, R3, 0x3, P0 ;  /* 0x0000001314117c11 */ /* 0x000fe400080f1c03 */
[----:B------:R-:W-:-:S03]  /*3300*/  ISETP.NE.AND P0, PT, R22, 0x1, PT ;  /* 0x000000011600780c */ /* 0x000fc60003f05270 */
[----:B--2---:R3:W-:Y:S10]  /*3310*/  STG.E.64 desc[UR12][R16.64], R18 ;  /* 0x0000001210007986 */ /* 0x0047f4000c101b0c */
[----:B------:R-:W-:Y:S05]  /*3320*/  @!P0 BRA `(.L_x_107) ;  /* 0x0000000000888947 */ /* 0x000fea0003800000 */
[----:B------:R-:W-:-:S04]  /*3330*/  UIADD3 UR14, UR5, 0x1, URZ ;  /* 0x00000001050e7890 */ /* 0x000fc8000fffe03f */
[----:B------:R-:W-:Y:S02]  /*3340*/  USHF.R.S32.HI UR15, URZ, 0x1f, UR14 ;  /* 0x0000001f3f0f7899 */ /* 0x000fe4000801140e */
[----:B---3--:R-:W-:-:S04]  /*3350*/  IMAD.WIDE.U32 R16, R6, UR14, R14 ;  /* 0x0000000e06107c25 */ /* 0x008fc8000f8e000e */
[----:B------:R-:W-:Y:S01]  /*3360*/  IMAD R18, R6, UR15, RZ ;  /* 0x0000000f06127c24 */ /* 0x000fe2000f8e02ff */
[----:B------:R-:W-:-:S03]  /*3370*/  LEA R24, P0, R16, UR16, 0x3 ;  /* 0x0000001010187c11 */ /* 0x000fc6000f8018ff */
[----:B------:R-:W-:-:S04]  /*3380*/  IMAD R3, R7, UR14, R18 ;  /* 0x0000000e07037c24 */ /* 0x000fc8000f8e0212 */
[----:B------:R-:W-:-:S05]  /*3390*/  IMAD.IADD R3, R17, 0x1, R3 ;  /* 0x0000000111037824 */ /* 0x000fca00078e0203 */
[----:B------:R-:W-:-:S05]  /*33a0*/  LEA.HI.X R25, R16, UR17, R3, 0x3, P0 ;  /* 0x0000001110197c11 */ /* 0x000fca00080f1c03 */
[----:B------:R-:W2:Y:S01]  /*33b0*/  LDG.E.64 R16, desc[UR12][R24.64] ;  /* 0x0000000c18107981 */ /* 0x000ea2000c1e1b00 */
[C---:B------:R-:W-:Y:S02]  /*33c0*/  IMAD R18, R8.reuse, UR15, RZ ;  /* 0x0000000f08127c24 */ /* 0x040fe4000f8e02ff */
        /* <DEDUP_REMOVED lines=10> */
[----:B------:R-:W-:-:S04]  /*3470*/  IMAD.WIDE.U32 R14, R6, UR5, R14 ;  /* 0x00000005060e7c25 */ /* 0x000fc8000f8e000e */
[----:B----4-:R-:W-:Y:S01]  /*3480*/  IMAD R16, R6, UR14, RZ ;  /* 0x0000000e06107c24 */ /* 0x010fe2000f8e02ff */
[----:B------:R-:W-:-:S03]  /*3490*/  LEA R6, P0, R14, UR16, 0x3 ;  /* 0x000000100e067c11 */ /* 0x000fc6000f8018ff */
[----:B------:R-:W-:-:S04]  /*34a0*/  IMAD R3, R7, UR5, R16 ;  /* 0x0000000507037c24 */ /* 0x000fc8000f8e0210 */
[----:B------:R-:W-:-:S05]  /*34b0*/  IMAD.IADD R3, R15, 0x1, R3 ;  /* 0x000000010f037824 */ /* 0x000fca00078e0203 */
[----:B------:R-:W-:-:S06]  /*34c0*/  LEA.HI.X R7, R14, UR17, R3, 0x3, P0 ;  /* 0x000000110e077c11 */ /* 0x000fcc00080f1c03 */
[----:B------:R-:W2:Y:S01]  /*34d0*/  LDG.E.64 R6, desc[UR12][R6.64] ;  /* 0x0000000c06067981 */ /* 0x000ea2000c1e1b00 */
[C---:B------:R-:W-:Y:S02]  /*34e0*/  IMAD R14, R8.reuse, UR14, RZ ;  /* 0x0000000e080e7c24 */ /* 0x040fe4000f8e02ff */
[----:B------:R-:W-:-:S04]  /*34f0*/  IMAD.WIDE.U32 R4, R8, UR5, R4 ;  /* 0x0000000508047c25 */ /* 0x000fc8000f8e0004 */
[----:B------:R-:W-:Y:S01]  /*3500*/  IMAD R3, R9, UR5, R14 ;  /* 0x0000000509037c24 */ /* 0x000fe2000f8e020e */
[----:B------:R-:W-:-:S03]  /*3510*/  LEA R8, P0, R4, UR18, 0x3 ;  /* 0x0000001204087c11 */ /* 0x000fc6000f8018ff */
[----:B------:R-:W-:-:S05]  /*3520*/  IMAD.IADD R3, R5, 0x1, R3 ;  /* 0x0000000105037824 */ /* 0x000fca00078e0203 */
[----:B------:R-:W-:-:S05]  /*3530*/  LEA.HI.X R9, R4, UR19, R3, 0x3, P0 ;  /* 0x0000001304097c11 */ /* 0x000fca00080f1c03 */
[----:B--2---:R0:W-:Y:S02]  /*3540*/  STG.E.64 desc[UR12][R8.64], R6 ;  /* 0x0000000608007986 */ /* 0x0041e4000c101b0c */
.L_x_107:
[----:B------:R-:W-:-:S04]  /*3550*/  UIADD3 UR6, UP0, UR6, 0x1, URZ ;  /* 0x0000000106067890 */ /* 0x000fc8000ff1e03f */
[----:B------:R-:W-:Y:S01]  /*3560*/  UIADD3.X UR7, URZ, UR7, URZ, UP0, !UPT ;  /* 0x000000073f077290 */ /* 0x000fe200087fe43f */
[----:B------:R-:W-:Y:S11]  /*3570*/  @!P1 BRA `(.L_x_108) ;  /* 0xffffffec00589947 */ /* 0x000ff6000383ffff */
[----:B------:R-:W-:Y:S05]  /*3580*/  EXIT ;  /* 0x000000000000794d */ /* 0x000fea0003800000 */
.L_x_109:
        /* <DEDUP_REMOVED lines=15> */
.L_x_173:


//--------------------- .text._ZN2at6native53_GLOBAL__N__83c2e5dd_20_UpSampleBicubic2d_cu_80ee57ca28upsample_bicubic2d_out_frameIN3c108BFloat16EfEEviT0_S5_bNS_27GenericPackedTensorAccessorIKT_Lm4ENS_16DefaultPtrTraitsElEENS6_IS7_Lm4ES9_lEE --------------------------
	.section	.text._ZN2at6native53_GLOBAL__N__83c2e5dd_20_UpSampleBicubic2d_cu_80ee57ca28upsample_bicubic2d_out_frameIN3c108BFloat16EfEEviT0_S5_bNS_27GenericPackedTensorAccessorIKT_Lm4ENS_16DefaultPtrTraitsElEENS6_IS7_Lm4ES9_lEE,"ax",@progbits
	.align	128
.text._ZN2at6native53_GLOBAL__N__83c2e5dd_20_UpSampleBicubic2d_cu_80ee57ca28upsample_bicubic2d_out_frameIN3c108BFloat16EfEEviT0_S5_bNS_27GenericPackedTensorAccessorIKT_Lm4ENS_16DefaultPtrTraitsElEENS6_IS7_Lm4ES9_lEE:
        .type           _ZN2at6native53_GLOBAL__N__83c2e5dd_20_UpSampleBicubic2d_cu_80ee57ca28upsample_bicubic2d_out_frameIN3c108BFloat16EfEEviT0_S5_bNS_27GenericPackedTensorAccessorIKT_Lm4ENS_16DefaultPtrTraitsElEENS6_IS7_Lm4ES9_lEE,@function
        .size           _ZN2at6native53_GLOBAL__N__83c2e5dd_20_UpSampleBicubic2d_cu_80ee57ca28upsample_bicubic2d_out_frameIN3c108BFloat16EfEEviT0_S5_bNS_27GenericPackedTensorAccessorIKT_Lm4ENS_16DefaultPtrTraitsElEENS6_IS7_Lm4ES9_lEE,(.L_x_174 - _ZN2at6native53_GLOBAL__N__83c2e5dd_20_UpSampleBicubic2d_cu_80ee57ca28upsample_bicubic2d_out_frameIN3c108BFloat16EfEEviT0_S5_bNS_27GenericPackedTensorAccessorIKT_Lm4ENS_16DefaultPtrTraitsElEENS6_IS7_Lm4ES9_lEE)
        .other          _ZN2at6native53_GLOBAL__N__83c2e5dd_20_UpSampleBicubic2d_cu_80ee57ca28upsample_bicubic2d_out_frameIN3c108BFloat16EfEEviT0_S5_bNS_27GenericPackedTensorAccessorIKT_Lm4ENS_16DefaultPtrTraitsElEENS6_IS7_Lm4ES9_lEE,@"STO_CUDA_ENTRY STV_DEFAULT"
_ZN2at6native53_GLOBAL__N__83c2e5dd_20_UpSampleBicubic2d_cu_80ee57ca28upsample_bicubic2d_out_frameIN3c108BFloat16EfEEviT0_S5_bNS_27GenericPackedTensorAccessorIKT_Lm4ENS_16DefaultPtrTraitsElEENS6_IS7_Lm4ES9_lEE:
        /* <DEDUP_REMOVED lines=28> */
[----:B------:R-:W-:Y:S02]  /*01c0*/  @!P1 IMAD.IADD R0, R0, 0x1, -R5 ;  /* 0x0000000100009824 */ /* 0x000fe400078e0a05 */
[----:B------:R-:W-:Y:S01]  /*01d0*/  @!P1 VIADD R6, R6, 0x1 ;  /* 0x0000000106069836 */ /* 0x000fe20000000000 */
[----:B------:R-:W-:Y:S02]  /*01e0*/  ISETP.NE.AND P1, PT, R9, RZ, PT ;  /* 0x000000ff0900720c */ /* 0x000fe40003f25270 */
[----:B------:R-:W-:Y:S02]  /*01f0*/  ISETP.GE.U32.AND P0, PT, R0, R5, PT ;  /* 0x000000050000720c */ /* 0x000fe40003f06070 */
[----:B------:R-:W-:-:S04]  /*0200*/  LOP3.LUT R0, R10, R9, RZ, 0x3c, !PT ;  /* 0x000000090a007212 */ /* 0x000fc800078e3cff */
[----:B------:R-:W-:-:S07]  /*0210*/  ISETP.GE.AND P2, PT, R0, RZ, PT ;  /* 0x000000ff0000720c */ /* 0x000fce0003f46270 */
[----:B------:R-:W-:Y:S02]  /*0220*/  @P0 IADD3 R6, R6, 0x1, RZ ;  /* 0x0000000106060810 */ /* 0x000fe40007ffe0ff */
[----:B0-----:R-:W-:-:S04]  /*0230*/  ISETP.NE.AND P0, PT, R9, R7, PT ;  /* 0x000000070900720c */ /* 0x001fc80003f05270 */
[----:B------:R-:W-:Y:S01]  /*0240*/  @!P2 IMAD.MOV R6, RZ, RZ, -R6 ;  /* 0x000000ffff06a224 */ /* 0x000fe200078e0a06 */
[----:B------:R-:W-:Y:S02]  /*0250*/  @!P1 LOP3.LUT R6, RZ, R9, RZ, 0x33, !PT ;  /* 0x00000009ff069212 */ /* 0x000fe400078e33ff */
[----:B-1----:R-:W-:-:S03]  /*0260*/  ISETP.EQ.AND P1, PT, R13, UR4, PT ;  /* 0x000000040d007c0c */ /* 0x002fc6000bf22270 */
[----:B------:R-:W-:-:S04]  /*0270*/  IMAD.MOV R0, RZ, RZ, -R6 ;  /* 0x000000ffff007224 */ /* 0x000fc800078e0a06 */
[----:B------:R-:W-:-:S06]  /*0280*/  IMAD R10, R9, R0, R10 ;  /* 0x00000000090a7224 */ /* 0x000fcc00078e020a */
[----:B------:R-:W-:Y:S05]  /*0290*/  @!P0 BRA P1, `(.L_x_110) ;  /* 0x0000001800d48947 */ /* 0x000fea0000800000 */
[----:B------:R-:W0:Y:S01]  /*02a0*/  LDC R2, c[0x0][0x228] ;  /* 0x00008a00ff027b82 */ /* 0x000e220000000800 */
[----:B------:R-:W-:Y:S01]  /*02b0*/  ULDC.U8 UR4, c[0x0][0x21c] ;  /* 0x0000870000047ab9 */ /* 0x000fe20000000000 */
[----:B------:R-:W-:Y:S01]  /*02c0*/  I2FP.F32.S32 R0, R10 ;  /* 0x0000000a00007245 */ /* 0x000fe20000201400 */
[----:B------:R-:W-:Y:S01]  /*02d0*/  UPRMT UR4, UR4, 0x8880, URZ ;  /* 0x0000888004047896 */ /* 0x000fe2000800003f */
[----:B------:R-:W-:-:S04]  /*02e0*/  I2FP.F32.S32 R3, R6 ;  /* 0x0000000600037245 */ /* 0x000fc80000201400 */
[----:B------:R-:W1:Y:S01]  /*02f0*/  LDC R5, c[0x0][0x218] ;  /* 0x00008600ff057b82 */ /* 0x000e620000000800 */
[----:B------:R-:W-:-:S07]  /*0300*/  ISETP.NE.AND P0, PT, RZ, UR4, PT ;  /* 0x00000004ff007c0c */ /* 0x000fce000bf05270 */
[----:B------:R-:W2:Y:S01]  /*0310*/  LDC R4, c[0x0][0x214] ;  /* 0x00008500ff047b82 */ /* 0x000ea20000000800 */
[----:B0-----:R-:W-:Y:S01]  /*0320*/  ISETP.GE.AND P1, PT, R2, 0x1, PT ;  /* 0x000000010200780c */ /* 0x001fe20003f26270 */
[C---:B------:R-:W-:Y:S01]  /*0330*/  FADD.FTZ R2, R0.reuse, 0.5 ;  /* 0x3f00000000027421 */ /* 0x040fe20000010000 */
[----:B-1----:R-:W-:-:S03]  /*0340*/  FMUL.FTZ R17, R0, R5 ;  /* 0x0000000500117220 */ /* 0x002fc60000410000 */
[----:B------:R-:W-:Y:S01]  /*0350*/  @!P0 FFMA.FTZ R17, R2, R5, -0.5 ;  /* 0xbf00000002118423 */ /* 0x000fe20000010005 */
[C---:B------:R-:W-:Y:S01]  /*0360*/  FADD.FTZ R0, R3.reuse, 0.5 ;  /* 0x3f00000003007421 */ /* 0x040fe20000010000 */
[----:B--2---:R-:W-:-:S06]  /*0370*/  FMUL.FTZ R21, R3, R4 ;  /* 0x0000000403157220 */ /* 0x004fcc0000410000 */
[----:B------:R-:W-:Y:S05]  /*0380*/  @!P1 EXIT ;  /* 0x000000000000994d */ /* 0x000fea0003800000 */
[----:B------:R-:W0:Y:S01]  /*0390*/  F2I.FTZ.FLOOR.NTZ R19, R17 ;  /* 0x0000001100137305 */ /* 0x000e220000217100 */
[----:B------:R-:W-:Y:S01]  /*03a0*/  @!P0 FFMA.FTZ R21, R0, R4, -0.5 ;  /* 0xbf00000000158423 */ /* 0x000fe20000010004 */
[----:B------:R-:W1:Y:S01]  /*03b0*/  LDC R11, c[0x0][0x230] ;  /* 0x00008c00ff0b7b82 */ /* 0x000e620000000800 */
[----:B------:R-:W-:Y:S01]  /*03c0*/  MOV R15, 0x3f400000 ;  /* 0x3f400000000f7802 */ /* 0x000fe20000000f00 */
[----:B------:R-:W-:-:S04]  /*03d0*/  IMAD.MOV.U32 R14, RZ, RZ, 0x3fa00000 ;  /* 0x3fa00000ff0e7424 */ /* 0x000fc800078e00ff */
[----:B------:R-:W2:Y:S01]  /*03e0*/  F2I.FTZ.FLOOR.NTZ R23, R21 ;  /* 0x0000001500177305 */ /* 0x000ea20000217100 */
[----:B0-----:R-:W-:-:S05]  /*03f0*/  I2FP.F32.S32 R0, R19 ;  /* 0x0000001300007245 */ /* 0x001fca0000201400 */
[----:B------:R-:W-:Y:S01]  /*0400*/  FADD.FTZ R0, R17, -R0 ;  /* 0x8000000011007221 */ /* 0x000fe20000010000 */
[----:B--2---:R-:W-:-:S03]  /*0410*/  I2FP.F32.S32 R2, R23 ;  /* 0x0000001700027245 */ /* 0x004fc60000201400 */
[C---:B------:R-:W-:Y:S01]  /*0420*/  FADD.FTZ R4, R0.reuse, 1 ;  /* 0x3f80000000047421 */ /* 0x040fe20000010000 */
[C---:B------:R-:W-:Y:S01]  /*0430*/  FADD.FTZ R8, -R0.reuse, 1 ;  /* 0x3f80000000087421 */ /* 0x040fe20000010100 */
[----:B-1----:R-:W-:Y:S01]  /*0440*/  ISETP.GE.AND P0, PT, R11, 0x1, PT ;  /* 0x000000010b00780c */ /* 0x002fe20003f06270 */
[-C--:B------:R-:W-:Y:S01]  /*0450*/  FFMA.FTZ R9, R0, R14.reuse, -2.25 ;  /* 0xc010000000097423 */ /* 0x080fe2000001000e */
[----:B------:R-:W-:Y:S01]  /*0460*/  FADD.FTZ R3, R21, -R2 ;  /* 0x8000000215037221 */ /* 0x000fe20000010000 */
[----:B------:R-:W-:Y:S02]  /*0470*/  FFMA.FTZ R5, R4, -R15, 3.75 ;  /* 0x4070000004057423 */ /* 0x000fe4000001080f */
[----:B------:R-:W-:Y:S01]  /*0480*/  FMUL.FTZ R9, R0, R9 ;  /* 0x0000000900097220 */ /* 0x000fe20000410000 */
[C---:B------:R-:W-:Y:S01]  /*0490*/  FFMA.FTZ R2, R3.reuse, R14, -2.25 ;  /* 0xc010000003027423 */ /* 0x040fe2000001000e */
[C---:B------:R-:W-:Y:S01]  /*04a0*/  FFMA.FTZ R5, R4.reuse, R5, -6 ;  /* 0xc0c0000004057423 */ /* 0x040fe20000010005 */
[C---:B------:R-:W-:Y:S01]  /*04b0*/  FADD.FTZ R53, R3.reuse, 1 ;  /* 0x3f80000003357421 */ /* 0x040fe20000010000 */
[C---:B------:R-:W-:Y:S01]  /*04c0*/  FADD.FTZ R51, -R3.reuse, 1 ;  /* 0x3f80000003337421 */ /* 0x040fe20000010100 */
[----:B------:R-:W-:Y:S01]  /*04d0*/  FMUL.FTZ R52, R3, R2 ;  /* 0x0000000203347220 */ /* 0x000fe20000410000 */
[----:B------:R-:W-:Y:S01]  /*04e0*/  FFMA.FTZ R2, R4, R5, 3 ;  /* 0x4040000004027423 */ /* 0x000fe20000010005 */
[CC--:B------:R-:W-:Y:S01]  /*04f0*/  FFMA.FTZ R5, R8.reuse, R14.reuse, -2.25 ;  /* 0xc010000008057423 */ /* 0x0c0fe2000001000e */
[----:B------:R-:W-:Y:S01]  /*0500*/  FFMA.FTZ R12, R53, -R15, 3.75 ;  /* 0x40700000350c7423 */ /* 0x000fe2000001080f */
[----:B------:R-:W-:Y:S01]  /*0510*/  FFMA.FTZ R14, R51, R14, -2.25 ;  /* 0xc0100000330e7423 */ /* 0x000fe2000001000e */
[C---:B------:R-:W-:Y:S01]  /*0520*/  FADD.FTZ R4, R8.reuse, 1 ;  /* 0x3f80000008047421 */ /* 0x040fe20000010000 */
[----:B------:R-:W-:Y:S01]  /*0530*/  FFMA.FTZ R52, R3, R52, 1 ;  /* 0x3f80000003347423 */ /* 0x000fe20000010034 */
[----:B------:R-:W-:Y:S01]  /*0540*/  FMUL.FTZ R3, R8, R5 ;  /* 0x0000000508037220 */ /* 0x000fe20000410000 */
[----:B------:R-:W-:Y:S01]  /*0550*/  FFMA.FTZ R12, R53, R12, -6 ;  /* 0xc0c00000350c7423 */ /* 0x000fe2000001000c */
[C---:B------:R-:W-:Y:S01]  /*0560*/  FMUL.FTZ R14, R51.reuse, R14 ;  /* 0x0000000e330e7220 */ /* 0x040fe20000410000 */
[----:B------:R-:W-:Y:S01]  /*0570*/  FADD.FTZ R50, R51, 1 ;  /* 0x3f80000033327421 */ /* 0x000fe20000010000 */
[----:B------:R-:W-:Y:S01]  /*0580*/  FFMA.FTZ R5, R4, -R15, 3.75 ;  /* 0x4070000004057423 */ /* 0x000fe2000001080f */
[----:B------:R-:W-:Y:S01]  /*0590*/  FFMA.FTZ R0, R0, R9, 1 ;  /* 0x3f80000000007423 */ /* 0x000fe20000010009 */
[----:B------:R-:W-:Y:S01]  /*05a0*/  FFMA.FTZ R3, R8, R3, 1 ;  /* 0x3f80000008037423 */ /* 0x000fe20000010003 */
[----:B------:R-:W-:Y:S01]  /*05b0*/  FFMA.FTZ R53, R53, R12, 3 ;  /* 0x4040000035357423 */ /* 0x000fe2000001000c */
[----:B------:R-:W-:Y:S01]  /*05c0*/  FFMA.FTZ R51, R51, R14, 1 ;  /* 0x3f80000033337423 */ /* 0x000fe2000001000e */
[----:B------:R-:W-:Y:S01]  /*05d0*/  FFMA.FTZ R9, R50, -R15, 3.75 ;  /* 0x4070000032097423 */ /* 0x000fe2000001080f */
[----:B------:R-:W-:Y:S01]  /*05e0*/  FFMA.FTZ R5, R4, R5, -6 ;  /* 0xc0c0000004057423 */ /* 0x000fe20000010005 */
[----:B------:R-:W-:Y:S06]  /*05f0*/  @!P0 EXIT ;  /* 0x000000000000894d */ /* 0x000fec0003800000 */
[----:B------:R-:W-:Y:S02]  /*0600*/  VIADD R8, R13, 0xffffffff ;  /* 0xffffffff0d087836 */ /* 0x000fe40000000000 */
[----:B------:R-:W-:Y:S01]  /*0610*/  FFMA.FTZ R4, R4, R5, 3 ;  /* 0x4040000004047423 */ /* 0x000fe20000010005 */
[----:B------:R-:W-:Y:S01]  /*0620*/  SHF.R.S32.HI R11, RZ, 0x1f, R10 ;  /* 0x0000001fff0b7819 */ /* 0x000fe2000001140a */
[C---:B------:R-:W-:Y:S01]  /*0630*/  VIADD R27, R19.reuse, 0x1 ;  /* 0x00000001131b7836 */ /* 0x040fe20000000000 */
[----:B------:R-:W-:Y:S01]  /*0640*/  IADD3 R17, R19, -0x1, RZ ;  /* 0xffffffff13117810 */ /* 0x000fe20007ffe0ff */
[C---:B------:R-:W-:Y:S01]  /*0650*/  FFMA.FTZ R9, R50.reuse, R9, -6 ;  /* 0xc0c0000032097423 */ /* 0x040fe20000010009 */
[C-C-:B------:R-:W-:Y:S01]  /*0660*/  VIADDMNMX.RELU R5, R23.reuse, 0xffffffff, R8.reuse, PT ;  /* 0xffffffff17057846 */ /* 0x140fe20003801108 */
[----:B------:R-:W-:Y:S01]  /*0670*/  ULDC.64 UR4, c[0x0][0x2a8] ;  /* 0x0000aa0000047ab9 */ /* 0x000fe20000000a00 */
[----:B------:R-:W-:Y:S01]  /*0680*/  VIMNMX.RELU R31, R23, R8, PT ;  /* 0x00000008171f7248 */ /* 0x000fe20003fe1100 */
[----:B------:R-:W-:Y:S01]  /*0690*/  IMAD R11, R11, UR4, RZ ;  /* 0x000000040b0b7c24 */ /* 0x000fe2000f8e02ff */
[C-C-:B------:R-:W-:Y:S01]  /*06a0*/  VIADDMNMX.RELU R33, R23.reuse, 0x1, R8.reuse, PT ;  /* 0x0000000117217846 */ /* 0x140fe20003801108 */
[----:B------:R-:W-:Y:S01]  /*06b0*/  FFMA.FTZ R50, R50, R9, 3 ;  /* 0x4040000032327423 */ /* 0x000fe20000010009 */
[----:B------:R-:W-:Y:S01]  /*06c0*/  VIADDMNMX.RELU R14, R23, 0x2, R8, PT ;  /* 0x00000002170e7846 */ /* 0x000fe20003801108 */
[----:B------:R-:W-:Y:S01]  /*06d0*/  VIADD R8, R7, 0xffffffff ;  /* 0xffffffff07087836 */ /* 0x000fe20000000000 */
[----:B------:R-:W-:Y:S01]  /*06e0*/  ULDC.64 UR6, c[0x0][0x258] ;  /* 0x0000960000067ab9 */ /* 0x000fe20000000a00 */
[C---:B------:R-:W-:Y:S01]  /*06f0*/  IMAD R13, R10.reuse, UR5, R11 ;  /* 0x000000050a0d7c24 */ /* 0x040fe2000f8e020b */
[----:B------:R-:W-:Y:S01]  /*0700*/  SHF.R.S32.HI R7, RZ, 0x1f, R14 ;  /* 0x0000001fff077819 */ /* 0x000fe2000001140e */
[----:B------:R-:W-:Y:S01]  /*0710*/  IMAD.WIDE.U32 R10, R10, UR4, RZ ;  /* 0x000000040a0a7c25 */ /* 0x000fe2000f8e00ff */
[----:B------:R-:W-:Y:S01]  /*0720*/  VIADDMNMX.RELU R29, R19, 0x2, R8, PT ;  /* 0x00000002131d7846 */ /* 0x000fe20003801108 */
[----:B------:R-:W-:Y:S01]  /*0730*/  ULDC.64 UR8, c[0x0][0x260] ;  /* 0x0000980000087ab9 */ /* 0x000fe20000000a00 */
[-C--:B------:R-:W-:Y:S01]  /*0740*/  VIMNMX.RELU R27, R27, R8.reuse, PT ;  /* 0x000000081b1b7248 */ /* 0x080fe20003fe1100 */
[----:B------:R-:W-:Y:S01]  /*0750*/  IMAD R7, R7, UR6, RZ ;  /* 0x0000000607077c24 */ /* 0x000fe2000f8e02ff */
[-C--:B------:R-:W-:Y:S01]  /*0760*/  VIMNMX.RELU R19, R19, R8.reuse, PT ;  /* 0x0000000813137248 */ /* 0x080fe20003fe1100 */
[----:B------:R-:W-:Y:S01]  /*0770*/  ULDC.64 UR4, c[0x0][0x2a0] ;  /* 0x0000a80000047ab9 */ /* 0x000fe20000000a00 */
[----:B------:R-:W-:Y:S01]  /*0780*/  VIMNMX.RELU R17, R17, R8, PT ;  /* 0x0000000811117248 */ /* 0x000fe20003fe1100 */
[----:B------:R-:W-:Y:S01]  /*0790*/  IMAD R21, R14, UR7, R7 ;  /* 0x000000070e157c24 */ /* 0x000fe2000f8e0207 */
[----:B------:R-:W-:Y:S01]  /*07a0*/  SHF.R.S32.HI R8, RZ, 0x1f, R33 ;  /* 0x0000001fff087819 */ /* 0x000fe20000011421 */
[----:B------:R-:W-:Y:S01]  /*07b0*/  IMAD.IADD R11, R11, 0x1, R13 ;  /* 0x000000010b0b7824 */ /* 0x000fe200078e020d */
[----:B------:R-:W-:Y:S01]  /*07c0*/  SHF.R.S32.HI R9, RZ, 0x1f, R29 ;  /* 0x0000001fff097819 */ /* 0x000fe2000001141d */
[----:B------:R-:W-:Y:S01]  /*07d0*/  IMAD.WIDE.U32 R24, R29, UR8, RZ ;  /* 0x000000081d187c25 */ /* 0x000fe2000f8e00ff */
[----:B------:R-:W-:Y:S01]  /*07e0*/  SHF.R.S32.HI R12, RZ, 0x1f, R6 ;  /* 0x0000001fff0c7819 */ /* 0x000fe20000011406 */
[----:B------:R-:W-:Y:S01]  /*07f0*/  STL.64 [R1+0xc0], R52 ;  /* 0x0000c03401007387 */ /* 0x000fe20000100a00 */
[----:B------:R-:W-:Y:S01]  /*0800*/  SHF.R.S32.HI R18, RZ, 0x1f, R27 ;  /* 0x0000001fff127819 */ /* 0x000fe2000001141b */
[----:B------:R-:W-:Y:S01]  /*0810*/  IMAD R8, R8, UR6, RZ ;  /* 0x0000000608087c24 */ /* 0x000fe2000f8e02ff */
[----:B------:R-:W-:Y:S01]  /*0820*/  SHF.R.S32.HI R26, RZ, 0x1f, R19 ;  /* 0x0000001fff1a7819 */ /* 0x000fe20000011413 */
[----:B------:R-:W-:Y:S01]  /*0830*/  IMAD R16, R9, UR8, RZ ;  /* 0x0000000809107c24 */ /* 0x000fe2000f8e02ff */
[----:B------:R0:W-:Y:S01]  /*0840*/  STL.64 [R1+0xb8], R2 ;  /* 0x0000b80201007387 */ /* 0x0001e20000100a00 */
[----:B------:R-:W-:Y:S01]  /*0850*/  IMAD R7, R12, UR4, RZ ;  /* 0x000000040c077c24 */ /* 0x000fe2000f8e02ff */
[----:B------:R-:W1:Y:S01]  /*0860*/  LDC.64 R56, c[0x0][0x298] ;  /* 0x0000a600ff387b82 */ /* 0x000e620000000a00 */
[----:B------:R-:W-:Y:S01]  /*0870*/  IMAD R13, R33, UR7, R8 ;  /* 0x00000007210d7c24 */ /* 0x000fe2000f8e0208 */
[----:B------:R-:W-:Y:S01]  /*0880*/  ULDC.64 UR10, c[0x0][0x250] ;  /* 0x00009400000a7ab9 */ /* 0x000fe20000000a00 */
[----:B------:R-:W-:-:S02]  /*0890*/  IMAD R9, R29, UR9, R16 ;  /* 0x000000091d097c24 */ /* 0x000fc4000f8e0210 */
[----:B------:R-:W-:Y:S01]  /*08a0*/  IMAD R8, R18, UR8, RZ ;  /* 0x0000000812087c24 */ /* 0x000fe2000f8e02ff */
[----:B------:R-:W-:Y:S01]  /*08b0*/  SHF.R.S32.HI R18, RZ, 0x1f, R17 ;  /* 0x0000001fff127819 */ /* 0x000fe20000011411 */
[----:B------:R-:W-:Y:S01]  /*08c0*/  IMAD R16, R6, UR5, R7 ;  /* 0x0000000506107c24 */ /* 0x000fe2000f8e0207 */
[----:B------:R-:W-:Y:S01]  /*08d0*/  SHF.R.S32.HI R7, RZ, 0x1f, R31 ;  /* 0x0000001fff077819 */ /* 0x000fe2000001141f */
[----:B------:R-:W-:Y:S02]  /*08e0*/  IMAD.IADD R25, R25, 0x1, R9 ;  /* 0x0000000119197824 */ /* 0x000fe400078e0209 */
[----:B------:R-:W-:-:S04]  /*08f0*/  IMAD.WIDE.U32 R22, R27, UR8, RZ ;  /* 0x000000081b167c25 */ /* 0x000fc8000f8e00ff */
[----:B------:R-:W-:Y:S02]  /*0900*/  IMAD R8, R27, UR9, R8 ;  /* 0x000000091b087c24 */ /* 0x000fe4000f8e0208 */
[----:B0-----:R-:W-:Y:S01]  /*0910*/  IMAD.WIDE.U32 R2, R6, UR4, R10 ;  /* 0x0000000406027c25 */ /* 0x001fe2000f8e000a */
[----:B------:R-:W-:-:S03]  /*0920*/  SHF.R.S32.HI R6, RZ, 0x1f, R5 ;  /* 0x0000001fff067819 */ /* 0x000fc60000011405 */
[----:B------:R-:W-:Y:S01]  /*0930*/  IMAD R12, R7, UR6, RZ ;  /* 0x00000006070c7c24 */ /* 0x000fe2000f8e02ff */
[----:B------:R0:W-:Y:S01]  /*0940*/  STL.64 [R1+0x70], R2 ;  /* 0x0000700201007387 */ /* 0x0001e20000100a00 */
[----:B------:R-:W-:Y:S02]  /*0950*/  IMAD.IADD R23, R23, 0x1, R8 ;  /* 0x0000000117177824 */ /* 0x000fe400078e0208 */
[----:B------:R-:W-:-:S04]  /*0960*/  IMAD.WIDE.U32 R52, R33, UR6, R24 ;  /* 0x0000000621347c25 */ /* 0x000fc8000f8e0018 */
[C---:B------:R-:W-:Y:S01]  /*0970*/  IMAD.WIDE.U32 R60, R31.reuse, UR6, RZ ;  /* 0x000000061f3c7c25 */ /* 0x040fe2000f8e00ff */
[----:B------:R2:W-:Y:S03]  /*0980*/  STL.64 [R1+0x60], R52 ;  /* 0x0000603401007387 */ /* 0x0005e60000100a00 */
[C---:B------:R-:W-:Y:S02]  /*0990*/  IMAD R12, R31.reuse, UR7, R12 ;  /* 0x000000071f0c7c24 */ /* 0x040fe4000f8e020c */
[----:B0-----:R-:W-:-:S04]  /*09a0*/  IMAD.WIDE.U32 R2, R31, UR6, R24 ;  /* 0x000000061f027c25 */ /* 0x001fc8000f8e0018 */
[----:B------:R-:W-:-:S04]  /*09b0*/  IMAD.WIDE.U32 R30, R31, UR6, R22 ;  /* 0x000000061f1e7c25 */ /* 0x000fc8000f8e0016 */
[----:B------:R-:W-:Y:S02]  /*09c0*/  IMAD.WIDE.U32 R40, R5, UR6, R22 ;  /* 0x0000000605287c25 */ /* 0x000fe4000f8e0016 */
[----:B------:R-:W3:Y:S02]  /*09d0*/  LDL.64 R22, [R1+0x70] ;  /* 0x0000700001167983 */ /* 0x000ee40000100a00 */
[----:B------:R-:W-:-:S04]  /*09e0*/  IMAD.WIDE.U32 R14, R14, UR6, RZ ;  /* 0x000000060e0e7c25 */ /* 0x000fc8000f8e00ff */
[----:B------:R-:W-:Y:S02]  /*09f0*/  IMAD R26, R26, UR8, RZ ;  /* 0x000000081a1a7c24 */ /* 0x000fe4000f8e02ff */
[----:B------:R-:W-:Y:S02]  /*0a00*/  IMAD.IADD R15, R15, 0x1, R21 ;  /* 0x000000010f0f7824 */ /* 0x000fe400078e0215 */
[----:B------:R-:W-:-:S04]  /*0a10*/  IMAD.WIDE.U32 R20, R19, UR8, RZ ;  /* 0x0000000813147c25 */ /* 0x000fc8000f8e00ff */
[----:B------:R-:W-:Y:S02]  /*0a20*/  IMAD R7, R19, UR9, R26 ;  /* 0x0000000913077c24 */ /* 0x000fe4000f8e021a */
[----:B------:R-:W-:-:S03]  /*0a30*/  IMAD.WIDE.U32 R10, R33, UR6, RZ ;  /* 0x00000006210a7c25 */ /* 0x000fc6000f8e00ff */
[----:B------:R-:W-:Y:S01]  /*0a40*/  IADD3 R21, R21, R7, RZ ;  /* 0x0000000715157210 */ /* 0x000fe20007ffe0ff */
[----:B------:R-:W-:Y:S01]  /*0a50*/  IMAD.WIDE.U32 R42, R5, UR6, R24 ;  /* 0x00000006052a7c25 */ /* 0x000fe2000f8e0018 */
[----:B------:R-:W-:Y:S01]  /*0a60*/  IADD3 R11, R11, R13, RZ ;  /* 0x0000000d0b0b7210 */ /* 0x000fe20007ffe0ff */
[----:B------:R-:W-:Y:S02]  /*0a70*/  STL.64 [R1+0x58], R2 ;  /* 0x0000580201007387 */ /* 0x000fe40000100a00 */
[----:B------:R-:W-:Y:S02]  /*0a80*/  IMAD.WIDE.U32 R38, R5, UR6, R20 ;  /* 0x0000000605267c25 */ /* 0x000fe4000f8e0014 */
[----:B------:R-:W-:Y:S02]  /*0a90*/  STL.64 [R1+0x50], R42 ;  /* 0x0000502a01007387 */ /* 0x000fe40000100a00 */
[--C-:B------:R-:W-:Y:S02]  /*0aa0*/  IMAD.WIDE.U32 R28, R29, UR8, R14.reuse ;  /* 0x000000081d1c7c25 */ /* 0x100fe4000f8e000e */
[----:B------:R-:W-:Y:S02]  /*0ab0*/  STL.64 [R1+0x38], R30 ;  /* 0x0000381e01007387 */ /* 0x000fe40000100a00 */
[----:B------:R-:W-:-:S02]  /*0ac0*/  IMAD.WIDE.U32 R24, R27, UR8, R14 ;  /* 0x000000081b187c25 */ /* 0x000fc4000f8e000e */
[----:B------:R-:W-:Y:S02]  /*0ad0*/  STL.64 [R1+0x30], R40 ;  /* 0x0000302801007387 */ /* 0x000fe40000100a00 */
[----:B------:R-:W-:Y:S02]  /*0ae0*/  IMAD.WIDE.U32 R48, R19, UR8, R14 ;  /* 0x0000000813307c25 */ /* 0x000fe4000f8e000e */
[----:B------:R-:W-:Y:S02]  /*0af0*/  STL.64 [R1+0x10], R38 ;  /* 0x0000102601007387 */ /* 0x000fe40000100a00 */
[----:B------:R-:W-:Y:S02]  /*0b00*/  IMAD.IADD R61, R61, 0x1, R12 ;  /* 0x000000013d3d7824 */ /* 0x000fe400078e020c */
[----:B------:R-:W-:Y:S01]  /*0b10*/  IMAD.WIDE.U32 R32, R27, UR8, R10 ;  /* 0x000000081b207c25 */ /* 0x000fe2000f8e000a */
[----:B------:R-:W-:Y:S03]  /*0b20*/  STL.64 [R1+0x68], R28 ;  /* 0x0000681c01007387 */ /* 0x000fe60000100a00 */
[----:B------:R-:W-:Y:S01]  /*0b30*/  IMAD.WIDE.U32 R36, R17, UR8, R14 ;  /* 0x0000000811247c25 */ /* 0x000fe2000f8e000e */
[----:B------:R-:W-:Y:S03]  /*0b40*/  STL.64 [R1+0x48], R24 ;  /* 0x0000481801007387 */ /* 0x000fe60000100a00 */
[--C-:B------:R-:W-:Y:S01]  /*0b50*/  IMAD.WIDE.U32 R46, R19, UR8, R10.reuse ;  /* 0x00000008132e7c25 */ /* 0x100fe2000f8e000a */
[----:B------:R-:W-:Y:S03]  /*0b60*/  STL.64 [R1+0x28], R48 ;  /* 0x0000283001007387 */ /* 0x000fe60000100a00 */
[----:B------:R-:W-:Y:S01]  /*0b70*/  IMAD.WIDE.U32 R34, R17, UR8, R10 ;  /* 0x0000000811227c25 */ /* 0x000fe2000f8e000a */
[----:B------:R-:W-:Y:S03]  /*0b80*/  STL.64 [R1+0x40], R32 ;  /* 0x0000402001007387 */ /* 0x000fe60000100a00 */
[----:B------:R-:W-:Y:S01]  /*0b90*/  IMAD.WIDE.U32 R44, R19, UR8, R60 ;  /* 0x00000008132c7c25 */ /* 0x000fe2000f8e003c */
[----:B------:R-:W-:Y:S03]  /*0ba0*/  STL.64 [R1+0x8], R36 ;  /* 0x0000082401007387 */ /* 0x000fe60000100a00 */
[----:B------:R-:W-:Y:S01]  /*0bb0*/  IMAD R6, R6, UR6, RZ ;  /* 0x0000000606067c24 */ /* 0x000fe2000f8e02ff */
[----:B------:R-:W-:Y:S01]  /*0bc0*/  STL.64 [R1+0x20], R46 ;  /* 0x0000202e01007387 */ /* 0x000fe20000100a00 */
[----:B------:R-:W-:-:S02]  /*0bd0*/  IMAD.IADD R11, R13, 0x1, R53 ;  /* 0x000000010d0b7824 */ /* 0x000fc400078e0235 */
[C---:B------:R-:W-:Y:S01]  /*0be0*/  IMAD R6, R5.reuse, UR7, R6 ;  /* 0x0000000705067c24 */ /* 0x040fe2000f8e0206 */
[----:B------:R-:W-:Y:S01]  /*0bf0*/  STL.64 [R1], R34 ;  /* 0x0000002201007387 */ /* 0x000fe20000100a00 */
[----:B------:R-:W-:-:S03]  /*0c00*/  IMAD.WIDE.U32 R58, R5, UR6, RZ ;  /* 0x00000006053a7c25 */ /* 0x000fc6000f8e00ff */
[----:B------:R-:W-:Y:S01]  /*0c10*/  STL.64 [R1+0x18], R44 ;  /* 0x0000182c01007387 */ /* 0x000fe20000100a00 */
[----:B------:R-:W-:Y:S02]  /*0c20*/  IMAD R18, R18, UR8, RZ ;  /* 0x0000000812127c24 */ /* 0x000fe4000f8e02ff */
[----:B------:R-:W-:Y:S01]  /*0c30*/  IMAD.IADD R59, R59, 0x1, R6 ;  /* 0x000000013b3b7824 */ /* 0x000fe200078e0206 */
[----:B--2---:R0:W5:Y:S01]  /*0c40*/  LDL.LU.64 R52, [R1+0xc0] ;  /* 0x0000c00001347983 */ /* 0x0041620000300a00 */
[C---:B------:R-:W-:Y:S02]  /*0c50*/  IMAD R5, R17.reuse, UR9, R18 ;  /* 0x0000000911057c24 */ /* 0x040fe4000f8e0212 */
[----:B------:R-:W-:Y:S01]  /*0c60*/  IMAD.WIDE.U32 R60, R17, UR8, R60 ;  /* 0x00000008113c7c25 */ /* 0x000fe2000f8e003c */
[----:B-1----:R-:W-:-:S03]  /*0c70*/  SHF.L.U64.HI R54, R56, 0x1, R57 ;  /* 0x0000000138367819 */ /* 0x002fc60000010239 */
[----:B------:R-:W-:Y:S01]  /*0c80*/  IMAD.WIDE.U32 R58, R17, UR8, R58 ;  /* 0x00000008113a7c25 */ /* 0x000fe2000f8e003a */
[----:B------:R-:W-:-:S03]  /*0c90*/  USHF.L.U64.HI UR6, UR10, 0x1, UR11 ;  /* 0x000000010a067899 */ /* 0x000fc6000801020b */
[----:B------:R-:W-:Y:S01]  /*0ca0*/  IMAD.IADD R57, R5, 0x1, R59 ;  /* 0x0000000105397824 */ /* 0x000fe200078e023b */
[----:B------:R-:W-:Y:S01]  /*0cb0*/  UMOV UR4, URZ ;  /* 0x0000003f00047c82 */ /* 0x000fe20008000000 */
[----:B---3--:R-:W-:-:S05]  /*0cc0*/  IMAD.IADD R10, R23, 0x1, R16 ;  /* 0x00000001170a7824 */ /* 0x008fca00078e0210 */
[----:B------:R1:W-:Y:S02]  /*0cd0*/  STL [R1+0xb4], R10 ;  /* 0x0000b40a01007387 */ /* 0x0003e40000100800 */
[C---:B-1----:R-:W-:Y:S01]  /*0ce0*/  IMAD.IADD R10, R12.reuse, 0x1, R3 ;  /* 0x000000010c0a7824 */ /* 0x042fe200078e0203 */
[----:B------:R-:W-:Y:S01]  /*0cf0*/  IADD3 R12, R12, R31, RZ ;  /* 0x0000001f0c0c7210 */ /* 0x000fe20007ffe0ff */
[----:B------:R0:W5:Y:S04]  /*0d00*/  LDL.LU.64 R2, [R1+0xb8] ;  /* 0x0000b80001027983 */ /* 0x0001680000300a00 */
[----:B------:R1:W-:Y:S04]  /*0d10*/  STL [R1+0xac], R11 ;  /* 0x0000ac0b01007387 */ /* 0x0003e80000100800 */
[----:B------:R2:W-:Y:S01]  /*0d20*/  STL [R1+0xa8], R10 ;  /* 0x0000a80a01007387 */ /* 0x0005e20000100800 */
[----:B-1----:R-:W-:-:S02]  /*0d30*/  IMAD.IADD R11, R9, 0x1, R29 ;  /* 0x00000001090b7824 */ /* 0x002fc400078e021d */
[C---:B------:R-:W-:Y:S02]  /*0d40*/  IMAD.IADD R9, R8.reuse, 0x1, R33 ;  /* 0x0000000108097824 */ /* 0x040fe400078e0221 */
[----:B--2---:R-:W-:Y:S01]  /*0d50*/  IMAD.IADD R10, R8, 0x1, R25 ;  /* 0x00000001080a7824 */ /* 0x004fe200078e0219 */
[C---:B------:R-:W-:Y:S01]  /*0d60*/  IADD3 R8, R7.reuse, R49, RZ ;  /* 0x0000003107087210 */ /* 0x040fe20007ffe0ff */
[----:B------:R-:W-:Y:S04]  /*0d70*/  STL [R1+0x98], R12 ;  /* 0x0000980c01007387 */ /* 0x000fe80000100800 */
[----:B------:R-:W-:Y:S04]  /*0d80*/  STL [R1+0xb0], R11 ;  /* 0x0000b00b01007387 */ /* 0x000fe80000100800 */
[----:B------:R1:W-:Y:S04]  /*0d90*/  STL [R1+0xa0], R10 ;  /* 0x0000a00a01007387 */ /* 0x0003e80000100800 */
[----:B------:R2:W-:Y:S04]  /*0da0*/  STL [R1+0x9c], R9 ;  /* 0x00009c0901007387 */ /* 0x0005e80000100800 */
[----:B------:R3:W-:Y:S01]  /*0db0*/  STL [R1+0x90], R8 ;  /* 0x0000900801007387 */ /* 0x0007e20000100800 */
[----:B-1----:R-:W-:-:S02]  /*0dc0*/  IMAD.IADD R10, R7, 0x1, R47 ;  /* 0x00000001070a7824 */ /* 0x002fc400078e022f */
[----:B--2---:R-:W-:Y:S01]  /*0dd0*/  IMAD.IADD R9, R7, 0x1, R45 ;  /* 0x0000000107097824 */ /* 0x004fe200078e022d */
[C---:B------:R-:W-:Y:S01]  /*0de0*/  IADD3 R7, R6.reuse, R41, RZ ;  /* 0x0000002906077210 */ /* 0x040fe20007ffe0ff */
[C---:B---3--:R-:W-:Y:S01]  /*0df0*/  IMAD.IADD R8, R6.reuse, 0x1, R43 ;  /* 0x0000000106087824 */ /* 0x048fe200078e022b */
[----:B------:R-:W-:Y:S01]  /*0e00*/  STL [R1+0x8c], R10 ;  /* 0x00008c0a01007387 */ /* 0x000fe20000100800 */
[----:B------:R-:W-:-:S03]  /*0e10*/  IMAD.IADD R6, R6, 0x1, R39 ;  /* 0x0000000106067824 */ /* 0x000fc600078e0227 */
[----:B------:R-:W-:Y:S04]  /*0e20*/  STL [R1+0x88], R9 ;  /* 0x0000880901007387 */ /* 0x000fe80000100800 */
[----:B------:R1:W-:Y:S04]  /*0e30*/  STL [R1+0xa4], R8 ;  /* 0x0000a40801007387 */ /* 0x0003e80000100800 */
[----:B------:R2:W-:Y:S04]  /*0e40*/  STL [R1+0x94], R7 ;  /* 0x0000940701007387 */ /* 0x0005e80000100800 */
[----:B------:R3:W-:Y:S01]  /*0e50*/  STL [R1+0x84], R6 ;  /* 0x0000840601007387 */ /* 0x0007e20000100800 */
[----:B-1----:R-:W-:-:S02]  /*0e60*/  IMAD.IADD R8, R37, 0x1, R5 ;  /* 0x0000000125087824 */ /* 0x002fc400078e0205 */
[----:B--2---:R-:W-:-:S03]  /*0e70*/  IMAD.IADD R7, R5, 0x1, R35 ;  /* 0x0000000105077824 */ /* 0x004fc600078e0223 */
[----:B------:R0:W-:Y:S01]  /*0e80*/  STL [R1+0x80], R8 ;  /* 0x0000800801007387 */ /* 0x0001e20000100800 */
[----:B---3--:R-:W-:-:S03]  /*0e90*/  IADD3 R6, R5, R61, RZ ;  /* 0x0000003d05067210 */ /* 0x008fc60007ffe0ff */
[----:B------:R0:W-:Y:S04]  /*0ea0*/  STL [R1+0x7c], R7 ;  /* 0x00007c0701007387 */ /* 0x0001e80000100800 */
[----:B------:R0:W-:Y:S02]  /*0eb0*/  STL [R1+0x78], R6 ;  /* 0x0000780601007387 */ /* 0x0001e40000100800 */
.L_x_112:
[----:B------:R-:W2:Y:S01]  /*0ec0*/  LDL R12, [R1+0xb4] ;  /* 0x0000b400010c7983 */ /* 0x000ea20000100800 */
[----:B------:R-:W1:Y:S03]  /*0ed0*/  LDC.64 R10, c[0x0][0x290] ;  /* 0x0000a400ff0a7b82 */ /* 0x000e660000000a00 */
[----:B0-----:R-:W2:Y:S04]  /*0ee0*/  LDL.64 R8, [R1+0x70] ;  /* 0x0000700001087983 */ /* 0x001ea80000100a00 */
[----:B------:R-:W3:Y:S04]  /*0ef0*/  LDL.64 R22, [R1+0x10] ;  /* 0x0000100001167983 */ /* 0x000ee80000100a00 */
[----:B------:R-:W4:Y:S04]  /*0f00*/  LDL R24, [R1+0x84] ;  /* 0x0000840001187983 */ /* 0x000f280000100800 */
[----:B------:R-:W4:Y:S01]  /*0f10*/  LDL.64 R20, [R1+0x30] ;  /* 0x0000300001147983 */ /* 0x000f220000100a00 */
[----:B------:R-:W-:Y:S01]  /*0f20*/  USHF.R.S32.HI UR5, URZ, 0x1f, UR4 ;  /* 0x0000001f3f057899 */ /* 0x000fe20008011404 */
[----:B------:R-:W0:Y:S01]  /*0f30*/  LDC.64 R6, c[0x0][0x248] ;  /* 0x00009200ff067b82 */ /* 0x000e220000000a00 */
[----:B------:R-:W-:Y:S01]  /*0f40*/  ULDC.64 UR8, c[0x0][0x268] ;  /* 0x00009a0000087ab9 */ /* 0x000fe20000000a00 */
[----:B------:R-:W4:Y:S04]  /*0f50*/  LDL R17, [R1+0x94] ;  /* 0x0000940001117983 */ /* 0x000f280000100800 */
[----:B------:R-:W4:Y:S01]  /*0f60*/  LDL.64 R14, [R1+0x50] ;  /* 0x00005000010e7983 */ /* 0x000f220000100a00 */
[----:B-1----:R-:W-:-:S03]  /*0f70*/  IMAD R5, R10, UR5, RZ ;  /* 0x000000050a057c24 */ /* 0x002fc6000f8e02ff */
[----:B------:R-:W4:Y:S04]  /*0f80*/  LDL.64 R18, [R1+0x18] ;  /* 0x0000180001127983 */ /* 0x000f280000100a00 */
[----:B------:R-:W4:Y:S04]  /*0f90*/  LDL R16, [R1+0xa4] ;  /* 0x0000a40001107983 */ /* 0x000f280000100800 */
[----:B------:R-:W4:Y:S01]  /*0fa0*/  LDL.64 R26, [R1+0x38] ;  /* 0x00003800011a7983 */ /* 0x000f220000100a00 */
[----:B------:R-:W-:-:S03]  /*0fb0*/  IMAD R5, R11, UR4, R5 ;  /* 0x000000040b057c24 */ /* 0x000fc6000f8e0205 */
[----:B------:R-:W4:Y:S01]  /*0fc0*/  LDL R25, [R1+0x98] ;  /* 0x0000980001197983 */ /* 0x000f220000100800 */
[----:B------:R-:W-:-:S03]  /*0fd0*/  MOV R13, R57 ;  /* 0x00000039000d7202 */ /* 0x000fc60000000f00 */
[----:B------:R-:W4:Y:S04]  /*0fe0*/  LDL R30, [R1+0xac] ;  /* 0x0000ac00011e7983 */ /* 0x000f280000100800 */
[----:B------:R-:W4:Y:S04]  /*0ff0*/  LDL R46, [R1+0x80] ;  /* 0x00008000012e7983 */ /* 0x000f280000100800 */
[----:B------:R-:W4:Y:S04]  /*1000*/  LDL R45, [R1+0x90] ;  /* 0x00009000012d7983 */ /* 0x000f280000100800 */
[----:B------:R-:W4:Y:S04]  /*1010*/  LDL R44, [R1+0xa0] ;  /* 0x0000a000012c7983 */ /* 0x000f280000100800 */
[----:B------:R-:W4:Y:S01]  /*1020*/  LDL.64 R32, [R1+0x68] ;  /* 0x0000680001207983 */ /* 0x000f220000100a00 */
[----:B--2---:R-:W-:-:S02]  /*1030*/  IMAD.MOV.U32 R9, RZ, RZ, R12 ;  /* 0x000000ffff097224 */ /* 0x004fc400078e000c */
[----:B------:R-:W-:Y:S01]  /*1040*/  IMAD.WIDE.U32 R8, R10, UR4, R8 ;  /* 0x000000040a087c25 */ /* 0x000fe2000f8e0008 */
[----:B---3--:R-:W2:Y:S03]  /*1050*/  LDL R23, [R1+0x78] ;  /* 0x0000780001177983 */ /* 0x008ea60000100800 */
[----:B------:R-:W-:Y:S02]  /*1060*/  IMAD.MOV.U32 R10, RZ, RZ, R22 ;  /* 0x000000ffff0a7224 */ /* 0x000fe400078e0016 */
[----:B------:R-:W3:Y:S01]  /*1070*/  LDL R22, [R1+0x88] ;  /* 0x0000880001167983 */ /* 0x000ee20000100800 */
[----:B----4-:R-:W-:-:S03]  /*1080*/  IMAD.MOV.U32 R11, RZ, RZ, R24 ;  /* 0x000000ffff0b7224 */ /* 0x010fc600078e0018 */
[----:B------:R-:W4:Y:S01]  /*1090*/  LDL R24, [R1+0xa8] ;  /* 0x0000a80001187983 */ /* 0x000f220000100800 */
[----:B------:R-:W-:Y:S01]  /*10a0*/  IMAD.IADD R5, R9, 0x1, R5 ;  /* 0x0000000109057824 */ /* 0x000fe200078e0205 */
[----:B------:R-:W-:-:S04]  /*10b0*/  LEA R29, P0, R8, UR8, 0x1 ;  /* 0x00000008081d7c11 */ /* 0x000fc8000f8008ff */
[----:B------:R-:W-:Y:S01]  /*10c0*/  LEA.HI.X R5, R8, UR9, R5, 0x1, P0 ;  /* 0x0000000908057c11 */ /* 0x000fe200080f0c05 */
[C---:B0-----:R-:W-:Y:S01]  /*10d0*/  IMAD R28, R6.reuse, UR5, RZ ;  /* 0x00000005061c7c24 */ /* 0x041fe2000f8e02ff */
[----:B------:R-:W-:Y:S01]  /*10e0*/  MOV R8, R20 ;  /* 0x0000001400087202 */ /* 0x000fe20000000f00 */
[----:B------:R-:W-:Y:S01]  /*10f0*/  IMAD.MOV.U32 R12, RZ, RZ, R58 ;  /* 0x000000ffff0c7224 */ /* 0x000fe200078e003a */
[----:B------:R-:W4:Y:S01]  /*1100*/  LDL.64 R20, [R1+0x58] ;  /* 0x0000580001147983 */ /* 0x000f220000100a00 */
[----:B------:R-:W-:Y:S01]  /*1110*/  IMAD R28, R7, UR4, R28 ;  /* 0x00000004071c7c24 */ /* 0x000fe2000f8e021c */
[----:B------:R-:W-:Y:S01]  /*1120*/  ULDC.64 UR8, c[0x0][0x220] ;  /* 0x0000880000087ab9 */ /* 0x000fe20000000a00 */
[----:B------:R-:W-:-:S04]  /*1130*/  IMAD.WIDE.U32 R42, R6, UR4, R12 ;  /* 0x00000004062a7c25 */ /* 0x000fc8000f8e000c */
[----:B------:R-:W-:Y:S01]  /*1140*/  IMAD.WIDE.U32 R40, R6, UR4, R10 ;  /* 0x0000000406287c25 */ /* 0x000fe2000f8e000a */
[----:B------:R-:W-:Y:S02]  /*1150*/  IADD3 R9, R43, R28, RZ ;  /* 0x0000001c2b097210 */ /* 0x000fe40007ffe0ff */
[----:B------:R-:W4:Y:S01]  /*1160*/  LDL R43, [R1+0xb0] ;  /* 0x0000b000012b7983 */ /* 0x000f220000100800 */
[----:B------:R-:W-:Y:S02]  /*1170*/  IMAD.IADD R7, R28, 0x1, R41 ;  /* 0x000000011c077824 */ /* 0x000fe400078e0229 */
[C---:B------:R-:W-:Y:S01]  /*1180*/  IMAD.SHL.U32 R41, R42.reuse, 0x2, RZ ;  /* 0x000000022a297824 */ /* 0x040fe200078e00ff */
[----:B------:R-:W-:Y:S01]  /*1190*/  SHF.L.U64.HI R42, R42, 0x1, R9 ;  /* 0x000000012a2a7819 */ /* 0x000fe20000010209 */
[----:B------:R-:W-:Y:S02]  /*11a0*/  IMAD.MOV.U32 R9, RZ, RZ, R17 ;  /* 0x000000ffff097224 */ /* 0x000fe400078e0011 */
[----:B------:R-:W-:-:S02]  /*11b0*/  IMAD.MOV.U32 R12, RZ, RZ, R14 ;  /* 0x000000ffff0c7224 */ /* 0x000fc400078e000e */
[----:B------:R-:W-:Y:S01]  /*11c0*/  IMAD.WIDE.U32 R14, R6, UR4, R8 ;  /* 0x00000004060e7c25 */ /* 0x000fe2000f8e0008 */
[----:B------:R-:W-:-:S03]  /*11d0*/  MOV R8, R60 ;  /* 0x0000003c00087202 */ /* 0x000fc60000000f00 */
[----:B------:R-:W-:Y:S02]  /*11e0*/  IMAD.MOV.U32 R10, RZ, RZ, R18 ;  /* 0x000000ffff0a7224 */ /* 0x000fe400078e0012 */
[----:B------:R-:W-:Y:S01]  /*11f0*/  IMAD.MOV.U32 R13, RZ, RZ, R16 ;  /* 0x000000ffff0d7224 */ /* 0x000fe200078e0010 */
[----:B------:R-:W4:Y:S04]  /*1200*/  LDL.64 R18, [R1+0x20] ;  /* 0x0000200001127983 */ /* 0x000f280000100a00 */
[----:B------:R-:W4:Y:S01]  /*1210*/  LDL.64 R16, [R1] ;  /* 0x0000000001107983 */ /* 0x000f220000100a00 */
[----:B------:R-:W-:-:S04]  /*1220*/  IMAD.WIDE.U32 R12, R6, UR4, R12 ;  /* 0x00000004060c7c25 */ /* 0x000fc8000f8e000c */
[C---:B------:R-:W-:Y:S01]  /*1230*/  IMAD.SHL.U32 R39, R40.reuse, 0x2, RZ ;  /* 0x0000000228277824 */ /* 0x040fe200078e00ff */
[----:B------:R-:W-:Y:S02]  /*1240*/  SHF.L.U64.HI R40, R40, 0x1, R7 ;  /* 0x0000000128287819 */ /* 0x000fe40000010207 */
[----:B------:R-:W-:Y:S01]  /*1250*/  IADD3 R36, R28, R13, RZ ;  /* 0x0000000d1c247210 */ /* 0x000fe20007ffe0ff */
[----:B------:R-:W-:-:S03]  /*1260*/  IMAD.SHL.U32 R35, R12, 0x2, RZ ;  /* 0x000000020c237824 */ /* 0x000fc600078e00ff */
[----:B------:R-:W-:Y:S01]  /*1270*/  SHF.L.U64.HI R36, R12, 0x1, R36 ;  /* 0x000000010c247819 */ /* 0x000fe20000010224 */
[----:B--2---:R-:W-:Y:S02]  /*1280*/  IMAD.MOV.U32 R9, RZ, RZ, R23 ;  /* 0x000000ffff097224 */ /* 0x004fe400078e0017 */
[----:B------:R-:W2:Y:S01]  /*1290*/  LDL R23, [R1+0x7c] ;  /* 0x00007c0001177983 */ /* 0x000ea20000100800 */
[----:B---3--:R-:W-:Y:S01]  /*12a0*/  MOV R11, R22 ;  /* 0x00000016000b7202 */ /* 0x008fe20000000f00 */
[C---:B------:R-:W-:Y:S02]  /*12b0*/  IMAD.WIDE.U32 R8, R6.reuse, UR4, R8 ;  /* 0x0000000406087c25 */ /* 0x040fe4000f8e0008 */
[----:B------:R-:W3:Y:S02]  /*12c0*/  LDL R22, [R1+0x8c] ;  /* 0x00008c0001167983 */ /* 0x000ee40000100800 */
[----:B------:R-:W-:-:S04]  /*12d0*/  IMAD.WIDE.U32 R10, R6, UR4, R10 ;  /* 0x00000004060a7c25 */ /* 0x000fc8000f8e000a */
[C---:B------:R-:W-:Y:S01]  /*12e0*/  IMAD.IADD R34, R28.reuse, 0x1, R9 ;  /* 0x000000011c227824 */ /* 0x040fe200078e0209 */
[----:B------:R-:W-:Y:S01]  /*12f0*/  IADD3 R9, R28, R11, RZ ;  /* 0x0000000b1c097210 */ /* 0x000fe20007ffe0ff */
[----:B------:R-:W-:-:S03]  /*1300*/  IMAD.SHL.U32 R7, R8, 0x2, RZ ;  /* 0x0000000208077824 */ /* 0x000fc600078e00ff */
[----:B------:R-:W-:Y:S01]  /*1310*/  SHF.L.U64.HI R34, R8, 0x1, R34 ;  /* 0x0000000108227819 */ /* 0x000fe20000010222 */
[C---:B------:R-:W-:Y:S01]  /*1320*/  IMAD.SHL.U32 R8, R10.reuse, 0x2, RZ ;  /* 0x000000020a087824 */ /* 0x040fe200078e00ff */
[----:B------:R-:W-:Y:S01]  /*1330*/  SHF.L.U64.HI R9, R10, 0x1, R9 ;  /* 0x000000010a097819 */ /* 0x000fe20000010209 */
[----:B------:R-:W-:Y:S01]  /*1340*/  IMAD.MOV.U32 R11, RZ, RZ, R25 ;  /* 0x000000ffff0b7224 */ /* 0x000fe200078e0019 */
[----:B------:R-:W-:Y:S01]  /*1350*/  MOV R10, R26 ;  /* 0x0000001a000a7202 */ /* 0x000fe20000000f00 */
[----:B------:R-:W-:Y:S01]  /*1360*/  IMAD.IADD R38, R28, 0x1, R15 ;  /* 0x000000011c267824 */ /* 0x000fe200078e020f */
[----:B------:R-:W3:Y:S03]  /*1370*/  LDL.64 R26, [R1+0x28] ;  /* 0x00002800011a7983 */ /* 0x000ee60000100a00 */
[----:B------:R-:W-:Y:S01]  /*1380*/  IMAD.WIDE.U32 R12, R6, UR4, R10 ;  /* 0x00000004060c7c25 */ /* 0x000fe2000f8e000a */
[----:B----4-:R-:W-:-:S02]  /*1390*/  MOV R11, R24 ;  /* 0x00000018000b7202 */ /* 0x010fc40000000f00 */
[----:B------:R-:W4:Y:S01]  /*13a0*/  LDL R24, [R1+0x9c] ;  /* 0x00009c0001187983 */ /* 0x000f220000100800 */
[----:B------:R-:W-:-:S03]  /*13b0*/  IMAD.MOV.U32 R10, RZ, RZ, R20 ;  /* 0x000000ffff0a7224 */ /* 0x000fc600078e0014 */
[----:B------:R-:W4:Y:S01]  /*13c0*/  LDL.64 R20, [R1+0x40] ;  /* 0x0000400001147983 */ /* 0x000f220000100a00 */
[C---:B------:R-:W-:Y:S01]  /*13d0*/  IMAD.SHL.U32 R37, R14.reuse, 0x2, RZ ;  /* 0x000000020e257824 */ /* 0x040fe200078e00ff */
[----:B------:R-:W-:Y:S01]  /*13e0*/  SHF.L.U64.HI R38, R14, 0x1, R38 ;  /* 0x000000010e267819 */ /* 0x000fe20000010226 */
[----:B------:R-:W-:-:S04]  /*13f0*/  IMAD.WIDE.U32 R14, R6, UR4, R10 ;  /* 0x00000004060e7c25 */ /* 0x000fc8000f8e000a */
[C---:B------:R-:W-:Y:S02]  /*1400*/  IMAD.IADD R13, R28.reuse, 0x1, R13 ;  /* 0x000000011c0d7824 */ /* 0x040fe400078e020d */
[----:B------:R-:W-:Y:S02]  /*1410*/  IMAD.IADD R15, R28, 0x1, R15 ;  /* 0x000000011c0f7824 */ /* 0x000fe400078e020f */
[----:B------:R-:W-:Y:S02]  /*1420*/  IMAD.MOV.U32 R10, RZ, RZ, R18 ;  /* 0x000000ffff0a7224 */ /* 0x000fe400078e0012 */
[----:B--2---:R-:W-:Y:S01]  /*1430*/  IMAD.MOV.U32 R17, RZ, RZ, R23 ;  /* 0x000000ffff117224 */ /* 0x004fe200078e0017 */
[----:B---3--:R-:W-:Y:S02]  /*1440*/  MOV R11, R22 ;  /* 0x00000016000b7202 */ /* 0x008fe40000000f00 */
[----:B------:R-:W2:Y:S01]  /*1450*/  LDL.64 R22, [R1+0x60] ;  /* 0x0000600001167983 */ /* 0x000ea20000100a00 */
[----:B------:R-:W-:-:S04]  /*1460*/  IMAD.WIDE.U32 R16, R6, UR4, R16 ;  /* 0x0000000406107c25 */ /* 0x000fc8000f8e0010 */
[----:B------:R-:W-:Y:S02]  /*1470*/  IMAD.IADD R17, R28, 0x1, R17 ;  /* 0x000000011c117824 */ /* 0x000fe400078e0211 */
[----:B------:R-:W-:Y:S01]  /*1480*/  IMAD.WIDE.U32 R18, R6, UR4, R10 ;  /* 0x0000000406127c25 */ /* 0x000fe2000f8e000a */
[C---:B------:R-:W-:Y:S02]  /*1490*/  SHF.L.U64.HI R10, R12.reuse, 0x1, R13 ;  /* 0x000000010c0a7819 */ /* 0x040fe4000001020d */
[----:B------:R-:W-:Y:S01]  /*14a0*/  SHF.L.U32 R11, R12, 0x1, RZ ;  /* 0x000000010c0b7819 */ /* 0x000fe200000006ff */
[C---:B------:R-:W-:Y:S01]  /*14b0*/  IMAD.SHL.U32 R13, R14.reuse, 0x2, RZ ;  /* 0x000000020e0d7824 */ /* 0x040fe200078e00ff */
[----:B------:R-:W-:Y:S02]  /*14c0*/  SHF.L.U64.HI R12, R14, 0x1, R15 ;  /* 0x000000010e0c7819 */ /* 0x000fe4000001020f */
[----:B------:R-:W-:Y:S02]  /*14d0*/  SHF.L.U64.HI R14, R16, 0x1, R17 ;  /* 0x00000001100e7819 */ /* 0x000fe40000010211 */
[----:B----4-:R-:W-:-:S02]  /*14e0*/  MOV R17, R24 ;  /* 0x0000001800117202 */ /* 0x010fc40000000f00 */
[----:B------:R-:W3:Y:S01]  /*14f0*/  LDL.64 R24, [R1+0x8] ;  /* 0x0000080001187983 */ /* 0x000ee20000100a00 */
[----:B------:R-:W-:Y:S01]  /*1500*/  IMAD.SHL.U32 R15, R16, 0x2, RZ ;  /* 0x00000002100f7824 */ /* 0x000fe200078e00ff */
[----:B------:R-:W-:Y:S01]  /*1510*/  IADD3 R19, R28, R19, RZ ;  /* 0x000000131c137210 */ /* 0x000fe20007ffe0ff */
[----:B------:R-:W-:-:S04]  /*1520*/  IMAD.MOV.U32 R16, RZ, RZ, R20 ;  /* 0x000000ffff107224 */ /* 0x000fc800078e0014 */
[----:B------:R-:W-:Y:S01]  /*1530*/  IMAD.WIDE.U32 R20, R6, UR4, R16 ;  /* 0x0000000406147c25 */ /* 0x000fe2000f8e0010 */
[C---:B------:R-:W-:Y:S02]  /*1540*/  SHF.L.U64.HI R16, R18.reuse, 0x1, R19 ;  /* 0x0000000112107819 */ /* 0x040fe40000010213 */
[----:B------:R-:W-:Y:S02]  /*1550*/  MOV R19, R30 ;  /* 0x0000001e00137202 */ /* 0x000fe40000000f00 */
[----:B------:R-:W4:Y:S01]  /*1560*/  LDL.64 R30, [R1+0x48] ;  /* 0x00004800011e7983 */ /* 0x000f220000100a00 */
[----:B------:R-:W-:Y:S01]  /*1570*/  IMAD.SHL.U32 R17, R18, 0x2, RZ ;  /* 0x0000000212117824 */ /* 0x000fe200078e00ff */
[----:B------:R-:W-:Y:S01]  /*1580*/  UMOV UR5, URZ ;  /* 0x0000003f00057c82 */ /* 0x000fe20008000000 */
[----:B--2---:R-:W-:-:S04]  /*1590*/  IMAD.MOV.U32 R18, RZ, RZ, R22 ;  /* 0x000000ffff127224 */ /* 0x004fc800078e0016 */
[----:B------:R-:W-:-:S04]  /*15a0*/  IMAD.WIDE.U32 R22, R6, UR4, R18 ;  /* 0x0000000406167c25 */ /* 0x000fc8000f8e0012 */
[----:B------:R-:W-:Y:S02]  /*15b0*/  IMAD.IADD R18, R28, 0x1, R21 ;  /* 0x000000011c127824 */ /* 0x000fe400078e0215 */
[----:B------:R-:W-:-:S03]  /*15c0*/  IMAD.SHL.U32 R19, R20, 0x2, RZ ;  /* 0x0000000214137824 */ /* 0x000fc600078e00ff */
[----:B------:R-:W-:Y:S02]  /*15d0*/  SHF.L.U64.HI R18, R20, 0x1, R18 ;  /* 0x0000000114127819 */ /* 0x000fe40000010212 */
[----:B------:R-:W-:Y:S01]  /*15e0*/  IADD3 R20, R28, R23, RZ ;  /* 0x000000171c147210 */ /* 0x000fe20007ffe0ff */
[C---:B------:R-:W-:Y:S01]  /*15f0*/  IMAD.SHL.U32 R21, R22.reuse, 0x2, RZ ;  /* 0x0000000216157824 */ /* 0x040fe200078e00ff */
[----:B------:R-:W-:Y:S02]  /*1600*/  MOV R23, R46 ;  /* 0x0000002e00177202 */ /* 0x000fe40000000f00 */
[----:B------:R-:W-:Y:S01]  /*1610*/  SHF.L.U64.HI R20, R22, 0x1, R20 ;  /* 0x0000000116147819 */ /* 0x000fe20000010214 */
[----:B---3--:R-:W-:-:S04]  /*1620*/  IMAD.MOV.U32 R22, RZ, RZ, R24 ;  /* 0x000000ffff167224 */ /* 0x008fc800078e0018 */
[----:B------:R-:W-:-:S04]  /*1630*/  IMAD.WIDE.U32 R24, R6, UR4, R22 ;  /* 0x0000000406187c25 */ /* 0x000fc8000f8e0016 */
[----:B------:R-:W-:Y:S02]  /*1640*/  IMAD.MOV.U32 R22, RZ, RZ, R26 ;  /* 0x000000ffff167224 */ /* 0x000fe400078e001a */
[----:B------:R-:W-:Y:S02]  /*1650*/  IMAD.MOV.U32 R23, RZ, RZ, R45 ;  /* 0x000000ffff177224 */ /* 0x000fe400078e002d */
[----:B------:R-:W-:Y:S01]  /*1660*/  IMAD.WIDE.U32 R26, R6, UR4, R22 ;  /* 0x00000004061a7c25 */ /* 0x000fe2000f8e0016 */
[----:B------:R-:W-:-:S03]  /*1670*/  IADD3 R22, R28, R25, RZ ;  /* 0x000000191c167210 */ /* 0x000fc60007ffe0ff */
[C---:B------:R-:W-:Y:S01]  /*1680*/  IMAD.SHL.U32 R23, R24.reuse, 0x2, RZ ;  /* 0x0000000218177824 */ /* 0x040fe200078e00ff */
[----:B------:R-:W-:Y:S01]  /*1690*/  SHF.L.U64.HI R22, R24, 0x1, R22 ;  /* 0x0000000118167819 */ /* 0x000fe20000010216 */
[----:B------:R-:W-:Y:S01]  /*16a0*/  IMAD.IADD R24, R28, 0x1, R27 ;  /* 0x000000011c187824 */ /* 0x000fe200078e021b */
[----:B------:R-:W-:Y:S01]  /*16b0*/  SHF.L.U32 R25, R26, 0x1, RZ ;  /* 0x000000011a197819 */ /* 0x000fe200000006ff */
[----:B------:R-:W-:-:S03]  /*16c0*/  IMAD.MOV.U32 R27, RZ, RZ, R44 ;  /* 0x000000ffff1b7224 */ /* 0x000fc600078e002c */
[----:B------:R-:W-:Y:S01]  /*16d0*/  SHF.L.U64.HI R24, R26, 0x1, R24 ;  /* 0x000000011a187819 */ /* 0x000fe20000010218 */
[----:B----4-:R-:W-:-:S04]  /*16e0*/  IMAD.MOV.U32 R26, RZ, RZ, R30 ;  /* 0x000000ffff1a7224 */ /* 0x010fc800078e001e */
[----:B------:R-:W-:-:S05]  /*16f0*/  IMAD.WIDE.U32 R30, R6, UR4, R26 ;  /* 0x00000004061e7c25 */ /* 0x000fca000f8e001a */
[----:B------:R-:W-:Y:S01]  /*1700*/  IADD3 R26, R28, R31, RZ ;  /* 0x0000001f1c1a7210 */ /* 0x000fe20007ffe0ff */
[C---:B------:R-:W-:Y:S01]  /*1710*/  IMAD.SHL.U32 R27, R30.reuse, 0x2, RZ ;  /* 0x000000021e1b7824 */ /* 0x040fe200078e00ff */
[----:B------:R-:W-:Y:S02]  /*1720*/  MOV R31, R43 ;  /* 0x0000002b001f7202 */ /* 0x000fe40000000f00 */
[----:B------:R-:W-:Y:S01]  /*1730*/  SHF.L.U64.HI R26, R30, 0x1, R26 ;  /* 0x000000011e1a7819 */ /* 0x000fe2000001021a */
[----:B------:R-:W-:-:S04]  /*1740*/  IMAD.MOV.U32 R30, RZ, RZ, R32 ;  /* 0x000000ffff1e7224 */ /* 0x000fc800078e0020 */
[----:B------:R-:W-:-:S04]  /*1750*/  IMAD.WIDE.U32 R30, R6, UR4, R30 ;  /* 0x00000004061e7c25 */ /* 0x000fc8000f8e001e */
[----:B------:R-:W-:Y:S02]  /*1760*/  IMAD.IADD R28, R28, 0x1, R31 ;  /* 0x000000011c1c7824 */ /* 0x000fe400078e021f */
[----:B------:R-:W-:-:S03]  /*1770*/  IMAD.SHL.U32 R6, R30, 0x2, RZ ;  /* 0x000000021e067824 */ /* 0x000fc600078e00ff */
[----:B------:R-:W-:-:S07]  /*1780*/  SHF.L.U64.HI R28, R30, 0x1, R28 ;  /* 0x000000011e1c7819 */ /* 0x000fce000001021c */
.L_x_111:
[----:B0-----:R-:W-:Y:S02]  /*1790*/  IADD3 R30, P1, R39, UR8, RZ ;  /* 0x00000008271e7c10 */ /* 0x001fe4000ff3e0ff */
[----:B------:R-:W-:Y:S02]  /*17a0*/  IADD3 R32, P0, R41, UR8, RZ ;  /* 0x0000000829207c10 */ /* 0x000fe4000ff1e0ff */
[----:B------:R-:W-:Y:S02]  /*17b0*/  IADD3.X R31, R40, UR9, RZ, P1, !PT ;  /* 0x00000009281f7c10 */ /* 0x000fe40008ffe4ff */
[----:B------:R-:W-:-:S03]  /*17c0*/  IADD3.X R33, R42, UR9, RZ, P0, !PT ;  /* 0x000000092a217c10 */ /* 0x000fc600087fe4ff */
[----:B------:R0:W2:Y:S04]  /*17d0*/  LDG.E.U16 R43, desc[UR12][R30.64] ;  /* 0x0000000c1e2b7981 */ /* 0x0000a8000c1e1500 */
[----:B------:R1:W3:Y:S01]  /*17e0*/  LDG.E.U16 R44, desc[UR12][R32.64] ;  /* 0x0000000c202c7981 */ /* 0x0002e2000c1e1500 */
[----:B0-----:R-:W-:-:S04]  /*17f0*/  IADD3 R30, P0, R37, UR8, RZ ;  /* 0x00000008251e7c10 */ /* 0x001fc8000ff1e0ff */
[----:B------:R-:W-:Y:S02]  /*1800*/  IADD3.X R31, R38, UR9, RZ, P0, !PT ;  /* 0x00000009261f7c10 */ /* 0x000fe400087fe4ff */
[----:B-1----:R-:W-:-:S03]  /*1810*/  IADD3 R32, P1, R35, UR8, RZ ;  /* 0x0000000823207c10 */ /* 0x002fc6000ff3e0ff */
[----:B------:R0:W4:Y:S01]  /*1820*/  LDG.E.U16 R45, desc[UR12][R30.64] ;  /* 0x0000000c1e2d7981 */ /* 0x000122000c1e1500 */
[----:B------:R-:W-:-:S05]  /*1830*/  IADD3.X R33, R36, UR9, RZ, P1, !PT ;  /* 0x0000000924217c10 */ /* 0x000fca0008ffe4ff */
[----:B------:R-:W4:Y:S01]  /*1840*/  LDG.E.U16 R32, desc[UR12][R32.64] ;  /* 0x0000000c20207981 */ /* 0x000f22000c1e1500 */
[----:B0-----:R-:W-:-:S04]  /*1850*/  IADD3 R30, P0, R8, UR8, RZ ;  /* 0x00000008081e7c10 */ /* 0x001fc8000ff1e0ff */
[----:B------:R-:W-:-:S05]  /*1860*/  IADD3.X R31, R9, UR9, RZ, P0, !PT ;  /* 0x00000009091f7c10 */ /* 0x000fca00087fe4ff */
[----:B------:R0:W4:Y:S02]  /*1870*/  LDG.E.U16 R33, desc[UR12][R30.64] ;  /* 0x0000000c1e217981 */ /* 0x000124000c1e1500 */
        /* <DEDUP_REMOVED lines=13> */
[----:B------:R-:W-:Y:S02]  /*1950*/  IADD3.X R31, R16, UR9, RZ, P0, !PT ;  /* 0x00000009101f7c10 */ /* 0x000fe400087fe4ff */
[----:B--2---:R-:W-:-:S05]  /*1960*/  SHF.L.U32 R43, R43, 0x10, RZ ;  /* 0x000000102b2b7819 */ /* 0x004fca00000006ff */
[----:B------:R-:W-:Y:S02]  /*1970*/  FMUL.FTZ R55, R0, R43 ;  /* 0x0000002b00377220 */ /* 0x000fe40000410000 */
[----:B------:R0:W2:Y:S01]  /*1980*/  LDG.E.U16 R43, desc[UR12][R30.64] ;  /* 0x0000000c1e2b7981 */ /* 0x0000a2000c1e1500 */
[----:B---3--:R-:W-:Y:S01]  /*1990*/  IMAD.U32 R44, R44, 0x10000, RZ ;  /* 0x000100002c2c7824 */ /* 0x008fe200078e00ff */
[----:B0-----:R-:W-:-:S04]  /*19a0*/  IADD3 R30, P0, R19, UR8, RZ ;  /* 0x00000008131e7c10 */ /* 0x001fc8000ff1e0ff */
[----:B------:R-:W-:Y:S01]  /*19b0*/  IADD3.X R31, R18, UR9, RZ, P0, !PT ;  /* 0x00000009121f7c10 */ /* 0x000fe200087fe4ff */
[----:B-----5:R-:W-:-:S04]  /*19c0*/  FFMA.FTZ R55, R2, R44, R55 ;  /* 0x0000002c02377223 */ /* 0x020fc80000010037 */
[----:B------:R0:W3:Y:S01]  /*19d0*/  LDG.E.U16 R44, desc[UR12][R30.64] ;  /* 0x0000000c1e2c7981 */ /* 0x0000e2000c1e1500 */
[----:B----4-:R-:W-:Y:S01]  /*19e0*/  IMAD.U32 R45, R45, 0x10000, RZ ;  /* 0x000100002d2d7824 */ /* 0x010fe200078e00ff */
[----:B0-----:R-:W-:-:S03]  /*19f0*/  IADD3 R30, P0, R21, UR8, RZ ;  /* 0x00000008151e7c10 */ /* 0x001fc6000ff1e0ff */
[----:B------:R-:W-:Y:S01]  /*1a00*/  FFMA.FTZ R45, R3, R45, R55 ;  /* 0x0000002d032d7223 */ /* 0x000fe20000010037 */
[----:B------:R-:W-:Y:S02]  /*1a10*/  IADD3.X R31, R20, UR9, RZ, P0, !PT ;  /* 0x00000009141f7c10 */ /* 0x000fe400087fe4ff */
[----:B------:R-:W-:-:S03]  /*1a20*/  SHF.L.U32 R55, R32, 0x10, RZ ;  /* 0x0000001020377819 */ /* 0x000fc600000006ff */
[----:B------:R0:W4:Y:S01]  /*1a30*/  LDG.E.U16 R32, desc[UR12][R30.64] ;  /* 0x0000000c1e207981 */ /* 0x000122000c1e1500 */
[----:B------:R-:W-:Y:S02]  /*1a40*/  IMAD.U32 R33, R33, 0x10000, RZ ;  /* 0x0001000021217824 */ /* 0x000fe400078e00ff */
[----:B------:R-:W-:Y:S01]  /*1a50*/  FFMA.FTZ R45, R4, R55, R45 ;  /* 0x00000037042d7223 */ /* 0x000fe2000001002d */
[----:B0-----:R-:W-:-:S04]  /*1a60*/  IADD3 R30, P0, R23, UR8, RZ ;  /* 0x00000008171e7c10 */ /* 0x001fc8000ff1e0ff */
[----:B------:R-:W-:Y:S01]  /*1a70*/  IADD3.X R31, R22, UR9, RZ, P0, !PT ;  /* 0x00000009161f7c10 */ /* 0x000fe200087fe4ff */
[----:B------:R-:W-:-:S04]  /*1a80*/  FMUL.FTZ R55, R0, R33 ;  /* 0x0000002100377220 */ /* 0x000fc80000410000 */
[----:B------:R0:W4:Y:S01]  /*1a90*/  LDG.E.U16 R33, desc[UR12][R30.64] ;  /* 0x0000000c1e217981 */ /* 0x000122000c1e1500 */
[----:B------:R-:W-:Y:S01]  /*1aa0*/  IMAD.U32 R46, R46, 0x10000, RZ ;  /* 0x000100002e2e7824 */ /* 0x000fe200078e00ff */
[----:B0-----:R-:W-:-:S04]  /*1ab0*/  IADD3 R30, P0, R25, UR8, RZ ;  /* 0x00000008191e7c10 */ /* 0x001fc8000ff1e0ff */
[----:B------:R-:W-:Y:S01]  /*1ac0*/  IADD3.X R31, R24, UR9, RZ, P0, !PT ;  /* 0x00000009181f7c10 */ /* 0x000fe200087fe4ff */
[----:B------:R-:W-:-:S04]  /*1ad0*/  FFMA.FTZ R55, R2, R46, R55 ;  /* 0x0000002e02377223 */ /* 0x000fc80000010037 */
[----:B------:R0:W4:Y:S01]  /*1ae0*/  LDG.E.U16 R46, desc[UR12][R30.64] ;  /* 0x0000000c1e2e7981 */ /* 0x000122000c1e1500 */
[----:B------:R-:W-:Y:S02]  /*1af0*/  SHF.L.U32 R47, R47, 0x10, RZ ;  /* 0x000000102f2f7819 */ /* 0x000fe400000006ff */
[----:B0-----:R-:W-:-:S04]  /*1b00*/  IADD3 R30, P0, R27, UR8, RZ ;  /* 0x000000081b1e7c10 */ /* 0x001fc8000ff1e0ff */
[----:B------:R-:W-:Y:S01]  /*1b10*/  IADD3.X R31, R26, UR9, RZ, P0, !PT ;  /* 0x000000091a1f7c10 */ /* 0x000fe200087fe4ff */
[----:B------:R-:W-:-:S04]  /*1b20*/  FFMA.FTZ R47, R3, R47, R55 ;  /* 0x0000002f032f7223 */ /* 0x000fc80000010037 */
[----:B------:R0:W4:Y:S02]  /*1b30*/  LDG.E.U16 R55, desc[UR12][R30.64] ;  /* 0x0000000c1e377981 */ /* 0x000124000c1e1500 */
[----:B0-----:R-:W-:-:S04]  /*1b40*/  IADD3 R30, P0, R6, UR8, RZ ;  /* 0x00000008061e7c10 */ /* 0x001fc8000ff1e0ff */
[----:B------:R-:W-:-:S05]  /*1b50*/  IADD3.X R31, R28, UR9, RZ, P0, !PT ;  /* 0x000000091c1f7c10 */ /* 0x000fca00087fe4ff */
[----:B------:R0:W4:Y:S01]  /*1b60*/  LDG.E.U16 R30, desc[UR12][R30.64] ;  /* 0x0000000c1e1e7981 */ /* 0x000122000c1e1500 */
[----:B------:R-:W-:Y:S02]  /*1b70*/  IMAD.U32 R49, R49, 0x10000, RZ ;  /* 0x0001000031317824 */ /* 0x000fe400078e00ff */
[----:B------:R-:W-:-:S04]  /*1b80*/  IMAD.U32 R48, R48, 0x10000, RZ ;  /* 0x0001000030307824 */ /* 0x000fc800078e00ff */
[----:B------:R-:W-:-:S04]  /*1b90*/  FFMA.FTZ R47, R4, R48, R47 ;  /* 0x00000030042f7223 */ /* 0x000fc8000001002f */
[----:B------:R-:W-:-:S04]  /*1ba0*/  FMUL.FTZ R47, R52, R47 ;  /* 0x0000002f342f7220 */ /* 0x000fc80000410000 */
[----:B------:R-:W-:Y:S01]  /*1bb0*/  FFMA.FTZ R45, R53, R45, R47 ;  /* 0x0000002d352d7223 */ /* 0x000fe2000001002f */
[----:B------:R-:W-:Y:S01]  /*1bc0*/  UIADD3 UR5, UR5, 0x1, URZ ;  /* 0x0000000105057890 */ /* 0x000fe2000fffe03f */
[----:B0-----:R-:W-:Y:S01]  /*1bd0*/  IMAD.MOV.U32 R31, RZ, RZ, R5 ;  /* 0x000000ffff1f7224 */ /* 0x001fe200078e0005 */
[----:B------:R-:W-:-:S04]  /*1be0*/  ULEA UR8, UP0, UR10, UR8, 0x1 ;  /* 0x000000080a087291 */ /* 0x000fc8000f80083f */
[----:B------:R-:W-:Y:S01]  /*1bf0*/  UIADD3.X UR9, UR9, UR6, URZ, UP0, !UPT ;  /* 0x0000000609097290 */ /* 0x000fe200087fe43f */
[----:B--2---:R-:W-:-:S04]  /*1c00*/  IMAD.U32 R43, R43, 0x10000, RZ ;  /* 0x000100002b2b7824 */ /* 0x004fc800078e00ff */
[----:B------:R-:W-:-:S04]  /*1c10*/  FMUL.FTZ R43, R0, R43 ;  /* 0x0000002b002b7220 */ /* 0x000fc80000410000 */
[----:B------:R-:W-:Y:S01]  /*1c20*/  FFMA.FTZ R43, R2, R49, R43 ;  /* 0x00000031022b7223 */ /* 0x000fe2000001002b */
[----:B---3--:R-:W-:-:S05]  /*1c30*/  SHF.L.U32 R44, R44, 0x10, RZ ;  /* 0x000000102c2c7819 */ /* 0x008fca00000006ff */
[----:B------:R-:W-:Y:S01]  /*1c40*/  FFMA.FTZ R43, R3, R44, R43 ;  /* 0x0000002c032b7223 */ /* 0x000fe2000001002b */
[----:B----4-:R-:W-:-:S04]  /*1c50*/  IMAD.U32 R32, R32, 0x10000, RZ ;  /* 0x0001000020207824 */ /* 0x010fc800078e00ff */
[----:B------:R-:W-:-:S04]  /*1c60*/  FFMA.FTZ R32, R4, R32, R43 ;  /* 0x0000002004207223 */ /* 0x000fc8000001002b */
[----:B------:R-:W-:Y:S02]  /*1c70*/  FFMA.FTZ R45, R51, R32, R45 ;  /* 0x00000020332d7223 */ /* 0x000fe4000001002d */
[----:B------:R-:W0:Y:S01]  /*1c80*/  LDC R32, c[0x0][0x230] ;  /* 0x00008c00ff207b82 */ /* 0x000e220000000800 */
[----:B------:R-:W-:Y:S01]  /*1c90*/  IMAD.U32 R33, R33, 0x10000, RZ ;  /* 0x0001000021217824 */ /* 0x000fe200078e00ff */
[----:B------:R-:W-:-:S05]  /*1ca0*/  SHF.L.U32 R46, R46, 0x10, RZ ;  /* 0x000000102e2e7819 */ /* 0x000fca00000006ff */
[----:B------:R-:W-:-:S04]  /*1cb0*/  FMUL.FTZ R46, R0, R46 ;  /* 0x0000002e002e7220 */ /* 0x000fc80000410000 */
[----:B------:R-:W-:Y:S01]  /*1cc0*/  FFMA.FTZ R33, R2, R33, R46 ;  /* 0x0000002102217223 */ /* 0x000fe2000001002e */
[----:B------:R-:W-:-:S04]  /*1cd0*/  IMAD.U32 R55, R55, 0x10000, RZ ;  /* 0x0001000037377824 */ /* 0x000fc800078e00ff */
[----:B------:R-:W-:Y:S01]  /*1ce0*/  FFMA.FTZ R33, R3, R55, R33 ;  /* 0x0000003703217223 */ /* 0x000fe20000010021 */
[----:B0-----:R-:W-:Y:S02]  /*1cf0*/  ISETP.LE.AND P0, PT, R32, UR5, PT ;  /* 0x0000000520007c0c */ /* 0x001fe4000bf03270 */
[----:B------:R-:W-:-:S05]  /*1d00*/  SHF.L.U32 R30, R30, 0x10, RZ ;  /* 0x000000101e1e7819 */ /* 0x000fca00000006ff */
[----:B------:R-:W-:-:S04]  /*1d10*/  FFMA.FTZ R30, R4, R30, R33 ;  /* 0x0000001e041e7223 */ /* 0x000fc80000010021 */
[----:B------:R-:W-:-:S05]  /*1d20*/  FFMA.FTZ R30, R50, R30, R45 ;  /* 0x0000001e321e7223 */ /* 0x000fca000001002d */
[----:B------:R-:W-:-:S04]  /*1d30*/  F2FP.BF16.F32.PACK_AB R30, RZ, R30 ;  /* 0x0000001eff1e723e */ /* 0x000fc800000010ff */
[----:B------:R-:W-:Y:S01]  /*1d40*/  PRMT R33, R30, 0x7610, R33 ;  /* 0x000076101e217816 */ /* 0x000fe20000000021 */
[----:B------:R-:W-:Y:S01]  /*1d50*/  IMAD.MOV.U32 R30, RZ, RZ, R29 ;  /* 0x000000ffff1e7224 */ /* 0x000fe200078e001d */
[----:B------:R-:W-:-:S04]  /*1d60*/  LEA R29, P1, R56, R29, 0x1 ;  /* 0x0000001d381d7211 */ /* 0x000fc800078208ff */
[----:B------:R0:W-:Y:S01]  /*1d70*/  STG.E.U16 desc[UR12][R30.64], R33 ;  /* 0x000000211e007986 */ /* 0x0001e2000c10150c */
[----:B------:R-:W-:Y:S01]  /*1d80*/  IADD3.X R5, R5, R54, RZ, P1, !PT ;  /* 0x0000003605057210 */ /* 0x000fe20000ffe4ff */
[----:B------:R-:W-:Y:S07]  /*1d90*/  @!P0 BRA `(.L_x_111) ;  /* 0xfffffff8007c8947 */ /* 0x000fee000383ffff */
[----:B------:R-:W1:Y:S01]  /*1da0*/  LDC R5, c[0x0][0x228] ;  /* 0x00008a00ff057b82 */ /* 0x000e620000000800 */
[----:B------:R-:W-:-:S06]  /*1db0*/  UIADD3 UR4, UR4, 0x1, URZ ;  /* 0x0000000104047890 */ /* 0x000fcc000fffe03f */
[----:B-1----:R-:W-:-:S13]  /*1dc0*/  ISETP.LE.AND P0, PT, R5, UR4, PT ;  /* 0x0000000405007c0c */ /* 0x002fda000bf03270 */
[----:B------:R-:W-:Y:S05]  /*1dd0*/  @!P0 BRA `(.L_x_112) ;  /* 0xfffffff000388947 */ /* 0x000fea000383ffff */
[----:B------:R-:W-:Y:S05]  /*1de0*/  EXIT ;  /* 0x000000000000794d */ /* 0x000fea0003800000 */
.L_x_110:
        /* <DEDUP_REMOVED lines=9> */
[----:B------:R-:W-:Y:S01]  /*1e80*/  IMAD.WIDE.U32 R2, R10, UR4, RZ ;  /* 0x000000040a027c25 */ /* 0x000fe2000f8e00ff */
[----:B------:R-:W-:Y:S01]  /*1e90*/  ULDC.64 UR10, c[0x0][0x2a0] ;  /* 0x0000a800000a7ab9 */ /* 0x000fe20000000a00 */
[----:B------:R-:W-:Y:S02]  /*1ea0*/  IADD3 R30, R9, -0x1, RZ ;  /* 0xffffffff091e7810 */ /* 0x000fe40007ffe0ff */
[C---:B------:R-:W-:Y:S02]  /*1eb0*/  IMAD R5, R0.reuse, UR4, RZ ;  /* 0x0000000400057c24 */ /* 0x040fe4000f8e02ff */
[----:B------:R-:W-:Y:S01]  /*1ec0*/  IMAD R7, R0, UR6, RZ ;  /* 0x0000000600077c24 */ /* 0x000fe2000f8e02ff */
[----:B------:R-:W-:Y:S01]  /*1ed0*/  SHF.R.S32.HI R0, RZ, 0x1f, R6 ;  /* 0x0000001fff007819 */ /* 0x000fe20000011406 */
        /* <DEDUP_REMOVED lines=14> */
[----:B------:R-:W-:Y:S01]  /*1fc0*/  UMOV UR7, URZ ;  /* 0x0000003f00077c82 */ /* 0x000fe20008000000 */
[C---:B------:R-:W-:Y:S01]  /*1fd0*/  IMAD R13, R6.reuse, UR11, R13 ;  /* 0x0000000b060d7c24 */ /* 0x040fe2000f8e020d */
[----:B------:R-:W-:Y:S01]  /*1fe0*/  USHF.L.U32 UR11, UR4, 0x1, URZ ;  /* 0x00000001040b7899 */ /* 0x000fe2000800063f */
[----:B------:R-:W-:Y:S01]  /*1ff0*/  IMAD.WIDE.U32 R4, R6, UR10, R10 ;  /* 0x0000000a06047c25 */ /* 0x000fe2000f8e000a */
[----:B------:R-:W-:-:S03]  /*2000*/  USHF.L.U64.HI UR10, UR4, 0x1, UR5 ;  /* 0x00000001040a7899 */ /* 0x000fc60008010205 */
[----:B------:R-:W-:Y:S01]  /*2010*/  IMAD.WIDE.U32 R2, R6, UR6, R2 ;  /* 0x0000000606027c25 */ /* 0x000fe2000f8e0002 */
[----:B------:R-:W-:Y:S01]  /*2020*/  IADD3 R13, R13, R5, RZ ;  /* 0x000000050d0d7210 */ /* 0x000fe20007ffe0ff */
[----:B------:R-:W-:Y:S01]  /*2030*/  UMOV UR6, URZ ;  /* 0x0000003f00067c82 */ /* 0x000fe20008000000 */
[----:B------:R-:W-:Y:S01]  /*2040*/  UMOV UR4, URZ ;  /* 0x0000003f00047c82 */ /* 0x000fe20008000000 */
[----:B------:R-:W-:Y:S02]  /*2050*/  IMAD.IADD R10, R9, 0x1, -R0 ;  /* 0x00000001090a7824 */ /* 0x000fe400078e0a00 */
[----:B------:R-:W-:-:S07]  /*2060*/  IMAD.IADD R11, R3, 0x1, R7 ;  /* 0x00000001030b7824 */ /* 0x000fce00078e0207 */
.L_x_119:
        /* <DEDUP_REMOVED lines=42> */
.L_x_116:
[----:B0-----:R-:W-:Y:S01]  /*2310*/  MOV R18, R16 ;  /* 0x0000001000127202 */ /* 0x001fe20000000f00 */
        /* <DEDUP_REMOVED lines=89> */
[----:B------:R-:W-:Y:S01]  /*28b0*/  IADD3.X R29, R25, UR8, RZ, P3, !PT ;  /* 0x00000008191d7c10 */ /* 0x000fe20009ffe4ff */
[----:B------:R-:W-:Y:S01]  /*28c0*/  VIADD R12, R12, 0xfffffff0 ;  /* 0xfffffff00c0c7836 */ /* 0x000fe20000000000 */
[----:B0-----:R-:W-:Y:S01]  /*28d0*/  IADD3 R18, P2, R26, UR11, RZ ;  /* 0x0000000b1a127c10 */ /* 0x001fe2000ff5e0ff */
[----:B--2---:R0:W-:Y:S04]  /*28e0*/  STG.E.U16 desc[UR12][R26.64], R35 ;  /* 0x000000231a007986 */ /* 0x0041e8000c10150c */
[----:B------:R-:W2:Y:S01]  /*28f0*/  LDG.E.U16 R21, desc[UR12][R28.64] ;  /* 0x0000000c1c157981 */ /* 0x000ea2000c1e1500 */
[----:B------:R-:W-:Y:S01]  /*2900*/  IADD3.X R19, R27, UR10, RZ, P2, !PT ;  /* 0x0000000a1b137c10 */ /* 0x000fe200097fe4ff */
[----:B------:R-:W-:Y:S01]  /*2910*/  UIADD3 UR5, UR5, 0x10, URZ ;  /* 0x0000001005057890 */ /* 0x000fe2000fffe03f */
[----:B------:R-:W-:-:S02]  /*2920*/  ISETP.GT.AND P2, PT, R12, 0xc, PT ;  /* 0x0000000c0c00780c */ /* 0x000fc40003f44270 */
[----:B------:R-:W-:Y:S02]  /*2930*/  IADD3 R16, P3, R28, UR9, RZ ;  /* 0x000000091c107c10 */ /* 0x000fe4000ff7e0ff */
[----:B------:R-:W-:Y:S02]  /*2940*/  IADD3 R14, P4, R18, UR11, RZ ;  /* 0x0000000b120e7c10 */ /* 0x000fe4000ff9e0ff */
[----:B-1----:R-:W-:Y:S02]  /*2950*/  IADD3.X R33, R29, UR8, RZ, P3, !PT ;  /* 0x000000081d217c10 */ /* 0x002fe40009ffe4ff */
[----:B0-----:R-:W-:Y:S01]  /*2960*/  IADD3.X R27, R19, UR10, RZ, P4, !PT ;  /* 0x0000000a131b7c10 */ /* 0x001fe2000a7fe4ff */
[----:B--2---:R0:W-:Y:S04]  /*2970*/  STG.E.U16 desc[UR12][R18.64], R21 ;  /* 0x0000001512007986 */ /* 0x0041e8000c10150c */
[----:B------:R-:W-:Y:S05]  /*2980*/  @P2 BRA `(.L_x_116) ;  /* 0xfffffff800602947 */ /* 0x000fea000383ffff */
.L_x_115:
[----:B------:R-:W-:-:S13]  /*2990*/  ISETP.GT.AND P2, PT, R12, 0x4, PT ;  /* 0x000000040c00780c */ /* 0x000fda0003f44270 */
[----:B------:R-:W-:Y:S05]  /*29a0*/  @!P2 BRA `(.L_x_117) ;  /* 0x0000000000dca947 */ /* 0x000fea0003800000 */
[----:B0-----:R-:W-:Y:S01]  /*29b0*/  IMAD.MOV.U32 R18, RZ, RZ, R16 ;  /* 0x000000ffff127224 */ /* 0x001fe200078e0010 */
[----:B------:R-:W-:-:S05]  /*29c0*/  MOV R19, R33 ;  /* 0x0000002100137202 */ /* 0x000fca0000000f00 */
        /* <DEDUP_REMOVED lines=52> */
[----:B----4-:R3:W-:Y:S06]  /*2d10*/  STG.E.U16 desc[UR12][R22.64], R25 ;  /* 0x0000001916007986 */ /* 0x0107ec000c10150c */
.L_x_117:
[----:B------:R-:W-:-:S13]  /*2d20*/  ISETP.NE.OR P0, PT, R12, RZ, P0 ;  /* 0x000000ff0c00720c */ /* 0x000fda0000705670 */
[----:B------:R-:W-:Y:S05]  /*2d30*/  @!P0 BRA `(.L_x_113) ;  /* 0x0000000000808947 */ /* 0x000fea0003800000 */
.L_x_114:
        /* <DEDUP_REMOVED lines=25> */
[----:B------:R-:W-:-:S02]  /*2ed0*/  ISETP.NE.AND P0, PT, R12, RZ, PT ;  /* 0x000000ff0c00720c */ /* 0x000fc40003f05270 */
[----:B------:R-:W-:Y:S02]  /*2ee0*/  IADD3 R16, P2, R28, UR9, RZ ;  /* 0x000000091c107c10 */ /* 0x000fe4000ff5e0ff */
[----:B------:R-:W-:Y:S02]  /*2ef0*/  IADD3 R14, P3, R18, UR11, RZ ;  /* 0x0000000b120e7c10 */ /* 0x000fe4000ff7e0ff */
[----:B-1----:R-:W-:Y:S02]  /*2f00*/  IADD3.X R33, R29, UR8, RZ, P2, !PT ;  /* 0x000000081d217c10 */ /* 0x002fe400097fe4ff */
[----:B0-----:R-:W-:Y:S01]  /*2f10*/  IADD3.X R27, R19, UR10, RZ, P3, !PT ;  /* 0x0000000a131b7c10 */ /* 0x001fe20009ffe4ff */
[----:B--2---:R1:W-:Y:S04]  /*2f20*/  STG.E.U16 desc[UR12][R18.64], R21 ;  /* 0x0000001512007986 */ /* 0x0043e8000c10150c */
[----:B------:R-:W-:Y:S05]  /*2f30*/  @P0 BRA `(.L_x_114) ;  /* 0xfffffffc00800947 */ /* 0x000fea000383ffff */
.L_x_113:
        /* <DEDUP_REMOVED lines=15> */
[----:B------:R-:W2:Y:S01]  /*3030*/  LDG.E.U16 R21, desc[UR12][R20.64] ;  /* 0x0000000c14157981 */ /* 0x000ea2000c1e1500 */
[C---:B0-----:R-:W-:Y:S02]  /*3040*/  IMAD R12, R8.reuse, UR14, RZ ;  /* 0x0000000e080c7c24 */ /* 0x041fe4000f8e02ff */
        /* <DEDUP_REMOVED lines=42> */
.L_x_118:
[----:B------:R-:W-:-:S04]  /*32f0*/  UIADD3 UR6, UP0, UR6, 0x1, URZ ;  /* 0x0000000106067890 */ /* 0x000fc8000ff1e03f */
[----:B------:R-:W-:Y:S01]  /*3300*/  UIADD3.X UR7, URZ, UR7, URZ, UP0, !UPT ;  /* 0x000000073f077290 */ /* 0x000fe200087fe43f */
[----:B------:R-:W-:Y:S11]  /*3310*/  @!P1 BRA `(.L_x_119) ;  /* 0xffffffec00549947 */ /* 0x000ff6000383ffff */
[----:B------:R-:W-:Y:S05]  /*3320*/  EXIT ;  /* 0x000000000000794d */ /* 0x000fea0003800000 */
.L_x_120:
        /* <DEDUP_REMOVED lines=13> */
.L_x_174:


//--------------------- .text._ZN2at6native53_GLOBAL__N__83c2e5dd_20_UpSampleBicubic2d_cu_80ee57ca37upsample_bicubic2d_out_frame_parallelIN3c108BFloat16EfEEviT0_S5_bNS_27GenericPackedTensorAccessorIKT_Lm4ENS_16DefaultPtrTraitsElEENS6_IS7_Lm4ES9_lEE --------------------------
	.section	.text._ZN2at6native53_GLOBAL__N__83c2e5dd_20_UpSampleBicubic2d_cu_80ee57ca37upsample_bicubic2d_out_frame_parallelIN3c108BFloat16EfEEviT0_S5_bNS_27GenericPackedTensorAccessorIKT_Lm4ENS_16DefaultPtrTraitsElEENS6_IS7_Lm4ES9_lEE,"ax",@progbits
	.align	128
.text._ZN2at6native53_GLOBAL__N__83c2e5dd_20_UpSampleBicubic2d_cu_80ee57ca37upsample_bicubic2d_out_frame_parallelIN3c108BFloat16EfEEviT0_S5_bNS_27GenericPackedTensorAccessorIKT_Lm4ENS_16DefaultPtrTraitsElEENS6_IS7_Lm4ES9_lEE:
        .type           _ZN2at6native53_GLOBAL__N__83c2e5dd_20_UpSampleBicubic2d_cu_80ee57ca37upsample_bicubic2d_out_frame_parallelIN3c108BFloat16EfEEviT0_S5_bNS_27GenericPackedTensorAccessorIKT_Lm4ENS_16DefaultPtrTraitsElEENS6_IS7_Lm4ES9_lEE,@function
        .size           _ZN2at6native53_GLOBAL__N__83c2e5dd_20_UpSampleBicubic2d_cu_80ee57ca37upsample_bicubic2d_out_frame_parallelIN3c108BFloat16EfEEviT0_S5_bNS_27GenericPackedTensorAccessorIKT_Lm4ENS_16DefaultPtrTraitsElEENS6_IS7_Lm4ES9_lEE,(.L_x_175 - _ZN2at6native53_GLOBAL__N__83c2e5dd_20_UpSampleBicubic2d_cu_80ee57ca37upsample_bicubic2d_out_frame_parallelIN3c108BFloat16EfEEviT0_S5_bNS_27GenericPackedTensorAccessorIKT_Lm4ENS_16DefaultPtrTraitsElEENS6_IS7_Lm4ES9_lEE)
        .other          _ZN2at6native53_GLOBAL__N__83c2e5dd_20_UpSampleBicubic2d_cu_80ee57ca37upsample_bicubic2d_out_frame_parallelIN3c108BFloat16EfEEviT0_S5_bNS_27GenericPackedTensorAccessorIKT_Lm4ENS_16DefaultPtrTraitsElEENS6_IS7_Lm4ES9_lEE,@"STO_CUDA_ENTRY STV_DEFAULT"
_ZN2at6native53_GLOBAL__N__83c2e5dd_20_UpSampleBicubic2d_cu_80ee57ca37upsample_bicubic2d_out_frame_parallelIN3c108BFloat16EfEEviT0_S5_bNS_27GenericPackedTensorAccessorIKT_Lm4ENS_16DefaultPtrTraitsElEENS6_IS7_Lm4ES9_lEE:
[----:B------:R-:W-:Y:S01]  /*0000*/  LDC R1, c[0x0][0x28] ;  /* 0x00000a00ff017b82 */ /* 0x000fe20000000800 */
[----:B------:R-:W0:Y:S01]  /*0010*/  S2R R0, SR_CTAID.X ;  /* 0x0000000000007919 */ /* 0x000e220000002500 */
[----:B------:R-:W-:Y:S01]  /*0020*/  ULDC UR4, c[0x0][0x0] ;  /* 0x0000000000047ab9 */ /* 0x000fe20000000800 */
[----:B------:R-:W0:Y:S02]  /*0030*/  S2R R3, SR_TID.X ;  /* 0x0000000000037919 */ /* 0x000e240000002100 */
[----:B0-----:R-:W-:Y:S01]  /*0040*/  IMAD R0, R0, UR4, R3 ;  /* 0x0000000400007c24 */ /* 0x001fe2000f8e0203 */
        /* <DEDUP_REMOVED lines=11> */
[----:B0-----:R-:W-:-:S02]  /*0100*/  IADD3 R2, R4, 0xffffffe, RZ ;  /* 0x0ffffffe04027810 */ /* 0x001fc40007ffe0ff */
[----:B------:R-:W0:Y:S04]  /*0110*/  LDC R4, c[0x0][0x240] ;  /* 0x00009000ff047b82 */ /* 0x000e280000000800 */
[----:B------:R2:W3:Y:S02]  /*0120*/  F2I.FTZ.U32.TRUNC.NTZ R3, R2 ;  /* 0x0000000200037305 */ /* 0x0004e4000021f000 */
[----:B--2---:R-:W-:Y:S01]  /*0130*/  HFMA2.MMA R2, -RZ, RZ, 0, 0 ;  /* 0x00000000ff027435 */ /* 0x004fe200000001ff */
[----:B---3--:R-:W-:-:S05]  /*0140*/  IADD3 R7, RZ, -R3, RZ ;  /* 0x80000003ff077210 */ /* 0x008fca0007ffe0ff */
[----:B------:R-:W-:-:S04]  /*0150*/  IMAD R7, R7, R6, RZ ;  /* 0x0000000607077224 */ /* 0x000fc800078e02ff */
[----:B------:R-:W-:Y:S01]  /*0160*/  IMAD.HI.U32 R3, R3, R7, R2 ;  /* 0x0000000703037227 */ /* 0x000fe200078e0002 */
[----:B------:R-:W-:-:S03]  /*0170*/  LOP3.LUT R2, R0, R5, RZ, 0x3c, !PT ;  /* 0x0000000500027212 */ /* 0x000fc600078e3cff */
[----:B------:R-:W-:Y:S01]  /*0180*/  IMAD.MOV.U32 R7, RZ, RZ, R8 ;  /* 0x000000ffff077224 */ /* 0x000fe200078e0008 */
[----:B------:R-:W-:-:S03]  /*0190*/  ISETP.GE.AND P2, PT, R2, RZ, PT ;  /* 0x000000ff0200720c */ /* 0x000fc60003f46270 */
[----:B------:R-:W-:-:S05]  /*01a0*/  IMAD.HI.U32 R42, R3, R7, RZ ;  /* 0x00000007032a7227 */ /* 0x000fca00078e00ff */
[----:B------:R-:W-:-:S05]  /*01b0*/  IADD3 R3, -R42, RZ, RZ ;  /* 0x000000ff2a037210 */ /* 0x000fca0007ffe1ff */
[----:B------:R-:W-:-:S05]  /*01c0*/  IMAD R3, R6, R3, R7 ;  /* 0x0000000306037224 */ /* 0x000fca00078e0207 */
[----:B------:R-:W-:-:S13]  /*01d0*/  ISETP.GT.U32.AND P1, PT, R6, R3, PT ;  /* 0x000000030600720c */ /* 0x000fda0003f24070 */
[-C--:B------:R-:W-:Y:S02]  /*01e0*/  @!P1 IADD3 R3, R3, -R6.reuse, RZ ;  /* 0x8000000603039210 */ /* 0x080fe40007ffe0ff */
[----:B------:R-:W-:Y:S02]  /*01f0*/  @!P1 IADD3 R42, R42, 0x1, RZ ;  /* 0x000000012a2a9810 */ /* 0x000fe40007ffe0ff */
[----:B------:R-:W-:Y:S02]  /*0200*/  ISETP.GE.U32.AND P0, PT, R3, R6, PT ;  /* 0x000000060300720c */ /* 0x000fe40003f06070 */
[----:B------:R-:W-:-:S11]  /*0210*/  ISETP.NE.AND P1, PT, R5, RZ, PT ;  /* 0x000000ff0500720c */ /* 0x000fd60003f25270 */
[----:B------:R-:W-:Y:S01]  /*0220*/  @P0 VIADD R42, R42, 0x1 ;  /* 0x000000012a2a0836 */ /* 0x000fe20000000000 */
[----:B0-----:R-:W-:-:S04]  /*0230*/  ISETP.NE.AND P0, PT, R5, R4, PT ;  /* 0x000000040500720c */ /* 0x001fc80003f05270 */
[----:B------:R-:W-:Y:S02]  /*0240*/  @!P2 IADD3 R42, -R42, RZ, RZ ;  /* 0x000000ff2a2aa210 */ /* 0x000fe40007ffe1ff */
[----:B------:R-:W-:Y:S02]  /*0250*/  @!P1 LOP3.LUT R42, RZ, R5, RZ, 0x33, !PT ;  /* 0x00000005ff2a9212 */ /* 0x000fe400078e33ff */
[----:B-1----:R-:W-:Y:S02]  /*0260*/  ISETP.EQ.AND P1, PT, R12, UR4, PT ;  /* 0x000000040c007c0c */ /* 0x002fe4000bf22270 */
[----:B------:R-:W-:-:S05]  /*0270*/  IADD3 R2, -R42, RZ, RZ ;  /* 0x000000ff2a027210 */ /* 0x000fca0007ffe1ff */
[----:B------:R-:W-:-:S06]  /*0280*/  IMAD R10, R5, R2, R0 ;  /* 0x00000002050a7224 */ /* 0x000fcc00078e0200 */
[----:B------:R-:W-:Y:S05]  /*0290*/  @!P0 BRA P1, `(.L_x_121) ;  /* 0x0000001000b48947 */ /* 0x000fea0000800000 */
[----:B------:R-:W0:Y:S01]  /*02a0*/  LDC R60, c[0x0][0x230] ;  /* 0x00008c00ff3c7b82 */ /* 0x000e220000000800 */
[----:B------:R-:W-:Y:S01]  /*02b0*/  ULDC.U8 UR4, c[0x0][0x21c] ;  /* 0x0000870000047ab9 */ /* 0x000fe20000000000 */
[----:B------:R-:W-:Y:S01]  /*02c0*/  I2FP.F32.S32 R0, R10 ;  /* 0x0000000a00007245 */ /* 0x000fe20000201400 */
[----:B------:R-:W-:Y:S01]  /*02d0*/  UPRMT UR4, UR4, 0x8880, URZ ;  /* 0x0000888004047896 */ /* 0x000fe2000800003f */
[----:B------:R-:W-:-:S03]  /*02e0*/  I2FP.F32.S32 R3, R42 ;  /* 0x0000002a00037245 */ /* 0x000fc60000201400 */
[----:B------:R-:W-:Y:S01]  /*02f0*/  FADD.FTZ R2, R0, 0.5 ;  /* 0x3f00000000027421 */ /* 0x000fe20000010000 */
[----:B------:R-:W1:Y:S01]  /*0300*/  LDC R5, c[0x0][0x218] ;  /* 0x00008600ff057b82 */ /* 0x000e620000000800 */
[----:B------:R-:W-:Y:S01]  /*0310*/  ISETP.NE.AND P0, PT, RZ, UR4, PT ;  /* 0x00000004ff007c0c */ /* 0x000fe2000bf05270 */
[----:B------:R-:W-:-:S06]  /*0320*/  ULDC UR4, c[0x0][0x228] ;  /* 0x00008a0000047ab9 */ /* 0x000fcc0000000800 */
[----:B------:R-:W2:Y:S08]  /*0330*/  S2UR UR5, SR_CTAID.Z ;  /* 0x00000000000579c3 */ /* 0x000eb00000002700 */
[----:B------:R-:W3:Y:S01]  /*0340*/  LDC R6, c[0x0][0x214] ;  /* 0x00008500ff067b82 */ /* 0x000ee20000000800 */
[----:B0-----:R-:W-:Y:S02]  /*0350*/  IMAD R59, R60, UR4, RZ ;  /* 0x000000043c3b7c24 */ /* 0x001fe4000f8e02ff */
[-C--:B-1----:R-:W-:Y:S01]  /*0360*/  FMUL.FTZ R0, R0, R5.reuse ;  /* 0x0000000500007220 */ /* 0x082fe20000410000 */
[----:B------:R-:W-:Y:S01]  /*0370*/  @!P0 FFMA.FTZ R0, R2, R5, -0.5 ;  /* 0xbf00000002008423 */ /* 0x000fe20000010005 */
[----:B------:R-:W-:-:S03]  /*0380*/  FADD.FTZ R2, R3, 0.5 ;  /* 0x3f00000003027421 */ /* 0x000fc60000010000 */
[----:B------:R0:W1:Y:S01]  /*0390*/  F2I.FTZ.FLOOR.NTZ R9, R0 ;  /* 0x0000000000097305 */ /* 0x0000620000217100 */
[----:B--2---:R-:W-:Y:S01]  /*03a0*/  ISETP.LE.AND P1, PT, R59, UR5, PT ;  /* 0x000000053b007c0c */ /* 0x004fe2000bf23270 */
[-C--:B---3--:R-:W-:Y:S01]  /*03b0*/  FMUL.FTZ R8, R3, R6.reuse ;  /* 0x0000000603087220 */ /* 0x088fe20000410000 */
[----:B------:R-:W-:-:S11]  /*03c0*/  @!P0 FFMA.FTZ R8, R2, R6, -0.5 ;  /* 0xbf00000002088423 */ /* 0x000fd60000010006 */
[----:B0-----:R-:W-:Y:S05]  /*03d0*/  @P1 EXIT ;  /* 0x000000000000194d */ /* 0x001fea0003800000 */
[----:B------:R-:W-:Y:S01]  /*03e0*/  IABS R58, R60 ;  /* 0x0000003c003a7213 */ /* 0x000fe20000000000 */
[----:B------:R-:W0:Y:S01]  /*03f0*/  F2I.FTZ.FLOOR.NTZ R7, R8 ;  /* 0x0000000800077305 */ /* 0x000e220000217100 */
[----:B------:R-:W-:Y:S01]  /*0400*/  SHF.R.S32.HI R2, RZ, 0x1f, R10 ;  /* 0x0000001fff027819 */ /* 0x000fe2000001140a */
[----:B------:R-:W-:Y:S01]  /*0410*/  ULDC.64 UR8, c[0x0][0x2a8] ;  /* 0x0000aa0000087ab9 */ /* 0x000fe20000000a00 */
[----:B-1----:R-:W-:Y:S01]  /*0420*/  I2FP.F32.S32 R3, R9 ;  /* 0x0000000900037245 */ /* 0x002fe20000201400 */
[----:B------:R-:W-:Y:S01]  /*0430*/  VIADD R12, R12, 0xffffffff ;  /* 0xffffffff0c0c7836 */ /* 0x000fe20000000000 */
[----:B------:R-:W-:Y:S01]  /*0440*/  IADD3 R4, R4, -0x1, RZ ;  /* 0xffffffff04047810 */ /* 0x000fe20007ffe0ff */
[----:B------:R-:W-:Y:S01]  /*0450*/  IMAD R6, R2, UR8, RZ ;  /* 0x0000000802067c24 */ /* 0x000fe2000f8e02ff */
[----:B------:R-:W-:Y:S01]  /*0460*/  SHF.R.S32.HI R14, RZ, 0x1f, R42 ;  /* 0x0000001fff0e7819 */ /* 0x000fe2000001142a */
[----:B------:R-:W1:Y:S01]  /*0470*/  I2F.RP R13, R58 ;  /* 0x0000003a000d7306 */ /* 0x000e620000209400 */
[----:B------:R-:W-:Y:S01]  /*0480*/  FADD.FTZ R16, R0, -R3 ;  /* 0x8000000300107221 */ /* 0x000fe20000010000 */
[C-C-:B------:R-:W-:Y:S01]  /*0490*/  VIADDMNMX.RELU R0, R9.reuse, 0xffffffff, R4.reuse, PT ;  /* 0xffffffff09007846 */ /* 0x140fe20003801104 */
[----:B------:R-:W-:Y:S01]  /*04a0*/  IMAD.MOV.U32 R23, RZ, RZ, 0x3f400000 ;  /* 0x3f400000ff177424 */ /* 0x000fe200078e00ff */
[C---:B------:R-:W-:Y:S01]  /*04b0*/  VIMNMX.RELU R2, R9.reuse, R4, PT ;  /* 0x0000000409027248 */ /* 0x040fe20003fe1100 */
[----:B------:R-:W-:Y:S01]  /*04c0*/  ULDC.64 UR10, c[0x0][0x250] ;  /* 0x00009400000a7ab9 */ /* 0x000fe20000000a00 */
[C-C-:B------:R-:W-:Y:S01]  /*04d0*/  VIADDMNMX.RELU R3, R9.reuse, 0x1, R4.reuse, PT ;  /* 0x0000000109037846 */ /* 0x140fe20003801104 */
[----:B------:R-:W-:Y:S01]  /*04e0*/  ULDC.64 UR12, c[0x0][0x258] ;  /* 0x00009600000c7ab9 */ /* 0x000fe20000000a00 */
[----:B0-----:R-:W-:Y:S01]  /*04f0*/  I2FP.F32.S32 R5, R7 ;  /* 0x0000000700057245 */ /* 0x001fe20000201400 */
[----:B------:R-:W-:Y:S01]  /*0500*/  ULDC.64 UR14, c[0x0][0x220] ;  /* 0x00008800000e7ab9 */ /* 0x000fe20000000a00 */
[----:B------:R-:W-:Y:S01]  /*0510*/  VIADDMNMX.RELU R4, R9, 0x2, R4, PT ;  /* 0x0000000209047846 */ /* 0x000fe20003801104 */
[----:B------:R-:W-:Y:S01]  /*0520*/  IMAD R9, R10, UR9, R6 ;  /* 0x000000090a097c24 */ /* 0x000fe2000f8e0206 */
[C-C-:B------:R-:W-:Y:S01]  /*0530*/  VIADDMNMX.RELU R6, R7.reuse, 0x1, R12.reuse, PT ;  /* 0x0000000107067846 */ /* 0x140fe2000380110c */
[----:B------:R-:W-:Y:S01]  /*0540*/  FADD.FTZ R51, R8, -R5 ;  /* 0x8000000508337221 */ /* 0x000fe20000010000 */
[C---:B------:R-:W-:Y:S01]  /*0550*/  IADD3 R8, R7.reuse, -0x1, RZ ;  /* 0xffffffff07087810 */ /* 0x040fe20007ffe0ff */
[----:B-1----:R-:W0:Y:S01]  /*0560*/  MUFU.RCP R13, R13 ;  /* 0x0000000d000d7308 */ /* 0x002e220000001000 */
[----:B------:R-:W-:Y:S01]  /*0570*/  IMAD.WIDE.U32 R10, R10, UR8, RZ ;  /* 0x000000080a0a7c25 */ /* 0x000fe2000f8e00ff */
[CC--:B------:R-:W-:Y:S01]  /*0580*/  VIMNMX.RELU R5, R7.reuse, R12.reuse, PT ;  /* 0x0000000c07057248 */ /* 0x0c0fe20003fe1100 */
[----:B------:R-:W-:Y:S01]  /*0590*/  ULDC.64 UR8, c[0x0][0x2a0] ;  /* 0x0000a80000087ab9 */ /* 0x000fe20000000a00 */
[----:B------:R-:W-:Y:S01]  /*05a0*/  VIADDMNMX.RELU R7, R7, 0x2, R12, PT ;  /* 0x0000000207077846 */ /* 0x000fe2000380110c */
[----:B------:R-:W-:Y:S01]  /*05b0*/  IMAD R17, R14, UR8, RZ ;  /* 0x000000080e117c24 */ /* 0x000fe2000f8e02ff */
[----:B------:R-:W-:Y:S01]  /*05c0*/  VIMNMX.RELU R8, R8, R12, PT ;  /* 0x0000000c08087248 */ /* 0x000fe20003fe1100 */
[C---:B------:R-:W-:Y:S01]  /*05d0*/  FADD.FTZ R12, R16.reuse, 1 ;  /* 0x3f800000100c7421 */ /* 0x040fe20000010000 */
[----:B------:R-:W-:Y:S01]  /*05e0*/  MOV R21, 0x3fa00000 ;  /* 0x3fa0000000157802 */ /* 0x000fe20000000f00 */
[----:B------:R-:W-:Y:S01]  /*05f0*/  FADD.FTZ R14, -R16, 1 ;  /* 0x3f800000100e7421 */ /* 0x000fe20000010100 */
[----:B------:R-:W-:Y:S01]  /*0600*/  IADD3 R11, R11, R9, RZ ;  /* 0x000000090b0b7210 */ /* 0x000fe20007ffe0ff */
[----:B------:R-:W-:Y:S01]  /*0610*/  FFMA.FTZ R15, R12, -R23, 3.75 ;  /* 0x407000000c0f7423 */ /* 0x000fe20000010817 */
[C---:B------:R-:W-:Y:S01]  /*0620*/  FADD.FTZ R50, -R51.reuse, 1 ;  /* 0x3f80000033327421 */ /* 0x040fe20000010100 */
[-C--:B------:R-:W-:Y:S01]  /*0630*/  FFMA.FTZ R19, R14, R21.reuse, -2.25 ;  /* 0xc01000000e137423 */ /* 0x080fe20000010015 */
[----:B------:R-:W-:Y:S01]  /*0640*/  FFMA.FTZ R9, R16, R21, -2.25 ;  /* 0xc010000010097423 */ /* 0x000fe20000010015 */
[----:B------:R-:W-:Y:S01]  /*0650*/  FADD.FTZ R52, R51, 1 ;  /* 0x3f80000033347421 */ /* 0x000fe20000010000 */
[----:B------:R-:W-:Y:S01]  /*0660*/  FADD.FTZ R49, R50, 1 ;  /* 0x3f80000032317421 */ /* 0x000fe20000010000 */
[----:B0-----:R-:W-:Y:S01]  /*0670*/  IADD3 R18, R13, 0xffffffe, RZ ;  /* 0x0ffffffe0d127810 */ /* 0x001fe20007ffe0ff */
[----:B------:R-:W-:-:S02]  /*0680*/  IMAD R13, R42, UR9, R17 ;  /* 0x000000092a0d7c24 */ /* 0x000fc4000f8e0211 */
[----:B------:R-:W-:Y:S01]  /*0690*/  FFMA.FTZ R17, R12, R15, -6 ;  /* 0xc0c000000c117423 */ /* 0x000fe2000001000f */
[----:B------:R-:W-:Y:S01]  /*06a0*/  IMAD.WIDE.U32 R42, R42, UR8, R10 ;  /* 0x000000082a2a7c25 */ /* 0x000fe2000f8e000a */
[----:B------:R-:W0:Y:S03]  /*06b0*/  F2I.FTZ.U32.TRUNC.NTZ R15, R18 ;  /* 0x00000012000f7305 */ /* 0x000e26000021f000 */
[----:B------:R-:W-:Y:S01]  /*06c0*/  FMUL.FTZ R11, R14, R19 ;  /* 0x000000130e0b7220 */ /* 0x000fe20000410000 */
[----:B------:R-:W-:Y:S01]  /*06d0*/  FFMA.FTZ R10, R12, R17, 3 ;  /* 0x404000000c0a7423 */ /* 0x000fe20000010011 */
[----:B------:R-:W-:Y:S01]  /*06e0*/  FADD.FTZ R12, R14, 1 ;  /* 0x3f8000000e0c7421 */ /* 0x000fe20000010000 */
[----:B------:R-:W-:Y:S01]  /*06f0*/  FMUL.FTZ R9, R16, R9 ;  /* 0x0000000910097220 */ /* 0x000fe20000410000 */
[----:B------:R-:W-:Y:S01]  /*0700*/  FFMA.FTZ R11, R14, R11, 1 ;  /* 0x3f8000000e0b7423 */ /* 0x000fe2000001000b */
[-C--:B------:R-:W-:Y:S01]  /*0710*/  FFMA.FTZ R14, R49, -R23.reuse, 3.75 ;  /* 0x40700000310e7423 */ /* 0x080fe20000010817 */
[----:B------:R-:W-:Y:S01]  /*0720*/  FFMA.FTZ R17, R12, -R23, 3.75 ;  /* 0x407000000c117423 */ /* 0x000fe20000010817 */
[----:B------:R-:W-:Y:S01]  /*0730*/  FFMA.FTZ R9, R16, R9, 1 ;  /* 0x3f80000010097423 */ /* 0x000fe20000010009 */
[-C--:B------:R-:W-:Y:S01]  /*0740*/  FFMA.FTZ R16, R51, R21.reuse, -2.25 ;  /* 0xc010000033107423 */ /* 0x080fe20000010015 */
[----:B------:R-:W-:Y:S01]  /*0750*/  FFMA.FTZ R14, R49, R14, -6 ;  /* 0xc0c00000310e7423 */ /* 0x000fe2000001000e */
[----:B------:R-:W-:Y:S01]  /*0760*/  FFMA.FTZ R21, R50, R21, -2.25 ;  /* 0xc010000032157423 */ /* 0x000fe20000010015 */
[----:B------:R-:W-:Y:S01]  /*0770*/  FFMA.FTZ R19, R52, -R23, 3.75 ;  /* 0x4070000034137423 */ /* 0x000fe20000010817 */
[----:B------:R-:W-:Y:S01]  /*0780*/  FMUL.FTZ R16, R51, R16 ;  /* 0x0000001033107220 */ /* 0x000fe20000410000 */
[----:B------:R-:W-:Y:S01]  /*0790*/  FFMA.FTZ R49, R49, R14, 3 ;  /* 0x4040000031317423 */ /* 0x000fe2000001000e */
[----:B------:R-:W-:Y:S01]  /*07a0*/  HFMA2.MMA R14, -RZ, RZ, 0, 0 ;  /* 0x00000000ff0e7435 */ /* 0x000fe200000001ff */
[----:B0-----:R-:W-:Y:S01]  /*07b0*/  IADD3 R57, RZ, -R15, RZ ;  /* 0x8000000fff397210 */ /* 0x001fe20007ffe0ff */
[----:B------:R-:W-:Y:S01]  /*07c0*/  FFMA.FTZ R17, R12, R17, -6 ;  /* 0xc0c000000c117423 */ /* 0x000fe20000010011 */
[----:B------:R-:W-:Y:S01]  /*07d0*/  FFMA.FTZ R19, R52, R19, -6 ;  /* 0xc0c0000034137423 */ /* 0x000fe20000010013 */
[----:B------:R-:W-:Y:S01]  /*07e0*/  FMUL.FTZ R21, R50, R21 ;  /* 0x0000001532157220 */ /* 0x000fe20000410000 */
[----:B------:R-:W-:Y:S01]  /*07f0*/  ISETP.NE.AND P0, PT, R60, RZ, PT ;  /* 0x000000ff3c00720c */ /* 0x000fe20003f05270 */
[----:B------:R-:W-:-:S02]  /*0800*/  IMAD R57, R57, R58, RZ ;  /* 0x0000003a39397224 */ /* 0x000fc400078e02ff */
[----:B------:R-:W-:Y:S01]  /*0810*/  FFMA.FTZ R51, R51, R16, 1 ;  /* 0x3f80000033337423 */ /* 0x000fe20000010010 */
[----:B------:R-:W-:Y:S01]  /*0820*/  FFMA.FTZ R12, R12, R17, 3 ;  /* 0x404000000c0c7423 */ /* 0x000fe20000010011 */
[----:B------:R-:W-:Y:S01]  /*0830*/  FFMA.FTZ R52, R52, R19, 3 ;  /* 0x4040000034347423 */ /* 0x000fe20000010013 */
[----:B------:R-:W-:Y:S01]  /*0840*/  FFMA.FTZ R50, R50, R21, 1 ;  /* 0x3f80000032327423 */ /* 0x000fe20000010015 */
[----:B------:R-:W-:Y:S01]  /*0850*/  LOP3.LUT R60, RZ, R60, RZ, 0x33, !PT ;  /* 0x0000003cff3c7212 */ /* 0x000fe200078e33ff */
[----:B------:R-:W-:Y:S01]  /*0860*/  IMAD.HI.U32 R57, R15, R57, R14 ;  /* 0x000000390f397227 */ /* 0x000fe200078e000e */
[----:B------:R-:W-:Y:S01]  /*0870*/  SHF.R.S32.HI R56, RZ, 0x1f, R0 ;  /* 0x0000001fff387819 */ /* 0x000fe20000011400 */
[----:B------:R-:W-:Y:S01]  /*0880*/  ULDC.64 UR8, c[0x0][0x260] ;  /* 0x0000980000087ab9 */ /* 0x000fe20000000a00 */
[----:B------:R-:W-:Y:S01]  /*0890*/  SHF.R.S32.HI R55, RZ, 0x1f, R2 ;  /* 0x0000001fff377819 */ /* 0x000fe20000011402 */
[----:B------:R-:W-:Y:S01]  /*08a0*/  IMAD.U32 R14, RZ, RZ, UR5 ;  /* 0x00000005ff0e7e24 */ /* 0x000fe2000f8e00ff */
[----:B------:R-:W-:Y:S01]  /*08b0*/  SHF.R.S32.HI R54, RZ, 0x1f, R3 ;  /* 0x0000001fff367819 */ /* 0x000fe20000011403 */
[----:B------:R-:W-:Y:S01]  /*08c0*/  ULDC.64 UR4, c[0x0][0x248] ;  /* 0x0000920000047ab9 */ /* 0x000fe20000000a00 */
[----:B------:R-:W-:Y:S01]  /*08d0*/  SHF.R.S32.HI R46, RZ, 0x1f, R5 ;  /* 0x0000001fff2e7819 */ /* 0x000fe20000011405 */
[----:B------:R-:W-:Y:S01]  /*08e0*/  ULDC.64 UR16, c[0x0][0x290] ;  /* 0x0000a40000107ab9 */ /* 0x000fe20000000a00 */
[----:B------:R-:W-:Y:S01]  /*08f0*/  SHF.R.S32.HI R45, RZ, 0x1f, R6 ;  /* 0x0000001fff2d7819 */ /* 0x000fe20000011406 */
[----:B------:R-:W-:Y:S01]  /*0900*/  ULDC.64 UR18, c[0x0][0x298] ;  /* 0x0000a60000127ab9 */ /* 0x000fe20000000a00 */
[----:B------:R-:W-:Y:S01]  /*0910*/  SHF.R.S32.HI R53, RZ, 0x1f, R4 ;  /* 0x0000001fff357819 */ /* 0x000fe20000011404 */
[----:B------:R-:W-:Y:S01]  /*0920*/  ULDC.64 UR20, c[0x0][0x268] ;  /* 0x00009a0000147ab9 */ /* 0x000fe20000000a00 */
[----:B------:R-:W-:-:S02]  /*0930*/  SHF.R.S32.HI R44, RZ, 0x1f, R7 ;  /* 0x0000001fff2c7819 */ /* 0x000fc40000011407 */
[----:B------:R-:W-:Y:S02]  /*0940*/  SHF.R.S32.HI R47, RZ, 0x1f, R8 ;  /* 0x0000001fff2f7819 */ /* 0x000fe40000011408 */
[----:B------:R-:W-:-:S07]  /*0950*/  IADD3 R48, R43, R13, RZ ;  /* 0x0000000d2b307210 */ /* 0x000fce0007ffe0ff */
.L_x_122:
[----:B0-----:R-:W0:Y:S01]  /*0960*/  LDC R19, c[0x0][0x230] ;  /* 0x00008c00ff137b82 */ /* 0x001e220000000800 */
[----:B------:R-:W-:Y:S01]  /*0970*/  IABS R16, R14 ;  /* 0x0000000e00107213 */ /* 0x000fe20000000000 */
[----:B------:R-:W-:-:S04]  /*0980*/  IMAD R26, R46, UR12, RZ ;  /* 0x0000000c2e1a7c24 */ /* 0x000fc8000f8e02ff */
[----:B------:R-:W-:-:S04]  /*0990*/  IMAD.HI.U32 R13, R57, R16, RZ ;  /* 0x00000010390d7227 */ /* 0x000fc800078e00ff */
[----:B------:R-:W-:Y:S01]  /*09a0*/  IMAD R21, R5, UR13, R26 ;  /* 0x0000000d05157c24 */ /* 0x000fe2000f8e021a */
[----:B------:R-:W-:Y:S02]  /*09b0*/  IADD3 R15, -R13, RZ, RZ ;  /* 0x000000ff0d0f7210 */ /* 0x000fe40007ffe1ff */
[----:B0-----:R-:W-:-:S05]  /*09c0*/  IABS R18, R19 ;  /* 0x0000001300127213 */ /* 0x001fca0000000000 */
[----:B------:R-:W-:-:S05]  /*09d0*/  IMAD R15, R18, R15, R16 ;  /* 0x0000000f120f7224 */ /* 0x000fca00078e0210 */
[----:B------:R-:W-:-:S13]  /*09e0*/  ISETP.GT.U32.AND P2, PT, R58, R15, PT ;  /* 0x0000000f3a00720c */ /* 0x000fda0003f44070 */
[----:B------:R-:W-:Y:S01]  /*09f0*/  @!P2 IADD3 R15, R15, -R18, RZ ;  /* 0x800000120f0fa210 */ /* 0x000fe20007ffe0ff */
[----:B------:R-:W-:-:S03]  /*0a00*/  @!P2 VIADD R13, R13, 0x1 ;  /* 0x000000010d0da836 */ /* 0x000fc60000000000 */
[----:B------:R-:W-:Y:S02]  /*0a10*/  ISETP.GE.U32.AND P1, PT, R15, R58, PT ;  /* 0x0000003a0f00720c */ /* 0x000fe40003f26070 */
[----:B------:R-:W-:-:S04]  /*0a20*/  LOP3.LUT R15, R14, R19, RZ, 0x3c, !PT ;  /* 0x000000130e0f7212 */ /* 0x000fc800078e3cff */
[----:B------:R-:W-:Y:S01]  /*0a30*/  ISETP.GE.AND P3, PT, R15, RZ, PT ;  /* 0x000000ff0f00720c */ /* 0x000fe20003f66270 */
[----:B------:R-:W-:-:S06]  /*0a40*/  IMAD R15, R56, UR8, RZ ;  /* 0x00000008380f7c24 */ /* 0x000fcc000f8e02ff */
[----:B------:R-:W-:-:S06]  /*0a50*/  @P1 IADD3 R13, R13, 0x1, RZ ;  /* 0x000000010d0d1810 */ /* 0x000fcc0007ffe0ff */
[----:B------:R-:W-:-:S04]  /*0a60*/  @!P3 IADD3 R13, -R13, RZ, RZ ;  /* 0x000000ff0d0db210 */ /* 0x000fc80007ffe1ff */
[----:B------:R-:W-:-:S04]  /*0a70*/  SEL R16, R60, R13, !P0 ;  /* 0x0000000d3c107207 */ /* 0x000fc80004000000 */
[----:B------:R-:W-:Y:S01]  /*0a80*/  SHF.R.S32.HI R20, RZ, 0x1f, R16 ;  /* 0x0000001fff147819 */ /* 0x000fe20000011410 */
[C---:B------:R-:W-:Y:S01]  /*0a90*/  IMAD.WIDE.U32 R32, R16.reuse, UR4, RZ ;  /* 0x0000000410207c25 */ /* 0x040fe2000f8e00ff */
[----:B------:R-:W-:-:S03]  /*0aa0*/  IADD3 R17, -R16, RZ, RZ ;  /* 0x000000ff10117210 */ /* 0x000fc60007ffe1ff */
[----:B------:R-:W-:Y:S02]  /*0ab0*/  IMAD R13, R20, UR4, RZ ;  /* 0x00000004140d7c24 */ /* 0x000fe4000f8e02ff */
[----:B------:R-:W-:Y:S02]  /*0ac0*/  IMAD R17, R19, R17, R14 ;  /* 0x0000001113117224 */ /* 0x000fe400078e020e */
[----:B------:R-:W-:Y:S02]  /*0ad0*/  IMAD R13, R16, UR5, R13 ;  /* 0x00000005100d7c24 */ /* 0x000fe4000f8e020d */
[----:B------:R-:W-:Y:S02]  /*0ae0*/  IMAD R19, R47, UR12, RZ ;  /* 0x0000000c2f137c24 */ /* 0x000fe4000f8e02ff */
[----:B------:R-:W-:Y:S02]  /*0af0*/  IMAD.IADD R33, R33, 0x1, R13 ;  /* 0x0000000121217824 */ /* 0x000fe400078e020d */
[C---:B------:R-:W-:Y:S01]  /*0b00*/  IMAD R13, R0.reuse, UR9, R15 ;  /* 0x00000009000d7c24 */ /* 0x040fe2000f8e020f */
[----:B------:R-:W-:Y:S01]  /*0b10*/  SHF.R.S32.HI R15, RZ, 0x1f, R17 ;  /* 0x0000001fff0f7819 */ /* 0x000fe20000011411 */
[----:B------:R-:W-:-:S04]  /*0b20*/  IMAD.WIDE.U32 R22, R0, UR8, R32 ;  /* 0x0000000800167c25 */ /* 0x000fc8000f8e0020 */
[----:B------:R-:W-:Y:S01]  /*0b30*/  IMAD R18, R15, UR10, RZ ;  /* 0x0000000a0f127c24 */ /* 0x000fe2000f8e02ff */
[----:B------:R-:W-:Y:S01]  /*0b40*/  IADD3 R23, R23, R13, RZ ;  /* 0x0000000d17177210 */ /* 0x000fe20007ffe0ff */
[----:B------:R-:W-:Y:S02]  /*0b50*/  IMAD R19, R8, UR13, R19 ;  /* 0x0000000d08137c24 */ /* 0x000fe4000f8e0213 */
[C---:B------:R-:W-:Y:S02]  /*0b60*/  IMAD R18, R17.reuse, UR11, R18 ;  /* 0x0000000b11127c24 */ /* 0x040fe4000f8e0212 */
[----:B------:R-:W-:-:S04]  /*0b70*/  IMAD.WIDE.U32 R22, R17, UR10, R22 ;  /* 0x0000000a11167c25 */ /* 0x000fc8000f8e0016 */
[----:B------:R-:W-:Y:S01]  /*0b80*/  IMAD.WIDE.U32 R30, R3, UR8, R32 ;  /* 0x00000008031e7c25 */ /* 0x000fe2000f8e0020 */
[----:B------:R-:W-:Y:S02]  /*0b90*/  IADD3 R35, R23, R18, RZ ;  /* 0x0000001217237210 */ /* 0x000fe40007ffe0ff */
[----:B------:R-:W-:Y:S01]  /*0ba0*/  MOV R34, R22 ;  /* 0x0000001600227202 */ /* 0x000fe20000000f00 */
[----:B------:R-:W-:Y:S02]  /*0bb0*/  IMAD R23, R45, UR12, RZ ;  /* 0x0000000c2d177c24 */ /* 0x000fe4000f8e02ff */
[----:B------:R-:W-:Y:S02]  /*0bc0*/  IMAD R22, R54, UR8, RZ ;  /* 0x0000000836167c24 */ /* 0x000fe4000f8e02ff */
[----:B------:R-:W-:-:S04]  /*0bd0*/  IMAD.WIDE.U32 R24, R8, UR12, R34 ;  /* 0x0000000c08187c25 */ /* 0x000fc8000f8e0022 */
[----:B------:R-:W-:Y:S01]  /*0be0*/  IMAD.IADD R13, R25, 0x1, R19 ;  /* 0x00000001190d7824 */ /* 0x000fe200078e0213 */
[----:B------:R-:W-:Y:S01]  /*0bf0*/  LEA R38, P1, R24, UR14, 0x1 ;  /* 0x0000000e18267c11 */ /* 0x000fe2000f8208ff */
[----:B------:R-:W-:-:S03]  /*0c00*/  IMAD.WIDE.U32 R28, R5, UR12, R34 ;  /* 0x0000000c051c7c25 */ /* 0x000fc6000f8e0022 */
[----:B------:R-:W-:Y:S01]  /*0c10*/  LEA.HI.X R39, R24, UR15, R13, 0x1, P1 ;  /* 0x0000000f18277c11 */ /* 0x000fe200088f0c0d */
[C---:B------:R-:W-:Y:S01]  /*0c20*/  IMAD R23, R6.reuse, UR13, R23 ;  /* 0x0000000d06177c24 */ /* 0x040fe2000f8e0217 */
[----:B------:R-:W-:Y:S01]  /*0c30*/  IADD3 R25, R29, R21, RZ ;  /* 0x000000151d197210 */ /* 0x000fe20007ffe0ff */
[----:B------:R-:W-:Y:S01]  /*0c40*/  IMAD.WIDE.U32 R26, R6, UR12, R34 ;  /* 0x0000000c061a7c25 */ /* 0x000fe2000f8e0022 */
[----:B------:R-:W-:-:S03]  /*0c50*/  LEA R36, P2, R28, UR14, 0x1 ;  /* 0x0000000e1c247c11 */ /* 0x000fc6000f8408ff */
[----:B------:R-:W-:Y:S01]  /*0c60*/  IMAD.WIDE.U32 R34, R7, UR12, R34 ;  /* 0x0000000c07227c25 */ /* 0x000fe2000f8e0022 */
[----:B------:R-:W-:Y:S02]  /*0c70*/  IADD3 R13, R27, R23, RZ ;  /* 0x000000171b0d7210 */ /* 0x000fe40007ffe0ff */
[----:B------:R-:W-:Y:S01]  /*0c80*/  LEA.HI.X R37, R28, UR15, R25, 0x1, P2 ;  /* 0x0000000f1c257c11 */ /* 0x000fe200090f0c19 */
[----:B------:R-:W-:Y:S01]  /*0c90*/  IMAD R27, R55, UR8, RZ ;  /* 0x00000008371b7c24 */ /* 0x000fe2000f8e02ff */
[----:B------:R-:W-:Y:S01]  /*0ca0*/  LEA R24, P1, R26, UR14, 0x1 ;  /* 0x0000000e1a187c11 */ /* 0x000fe2000f8208ff */
[----:B------:R-:W-:-:S03]  /*0cb0*/  IMAD.WIDE.U32 R28, R2, UR8, R32 ;  /* 0x00000008021c7c25 */ /* 0x000fc6000f8e0020 */
[----:B------:R-:W-:Y:S01]  /*0cc0*/  LEA.HI.X R25, R26, UR15, R13, 0x1, P1 ;  /* 0x0000000f1a197c11 */ /* 0x000fe200088f0c0d */
[----:B------:R-:W-:Y:S01]  /*0cd0*/  IMAD R27, R2, UR9, R27 ;  /* 0x00000009021b7c24 */ /* 0x000fe2000f8e021b */
[----:B------:R-:W-:Y:S01]  /*0ce0*/  LEA R26, P1, R34, UR14, 0x1 ;  /* 0x0000000e221a7c11 */ /* 0x000fe2000f8208ff */
[----:B------:R-:W-:Y:S02]  /*0cf0*/  IMAD R13, R3, UR9, R22 ;  /* 0x00000009030d7c24 */ /* 0x000fe4000f8e0216 */
[----:B------:R-:W-:Y:S01]  /*0d00*/  IMAD R22, R44, UR12, RZ ;  /* 0x0000000c2c167c24 */ /* 0x000fe2000f8e02ff */
[----:B------:R-:W-:Y:S01]  /*0d10*/  IADD3 R29, R29, R27, RZ ;  /* 0x0000001b1d1d7210 */ /* 0x000fe20007ffe0ff */
[----:B------:R-:W-:Y:S02]  /*0d20*/  IMAD R27, R53, UR8, RZ ;  /* 0x00000008351b7c24 */ /* 0x000fe4000f8e02ff */
[----:B------:R-:W-:-:S04]  /*0d30*/  IMAD.WIDE.U32 R32, R4, UR8, R32 ;  /* 0x0000000804207c25 */ /* 0x000fc8000f8e0020 */
[----:B------:R-:W-:-:S04]  /*0d40*/  IMAD.WIDE.U32 R28, R17, UR10, R28 ;  /* 0x0000000a111c7c25 */ /* 0x000fc8000f8e001c */
[----:B------:R-:W-:Y:S01]  /*0d50*/  IMAD R41, R4, UR9, R27 ;  /* 0x0000000904297c24 */ /* 0x000fe2000f8e021b */
[----:B------:R-:W-:Y:S01]  /*0d60*/  IADD3 R29, R18, R29, RZ ;  /* 0x0000001d121d7210 */ /* 0x000fe20007ffe0ff */
[----:B------:R-:W-:Y:S02]  /*0d70*/  IMAD.IADD R31, R31, 0x1, R13 ;  /* 0x000000011f1f7824 */ /* 0x000fe400078e020d */
[----:B------:R-:W-:Y:S01]  /*0d80*/  IMAD R13, R7, UR13, R22 ;  /* 0x0000000d070d7c24 */ /* 0x000fe2000f8e0216 */
[----:B------:R-:W-:Y:S01]  /*0d90*/  IADD3 R33, R33, R41, RZ ;  /* 0x0000002921217210 */ /* 0x000fe20007ffe0ff */
[----:B------:R-:W-:Y:S01]  /*0da0*/  IMAD.WIDE.U32 R40, R8, UR12, R28 ;  /* 0x0000000c08287c25 */ /* 0x000fe2000f8e001c */
[----:B------:R0:W2:Y:S02]  /*0db0*/  LDG.E.U16 R22, desc[UR6][R36.64] ;  /* 0x0000000624167981 */ /* 0x0000a4000c1e1500 */
[----:B------:R-:W-:Y:S01]  /*0dc0*/  IADD3 R27, R35, R13, RZ ;  /* 0x0000000d231b7210 */ /* 0x000fe20007ffe0ff */
[----:B------:R-:W-:Y:S01]  /*0dd0*/  IMAD.WIDE.U32 R32, R17, UR10, R32 ;  /* 0x0000000a11207c25 */ /* 0x000fe2000f8e0020 */
[----:B------:R-:W-:-:S02]  /*0de0*/  IADD3 R35, R19, R41, RZ ;  /* 0x0000002913237210 */ /* 0x000fc40007ffe0ff */
[----:B------:R-:W-:Y:S01]  /*0df0*/  LEA.HI.X R27, R34, UR15, R27, 0x1, P1 ;  /* 0x0000000f221b7c11 */ /* 0x000fe200088f0c1b */
[----:B------:R-:W-:Y:S01]  /*0e00*/  IMAD.WIDE.U32 R30, R17, UR10, R30 ;  /* 0x0000000a111e7c25 */ /* 0x000fe2000f8e001e */
[----:B------:R-:W-:Y:S02]  /*0e10*/  LEA R34, P1, R40, UR14, 0x1 ;  /* 0x0000000e28227c11 */ /* 0x000fe4000f8208ff */
[----:B------:R-:W-:Y:S01]  /*0e20*/  IADD3 R33, R18, R33, RZ ;  /* 0x0000002112217210 */ /* 0x000fe20007ffe0ff */
[----:B0-----:R-:W-:Y:S01]  /*0e30*/  IMAD.WIDE.U32 R36, R5, UR12, R28 ;  /* 0x0000000c05247c25 */ /* 0x001fe2000f8e001c */
[----:B------:R-:W-:-:S03]  /*0e40*/  LEA.HI.X R35, R40, UR15, R35, 0x1, P1 ;  /* 0x0000000f28237c11 */ /* 0x000fc600088f0c23 */
[----:B------:R-:W-:Y:S01]  /*0e50*/  IMAD.IADD R31, R18, 0x1, R31 ;  /* 0x00000001121f7824 */ /* 0x000fe200078e021f */
[----:B------:R-:W-:Y:S01]  /*0e60*/  IADD3 R41, R21, R37, RZ ;  /* 0x0000002515297210 */ /* 0x000fe20007ffe0ff */
[----:B------:R0:W3:Y:S04]  /*0e70*/  LDG.E.U16 R18, desc[UR6][R38.64] ;  /* 0x0000000626127981 */ /* 0x0000e8000c1e1500 */
[----:B------:R-:W4:Y:S04]  /*0e80*/  LDG.E.U16 R37, desc[UR6][R26.64] ;  /* 0x000000061a257981 */ /* 0x000f28000c1e1500 */
[----:B------:R-:W5:Y:S01]  /*0e90*/  LDG.E.U16 R40, desc[UR6][R34.64] ;  /* 0x0000000622287981 */ /* 0x000f62000c1e1500 */
[----:B0-----:R-:W-:-:S04]  /*0ea0*/  LEA R38, P1, R36, UR14, 0x1 ;  /* 0x0000000e24267c11 */ /* 0x001fc8000f8208ff */
[----:B------:R-:W-:Y:S02]  /*0eb0*/  LEA.HI.X R39, R36, UR15, R41, 0x1, P1 ;  /* 0x0000000f24277c11 */ /* 0x000fe400088f0c29 */
[----:B------:R0:W4:Y:S04]  /*0ec0*/  LDG.E.U16 R36, desc[UR6][R24.64] ;  /* 0x0000000618247981 */ /* 0x000128000c1e1500 */
[----:B------:R-:W4:Y:S01]  /*0ed0*/  LDG.E.U16 R38, desc[UR6][R38.64] ;  /* 0x0000000626267981 */ /* 0x000f22000c1e1500 */
[----:B0-----:R-:W-:-:S04]  /*0ee0*/  IMAD.WIDE.U32 R24, R6, UR12, R28 ;  /* 0x0000000c06187c25 */ /* 0x001fc8000f8e001c */
[----:B------:R-:W-:Y:S01]  /*0ef0*/  IMAD.IADD R41, R23, 0x1, R25 ;  /* 0x0000000117297824 */ /* 0x000fe200078e0219 */
[----:B------:R-:W-:Y:S01]  /*0f00*/  LEA R26, P1, R24, UR14, 0x1 ;  /* 0x0000000e181a7c11 */ /* 0x000fe2000f8208ff */
[----:B------:R-:W-:-:S03]  /*0f10*/  IMAD.WIDE.U32 R28, R7, UR12, R28 ;  /* 0x0000000c071c7c25 */ /* 0x000fc6000f8e001c */
[----:B------:R-:W-:Y:S02]  /*0f20*/  LEA.HI.X R27, R24, UR15, R41, 0x1, P1 ;  /* 0x0000000f181b7c11 */ /* 0x000fe400088f0c29 */
[----:B------:R-:W-:Y:S02]  /*0f30*/  IADD3 R29, R13, R29, RZ ;  /* 0x0000001d0d1d7210 */ /* 0x000fe40007ffe0ff */
[C---:B------:R-:W-:Y:S01]  /*0f40*/  LEA R24, P1, R28.reuse, UR14, 0x1 ;  /* 0x0000000e1c187c11 */ /* 0x040fe2000f8208ff */
[----:B------:R-:W4:Y:S03]  /*0f50*/  LDG.E.U16 R39, desc[UR6][R26.64] ;  /* 0x000000061a277981 */ /* 0x000f26000c1e1500 */
[----:B------:R-:W-:Y:S01]  /*0f60*/  LEA.HI.X R25, R28, UR15, R29, 0x1, P1 ;  /* 0x0000000f1c197c11 */ /* 0x000fe200088f0c1d */
[----:B------:R-:W-:-:S04]  /*0f70*/  IMAD.WIDE.U32 R28, R8, UR12, R30 ;  /* 0x0000000c081c7c25 */ /* 0x000fc8000f8e001e */
[----:B------:R0:W4:Y:S01]  /*0f80*/  LDG.E.U16 R41, desc[UR6][R24.64] ;  /* 0x0000000618297981 */ /* 0x000122000c1e1500 */
[----:B------:R-:W-:Y:S02]  /*0f90*/  IADD3 R29, R19, R29, RZ ;  /* 0x0000001d131d7210 */ /* 0x000fe40007ffe0ff */
[----:B------:R-:W-:Y:S01]  /*0fa0*/  LEA R34, P1, R28, UR14, 0x1 ;  /* 0x0000000e1c227c11 */ /* 0x000fe2000f8208ff */
[----:B0-----:R-:W-:-:S03]  /*0fb0*/  IMAD.WIDE.U32 R24, R5, UR12, R30 ;  /* 0x0000000c05187c25 */ /* 0x001fc6000f8e001e */
[----:B------:R-:W-:Y:S02]  /*0fc0*/  LEA.HI.X R35, R28, UR15, R29, 0x1, P1 ;  /* 0x0000000f1c237c11 */ /* 0x000fe400088f0c1d */
[----:B------:R-:W-:-:S03]  /*0fd0*/  IADD3 R29, R21, R25, RZ ;  /* 0x00000019151d7210 */ /* 0x000fc60007ffe0ff */
[----:B------:R-:W4:Y:S01]  /*0fe0*/  LDG.E.U16 R34, desc[UR6][R34.64] ;  /* 0x0000000622227981 */ /* 0x000f22000c1e1500 */
[----:B------:R-:W-:-:S04]  /*0ff0*/  LEA R26, P1, R24, UR14, 0x1 ;  /* 0x0000000e181a7c11 */ /* 0x000fc8000f8208ff */
[----:B------:R-:W-:Y:S01]  /*1000*/  LEA.HI.X R27, R24, UR15, R29, 0x1, P1 ;  /* 0x0000000f181b7c11 */ /* 0x000fe200088f0c1d */
[----:B------:R-:W-:-:S04]  /*1010*/  IMAD.WIDE.U32 R24, R6, UR12, R30 ;  /* 0x0000000c06187c25 */ /* 0x000fc8000f8e001e */
[----:B------:R0:W4:Y:S01]  /*1020*/  LDG.E.U16 R35, desc[UR6][R26.64] ;  /* 0x000000061a237981 */ /* 0x000122000c1e1500 */
[----:B------:R-:W-:Y:S02]  /*1030*/  IMAD.IADD R29, R23, 0x1, R25 ;  /* 0x00000001171d7824 */ /* 0x000fe400078e0219 */
[----:B------:R-:W-:Y:S01]  /*1040*/  IMAD.WIDE.U32 R30, R7, UR12, R30 ;  /* 0x0000000c071e7c25 */ /* 0x000fe2000f8e001e */
[----:B0-----:R-:W-:-:S04]  /*1050*/  LEA R26, P1, R24, UR14, 0x1 ;  /* 0x0000000e181a7c11 */ /* 0x001fc8000f8208ff */
[----:B------:R-:W-:Y:S02]  /*1060*/  IADD3 R25, R13, R31, RZ ;  /* 0x0000001f0d197210 */ /* 0x000fe40007ffe0ff */
[----:B------:R-:W-:Y:S02]  /*1070*/  LEA.HI.X R27, R24, UR15, R29, 0x1, P1 ;  /* 0x0000000f181b7c11 */ /* 0x000fe400088f0c1d */
[----:B------:R-:W-:-:S04]  /*1080*/  LEA R24, P1, R30, UR14, 0x1 ;  /* 0x0000000e1e187c11 */ /* 0x000fc8000f8208ff */
[----:B------:R-:W-:Y:S02]  /*1090*/  LEA.HI.X R25, R30, UR15, R25, 0x1, P1 ;  /* 0x0000000f1e197c11 */ /* 0x000fe400088f0c19 */
[----:B------:R0:W4:Y:S04]  /*10a0*/  LDG.E.U16 R30, desc[UR6][R26.64] ;  /* 0x000000061a1e7981 */ /* 0x000128000c1e1500 */
[----:B------:R-:W4:Y:S01]  /*10b0*/  LDG.E.U16 R24, desc[UR6][R24.64] ;  /* 0x0000000618187981 */ /* 0x000f22000c1e1500 */
[----:B0-----:R-:W-:-:S05]  /*10c0*/  IMAD.WIDE.U32 R26, R8, UR12, R32 ;  /* 0x0000000c081a7c25 */ /* 0x001fca000f8e0020 */
[----:B------:R-:W-:Y:S02]  /*10d0*/  IADD3 R19, R19, R27, RZ ;  /* 0x0000001b13137210 */ /* 0x000fe40007ffe0ff */
[----:B------:R-:W-:-:S04]  /*10e0*/  LEA R28, P1, R26, UR14, 0x1 ;  /* 0x0000000e1a1c7c11 */ /* 0x000fc8000f8208ff */
[----:B------:R-:W-:Y:S01]  /*10f0*/  LEA.HI.X R29, R26, UR15, R19, 0x1, P1 ;  /* 0x0000000f1a1d7c11 */ /* 0x000fe200088f0c13 */
[----:B------:R-:W-:-:S04]  /*1100*/  IMAD.WIDE.U32 R26, R5, UR12, R32 ;  /* 0x0000000c051a7c25 */ /* 0x000fc8000f8e0020 */
[----:B------:R0:W4:Y:S01]  /*1110*/  LDG.E.U16 R19, desc[UR6][R28.64] ;  /* 0x000000061c137981 */ /* 0x000122000c1e1500 */
[----:B------:R-:W-:Y:S02]  /*1120*/  IADD3 R21, R21, R27, RZ ;  /* 0x0000001b15157210 */ /* 0x000fe40007ffe0ff */
[----:B0-----:R-:W-:-:S04]  /*1130*/  LEA R28, P1, R26, UR14, 0x1 ;  /* 0x0000000e1a1c7c11 */ /* 0x001fc8000f8208ff */
        /* <DEDUP_REMOVED lines=12> */
[----:B------:R-:W-:-:S04]  /*1200*/  IMAD R33, R20, UR16, RZ ;  /* 0x0000001014217c24 */ /* 0x000fc8000f8e02ff */
[----:B------:R-:W-:Y:S01]  /*1210*/  IMAD R33, R16, UR17, R33 ;  /* 0x0000001110217c24 */ /* 0x000fe2000f8e0221 */
[----:B--2---:R-:W-:Y:S01]  /*1220*/  SHF.L.U32 R21, R22, 0x10, RZ ;  /* 0x0000001016157819 */ /* 0x004fe200000006ff */
[----:B------:R-:W-:Y:S02]  /*1230*/  IMAD.MOV.U32 R22, RZ, RZ, R42 ;  /* 0x000000ffff167224 */ /* 0x000fe400078e002a */
[----:B---3--:R-:W-:Y:S01]  /*1240*/  IMAD.U32 R29, R18, 0x10000, RZ ;  /* 0x00010000121d7824 */ /* 0x008fe200078e00ff */
[----:B-----5:R-:W-:Y:S02]  /*1250*/  SHF.L.U32 R40, R40, 0x10, RZ ;  /* 0x0000001028287819 */ /* 0x020fe400000006ff */
[----:B----4-:R-:W-:-:S05]  /*1260*/  SHF.L.U32 R38, R38, 0x10, RZ ;  /* 0x0000001026267819 */ /* 0x010fca00000006ff */
[C---:B------:R-:W-:Y:S01]  /*1270*/  FMUL.FTZ R23, R9.reuse, R38 ;  /* 0x0000002609177220 */ /* 0x040fe20000410000 */
[----:B------:R-:W-:-:S03]  /*1280*/  FMUL.FTZ R25, R9, R40 ;  /* 0x0000002809197220 */ /* 0x000fc60000410000 */
[C---:B------:R-:W-:Y:S01]  /*1290*/  FFMA.FTZ R32, R10.reuse, R21, R23 ;  /* 0x000000150a207223 */ /* 0x040fe20000010017 */
[----:B------:R-:W-:Y:S01]  /*12a0*/  MOV R23, R48 ;  /* 0x0000003000177202 */ /* 0x000fe20000000f00 */
[----:B------:R-:W-:Y:S01]  /*12b0*/  FFMA.FTZ R18, R10, R29, R25 ;  /* 0x0000001d0a127223 */ /* 0x000fe20000010019 */
[----:B------:R-:W-:Y:S02]  /*12c0*/  SHF.L.U32 R20, R39, 0x10, RZ ;  /* 0x0000001027147819 */ /* 0x000fe400000006ff */
[----:B------:R-:W-:-:S03]  /*12d0*/  SHF.L.U32 R39, R36, 0x10, RZ ;  /* 0x0000001024277819 */ /* 0x000fc600000006ff */
[----:B------:R-:W-:Y:S01]  /*12e0*/  FMUL.FTZ R28, R9, R20 ;  /* 0x00000014091c7220 */ /* 0x000fe20000410000 */
[----:B------:R-:W-:-:S04]  /*12f0*/  IMAD.WIDE.U32 R20, R16, UR16, R22 ;  /* 0x0000001010147c25 */ /* 0x000fc8000f8e0016 */
[----:B------:R-:W-:Y:S01]  /*1300*/  FFMA.FTZ R16, R10, R39, R28 ;  /* 0x000000270a107223 */ /* 0x000fe2000001001c */
[----:B------:R-:W-:Y:S02]  /*1310*/  SHF.L.U32 R28, R41, 0x10, RZ ;  /* 0x00000010291c7819 */ /* 0x000fe400000006ff */
[----:B------:R-:W-:-:S03]  /*1320*/  SHF.L.U32 R37, R37, 0x10, RZ ;  /* 0x0000001025257819 */ /* 0x000fc600000006ff */
[----:B------:R-:W-:Y:S01]  /*1330*/  FMUL.FTZ R23, R9, R28 ;  /* 0x0000001c09177220 */ /* 0x000fe20000410000 */
[----:B------:R-:W-:Y:S01]  /*1340*/  IMAD.U32 R34, R34, 0x10000, RZ ;  /* 0x0001000022227824 */ /* 0x000fe200078e00ff */
[----:B------:R-:W-:-:S05]  /*1350*/  SHF.L.U32 R35, R35, 0x10, RZ ;  /* 0x0000001023237819 */ /* 0x000fca00000006ff */
[----:B------:R-:W-:Y:S01]  /*1360*/  FFMA.FTZ R35, R11, R35, R32 ;  /* 0x000000230b237223 */ /* 0x000fe20000010020 */
[----:B------:R-:W-:Y:S01]  /*1370*/  FFMA.FTZ R28, R10, R37, R23 ;  /* 0x000000250a1c7223 */ /* 0x000fe20000010017 */
[----:B------:R-:W-:Y:S02]  /*1380*/  SHF.L.U32 R30, R30, 0x10, RZ ;  /* 0x000000101e1e7819 */ /* 0x000fe400000006ff */
[----:B------:R-:W-:Y:S01]  /*1390*/  SHF.L.U32 R22, R19, 0x10, RZ ;  /* 0x0000001013167819 */ /* 0x000fe200000006ff */
[----:B------:R-:W-:-:S04]  /*13a0*/  FFMA.FTZ R19, R11, R34, R18 ;  /* 0x000000220b137223 */ /* 0x000fc80000010012 */
[----:B------:R-:W-:Y:S01]  /*13b0*/  FFMA.FTZ R19, R12, R22, R19 ;  /* 0x000000160c137223 */ /* 0x000fe20000010013 */
[----:B------:R-:W-:-:S05]  /*13c0*/  SHF.L.U32 R31, R31, 0x10, RZ ;  /* 0x000000101f1f7819 */ /* 0x000fca00000006ff */
[----:B------:R-:W-:-:S04]  /*13d0*/  FFMA.FTZ R18, R12, R31, R35 ;  /* 0x0000001f0c127223 */ /* 0x000fc80000010023 */
[----:B------:R-:W-:-:S04]  /*13e0*/  FMUL.FTZ R23, R51, R18 ;  /* 0x0000001233177220 */ /* 0x000fc80000410000 */
[----:B------:R-:W-:Y:S01]  /*13f0*/  FFMA.FTZ R23, R52, R19, R23 ;  /* 0x0000001334177223 */ /* 0x000fe20000010017 */
[----:B------:R-:W-:Y:S02]  /*1400*/  IMAD.U32 R22, R13, 0x10000, RZ ;  /* 0x000100000d167824 */ /* 0x000fe400078e00ff */
[----:B------:R-:W-:-:S04]  /*1410*/  FFMA.FTZ R13, R11, R30, R16 ;  /* 0x0000001e0b0d7223 */ /* 0x000fc80000010010 */
[----:B------:R-:W-:-:S04]  /*1420*/  FFMA.FTZ R13, R12, R22, R13 ;  /* 0x000000160c0d7223 */ /* 0x000fc8000001000d */
[----:B------:R-:W-:Y:S02]  /*1430*/  FFMA.FTZ R16, R50, R13, R23 ;  /* 0x0000000d32107223 */ /* 0x000fe40000010017 */
[----:B------:R-:W0:Y:S01]  /*1440*/  LDC R13, c[0x0][0x14] ;  /* 0x00000500ff0d7b82 */ /* 0x000e220000000800 */
[----:B------:R-:W-:Y:S01]  /*1450*/  SHF.L.U32 R24, R24, 0x10, RZ ;  /* 0x0000001018187819 */ /* 0x000fe200000006ff */
[----:B------:R-:W-:Y:S01]  /*1460*/  IMAD R18, R15, UR18, RZ ;  /* 0x000000120f127c24 */ /* 0x000fe2000f8e02ff */
[----:B------:R-:W-:Y:S02]  /*1470*/  IADD3 R21, R21, R33, RZ ;  /* 0x0000002115157210 */ /* 0x000fe40007ffe0ff */
[----:B------:R-:W-:Y:S01]  /*1480*/  SHF.L.U32 R26, R26, 0x10, RZ ;  /* 0x000000101a1a7819 */ /* 0x000fe200000006ff */
[----:B------:R-:W-:Y:S01]  /*1490*/  FFMA.FTZ R19, R11, R24, R28 ;  /* 0x000000180b137223 */ /* 0x000fe2000001001c */
[C---:B------:R-:W-:Y:S02]  /*14a0*/  IMAD R15, R17.reuse, UR19, R18 ;  /* 0x00000013110f7c24 */ /* 0x040fe4000f8e0212 */
[----:B------:R-:W-:-:S04]  /*14b0*/  IMAD.WIDE.U32 R20, R17, UR18, R20 ;  /* 0x0000001211147c25 */ /* 0x000fc8000f8e0014 */
[----:B------:R-:W-:-:S04]  /*14c0*/  FFMA.FTZ R26, R12, R26, R19 ;  /* 0x0000001a0c1a7223 */ /* 0x000fc80000010013 */
[----:B------:R-:W-:Y:S01]  /*14d0*/  FFMA.FTZ R26, R49, R26, R16 ;  /* 0x0000001a311a7223 */ /* 0x000fe20000010010 */
[----:B------:R-:W-:Y:S02]  /*14e0*/  IADD3 R15, R21, R15, RZ ;  /* 0x0000000f150f7210 */ /* 0x000fe40007ffe0ff */
[----:B------:R-:W-:Y:S01]  /*14f0*/  LEA R16, P1, R20, UR20, 0x1 ;  /* 0x0000001414107c11 */ /* 0x000fe2000f8208ff */
[----:B0-----:R-:W-:-:S03]  /*1500*/  IMAD.IADD R14, R13, 0x1, R14 ;  /* 0x000000010d0e7824 */ /* 0x001fc600078e020e */
[----:B------:R-:W-:Y:S02]  /*1510*/  LEA.HI.X R17, R20, UR21, R15, 0x1, P1 ;  /* 0x0000001514117c11 */ /* 0x000fe400088f0c0f */
[----:B------:R-:W-:Y:S02]  /*1520*/  ISETP.GE.AND P1, PT, R14, R59, PT ;  /* 0x0000003b0e00720c */ /* 0x000fe40003f26270 */
[----:B------:R-:W-:-:S05]  /*1530*/  F2FP.BF16.F32.PACK_AB R26, RZ, R26 ;  /* 0x0000001aff1a723e */ /* 0x000fca00000010ff */
[----:B------:R0:W-:Y:S06]  /*1540*/  STG.E.U16 desc[UR6][R16.64], R26 ;  /* 0x0000001a10007986 */ /* 0x0001ec000c101506 */
[----:B------:R-:W-:Y:S05]  /*1550*/  @!P1 BRA `(.L_x_122) ;  /* 0xfffffff400009947 */ /* 0x000fea000383ffff */
[----:B------:R-:W-:Y:S05]  /*1560*/  EXIT ;  /* 0x000000000000794d */ /* 0x000fea0003800000 */
.L_x_121:
[----:B------:R-:W0:Y:S01]  /*1570*/  LDC R12, c[0x0][0x230] ;  /* 0x00008c00ff0c7b82 */ /* 0x000e220000000800 */
[----:B------:R-:W-:-:S07]  /*1580*/  ULDC UR5, c[0x0][0x228] ;  /* 0x00008a0000057ab9 */ /* 0x000fce0000000800 */
[----:B------:R-:W1:Y:S01]  /*1590*/  S2UR UR4, SR_CTAID.Z ;  /* 0x00000000000479c3 */ /* 0x000e620000002700 */
[----:B0-----:R-:W-:-:S05]  /*15a0*/  IMAD R0, R12, UR5, RZ ;  /* 0x000000050c007c24 */ /* 0x001fca000f8e02ff */
[----:B-1----:R-:W-:-:S13]  /*15b0*/  ISETP.LE.AND P0, PT, R0, UR4, PT ;  /* 0x0000000400007c0c */ /* 0x002fda000bf03270 */
[----:B------:R-:W-:Y:S05]  /*15c0*/  @P0 EXIT ;  /* 0x000000000000094d */ /* 0x000fea0003800000 */
[-C--:B------:R-:W-:Y:S01]  /*15d0*/  IABS R4, R12.reuse ;  /* 0x0000000c00047213 */ /* 0x080fe20000000000 */
[----:B------:R-:W-:Y:S01]  /*15e0*/  ULDC.64 UR10, c[0x0][0x2a8] ;  /* 0x0000aa00000a7ab9 */ /* 0x000fe20000000a00 */
[----:B------:R-:W-:Y:S01]  /*15f0*/  SHF.R.S32.HI R2, RZ, 0x1f, R10 ;  /* 0x0000001fff027819 */ /* 0x000fe2000001140a */
[----:B------:R-:W-:Y:S01]  /*1600*/  ULDC.64 UR8, c[0x0][0x260] ;  /* 0x0000980000087ab9 */ /* 0x000fe20000000a00 */
[----:B------:R-:W0:Y:S01]  /*1610*/  I2F.RP R6, R4 ;  /* 0x0000000400067306 */ /* 0x000e220000209400 */
[----:B------:R-:W-:Y:S01]  /*1620*/  ISETP.NE.AND P0, PT, R12, RZ, PT ;  /* 0x000000ff0c00720c */ /* 0x000fe20003f05270 */
[----:B------:R-:W-:Y:S01]  /*1630*/  ULDC.64 UR12, c[0x0][0x290] ;  /* 0x0000a400000c7ab9 */ /* 0x000fe20000000a00 */
[C---:B------:R-:W-:Y:S01]  /*1640*/  IMAD R7, R2.reuse, UR10, RZ ;  /* 0x0000000a02077c24 */ /* 0x040fe2000f8e02ff */
[----:B------:R-:W-:Y:S01]  /*1650*/  LOP3.LUT R23, RZ, R12, RZ, 0x33, !PT ;  /* 0x0000000cff177212 */ /* 0x000fe200078e33ff */
[----:B------:R-:W-:Y:S01]  /*1660*/  IMAD R5, R2, UR8, RZ ;  /* 0x0000000802057c24 */ /* 0x000fe2000f8e02ff */
[----:B------:R-:W-:Y:S01]  /*1670*/  ULDC.64 UR14, c[0x0][0x298] ;  /* 0x0000a600000e7ab9 */ /* 0x000fe20000000a00 */
[C---:B------:R-:W-:Y:S01]  /*1680*/  IMAD R9, R10.reuse, UR11, R7 ;  /* 0x0000000b0a097c24 */ /* 0x040fe2000f8e0207 */
[----:B------:R-:W-:Y:S01]  /*1690*/  ULDC.64 UR16, c[0x0][0x268] ;  /* 0x00009a0000107ab9 */ /* 0x000fe20000000a00 */
[----:B------:R-:W-:-:S04]  /*16a0*/  IMAD.WIDE.U32 R2, R10, UR8, RZ ;  /* 0x000000080a027c25 */ /* 0x000fc8000f8e00ff */
[----:B------:R-:W-:Y:S01]  /*16b0*/  IMAD R5, R10, UR9, R5 ;  /* 0x000000090a057c24 */ /* 0x000fe2000f8e0205 */
[----:B------:R-:W-:Y:S01]  /*16c0*/  ULDC.64 UR8, c[0x0][0x258] ;  /* 0x0000960000087ab9 */ /* 0x000fe20000000a00 */
[----:B0-----:R-:W0:Y:S03]  /*16d0*/  MUFU.RCP R6, R6 ;  /* 0x0000000600067308 */ /* 0x001e260000001000 */
[----:B------:R-:W-:Y:S02]  /*16e0*/  IADD3 R3, R3, R5, RZ ;  /* 0x0000000503037210 */ /* 0x000fe40007ffe0ff */
[----:B------:R-:W1:Y:S01]  /*16f0*/  LDC R5, c[0x0][0x14] ;  /* 0x00000500ff057b82 */ /* 0x000e620000000800 */
[----:B------:R-:W-:Y:S01]  /*1700*/  IMAD.WIDE.U32 R2, R42, UR8, R2 ;  /* 0x000000082a027c25 */ /* 0x000fe2000f8e0002 */
[----:B0-----:R-:W-:-:S03]  /*1710*/  IADD3 R11, R6, 0xffffffe, RZ ;  /* 0x0ffffffe060b7810 */ /* 0x001fc60007ffe0ff */
[----:B------:R-:W-:Y:S01]  /*1720*/  IMAD.WIDE.U32 R6, R10, UR10, RZ ;  /* 0x0000000a0a067c25 */ /* 0x000fe2000f8e00ff */
[----:B------:R-:W-:Y:S01]  /*1730*/  SHF.R.S32.HI R10, RZ, 0x1f, R42 ;  /* 0x0000001fff0a7819 */ /* 0x000fe2000001142a */
[----:B------:R-:W-:Y:S01]  /*1740*/  ULDC.64 UR10, c[0x0][0x2a0] ;  /* 0x0000a800000a7ab9 */ /* 0x000fe20000000a00 */
[----:B------:R-:W0:Y:S01]  /*1750*/  F2I.FTZ.U32.TRUNC.NTZ R11, R11 ;  /* 0x0000000b000b7305 */ /* 0x000e22000021f000 */
[----:B------:R-:W-:Y:S02]  /*1760*/  MOV R8, R6 ;  /* 0x0000000600087202 */ /* 0x000fe40000000f00 */
[C---:B------:R-:W-:Y:S01]  /*1770*/  IMAD R15, R10.reuse, UR10, RZ ;  /* 0x0000000a0a0f7c24 */ /* 0x040fe2000f8e02ff */
[----:B------:R-:W2:Y:S01]  /*1780*/  LDC R6, c[0x0][0x230] ;  /* 0x00008c00ff067b82 */ /* 0x000ea20000000800 */
[----:B------:R-:W-:Y:S01]  /*1790*/  IADD3 R9, R7, R9, RZ ;  /* 0x0000000907097210 */ /* 0x000fe20007ffe0ff */
[----:B------:R-:W-:Y:S01]  /*17a0*/  IMAD R7, R10, UR8, RZ ;  /* 0x000000080a077c24 */ /* 0x000fe2000f8e02ff */
[----:B------:R-:W-:Y:S01]  /*17b0*/  HFMA2.MMA R10, -RZ, RZ, 0, 0 ;  /* 0x00000000ff0a7435 */ /* 0x000fe200000001ff */
[----:B------:R-:W-:-:S02]  /*17c0*/  IMAD R15, R42, UR11, R15 ;  /* 0x0000000b2a0f7c24 */ /* 0x000fc4000f8e020f */
[C---:B------:R-:W-:Y:S01]  /*17d0*/  IMAD R13, R42.reuse, UR9, R7 ;  /* 0x000000092a0d7c24 */ /* 0x040fe2000f8e0207 */
[----:B------:R-:W-:Y:S01]  /*17e0*/  ULDC.64 UR8, c[0x0][0x250] ;  /* 0x0000940000087ab9 */ /* 0x000fe20000000a00 */
[----:B------:R-:W-:Y:S01]  /*17f0*/  IMAD.WIDE.U32 R42, R42, UR10, R8 ;  /* 0x0000000a2a2a7c25 */ /* 0x000fe2000f8e0008 */
[----:B------:R-:W-:Y:S02]  /*1800*/  ULDC.64 UR10, c[0x0][0x220] ;  /* 0x00008800000a7ab9 */ /* 0x000fe40000000a00 */
[----:B------:R-:W-:Y:S01]  /*1810*/  IADD3 R19, R3, R13, RZ ;  /* 0x0000000d03137210 */ /* 0x000fe20007ffe0ff */
[----:B0-----:R-:W-:Y:S01]  /*1820*/  IMAD.MOV R17, RZ, RZ, -R11 ;  /* 0x000000ffff117224 */ /* 0x001fe200078e0a0b */
[----:B------:R-:W-:-:S03]  /*1830*/  IADD3 R21, R15, R43, RZ ;  /* 0x0000002b0f157210 */ /* 0x000fc60007ffe0ff */
[----:B------:R-:W-:-:S04]  /*1840*/  IMAD R7, R17, R4, RZ ;  /* 0x0000000411077224 */ /* 0x000fc800078e02ff */
[----:B------:R-:W-:Y:S01]  /*1850*/  IMAD.HI.U32 R16, R11, R7, R10 ;  /* 0x000000070b107227 */ /* 0x000fe200078e000a */
[----:B------:R-:W-:Y:S01]  /*1860*/  MOV R7, UR4 ;  /* 0x0000000400077c02 */ /* 0x000fe20008000f00 */
[----:B------:R-:W-:-:S06]  /*1870*/  ULDC.64 UR4, c[0x0][0x248] ;  /* 0x0000920000047ab9 */ /* 0x000fcc0000000a00 */
.L_x_123:
[----:B------:R-:W-:Y:S02]  /*1880*/  IABS R9, R7 ;  /* 0x0000000700097213 */ /* 0x000fe40000000000 */
[----:B--2---:R-:W-:-:S03]  /*1890*/  IABS R12, R6 ;  /* 0x00000006000c7213 */ /* 0x004fc60000000000 */
[----:B------:R-:W-:-:S04]  /*18a0*/  IMAD.HI.U32 R8, R16, R9, RZ ;  /* 0x0000000910087227 */ /* 0x000fc800078e00ff */
[----:B0-----:R-:W-:-:S04]  /*18b0*/  IMAD.MOV R10, RZ, RZ, -R8 ;  /* 0x000000ffff0a7224 */ /* 0x001fc800078e0a08 */
[----:B------:R-:W-:-:S05]  /*18c0*/  IMAD R9, R12, R10, R9 ;  /* 0x0000000a0c097224 */ /* 0x000fca00078e0209 */
[----:B------:R-:W-:-:S13]  /*18d0*/  ISETP.GT.U32.AND P2, PT, R4, R9, PT ;  /* 0x000000090400720c */ /* 0x000fda0003f44070 */
[----:B------:R-:W-:Y:S02]  /*18e0*/  @!P2 IADD3 R9, R9, -R12, RZ ;  /* 0x8000000c0909a210 */ /* 0x000fe40007ffe0ff */
[----:B------:R-:W-:Y:S02]  /*18f0*/  @!P2 IADD3 R8, R8, 0x1, RZ ;  /* 0x000000010808a810 */ /* 0x000fe40007ffe0ff */
[----:B------:R-:W-:Y:S02]  /*1900*/  ISETP.GE.U32.AND P1, PT, R9, R4, PT ;  /* 0x000000040900720c */ /* 0x000fe40003f26070 */
[----:B------:R-:W-:-:S04]  /*1910*/  LOP3.LUT R9, R7, R6, RZ, 0x3c, !PT ;  /* 0x0000000607097212 */ /* 0x000fc800078e3cff */
[----:B------:R-:W-:Y:S02]  /*1920*/  ISETP.GE.AND P3, PT, R9, RZ, PT ;  /* 0x000000ff0900720c */ /* 0x000fe40003f66270 */
[----:B------:R-:W-:-:S05]  /*1930*/  MOV R9, R19 ;  /* 0x0000001300097202 */ /* 0x000fca0000000f00 */
[----:B------:R-:W-:-:S06]  /*1940*/  @P1 IADD3 R8, R8, 0x1, RZ ;  /* 0x0000000108081810 */ /* 0x000fcc0007ffe0ff */
[----:B------:R-:W-:-:S04]  /*1950*/  @!P3 IADD3 R8, -R8, RZ, RZ ;  /* 0x000000ff0808b210 */ /* 0x000fc80007ffe1ff */
[----:B------:R-:W-:Y:S02]  /*1960*/  SEL R13, R23, R8, !P0 ;  /* 0x00000008170d7207 */ /* 0x000fe40004000000 */
[----:B------:R-:W-:Y:S02]  /*1970*/  MOV R8, R2 ;  /* 0x0000000200087202 */ /* 0x000fe40000000f00 */
[--C-:B------:R-:W-:Y:S01]  /*1980*/  SHF.R.S32.HI R12, RZ, 0x1f, R13.reuse ;  /* 0x0000001fff0c7819 */ /* 0x100fe2000001140d */
[----:B------:R-:W-:Y:S02]  /*1990*/  IMAD.MOV R15, RZ, RZ, -R13 ;  /* 0x000000ffff0f7224 */ /* 0x000fe400078e0a0d */
[----:B------:R-:W-:-:S04]  /*19a0*/  IMAD.WIDE.U32 R8, R13, UR4, R8 ;  /* 0x000000040d087c25 */ /* 0x000fc8000f8e0008 */
[----:B------:R-:W-:Y:S02]  /*19b0*/  IMAD R10, R12, UR4, RZ ;  /* 0x000000040c0a7c24 */ /* 0x000fe4000f8e02ff */
[----:B------:R-:W-:Y:S02]  /*19c0*/  IMAD R15, R6, R15, R7 ;  /* 0x0000000f060f7224 */ /* 0x000fe400078e0207 */
[----:B------:R-:W-:-:S03]  /*19d0*/  IMAD R11, R13, UR5, R10 ;  /* 0x000000050d0b7c24 */ /* 0x000fc6000f8e020a */
[----:B------:R-:W-:Y:S02]  /*19e0*/  SHF.R.S32.HI R14, RZ, 0x1f, R15 ;  /* 0x0000001fff0e7819 */ /* 0x000fe4000001140f */
[----:B------:R-:W-:-:S03]  /*19f0*/  IADD3 R9, R9, R11, RZ ;  /* 0x0000000b09097210 */ /* 0x000fc60007ffe0ff */
[----:B------:R-:W-:Y:S02]  /*1a00*/  IMAD R10, R14, UR8, RZ ;  /* 0x000000080e0a7c24 */ /* 0x000fe4000f8e02ff */
[----:B------:R-:W-:-:S04]  /*1a10*/  IMAD.WIDE.U32 R8, R15, UR8, R8 ;  /* 0x000000080f087c25 */ /* 0x000fc8000f8e0008 */
[----:B------:R-:W-:Y:S01]  /*1a20*/  IMAD R11, R15, UR9, R10 ;  /* 0x000000090f0b7c24 */ /* 0x000fe2000f8e020a */
[----:B------:R-:W-:-:S04]  /*1a30*/  LEA R10, P1, R8, UR10, 0x1 ;  /* 0x0000000a080a7c11 */ /* 0x000fc8000f8208ff */
[----:B------:R-:W-:-:S04]  /*1a40*/  IADD3 R9, R9, R11, RZ ;  /* 0x0000000b09097210 */ /* 0x000fc80007ffe0ff */
[----:B------:R-:W-:-:S05]  /*1a50*/  LEA.HI.X R11, R8, UR11, R9, 0x1, P1 ;  /* 0x0000000b080b7c11 */ /* 0x000fca00088f0c09 */
[----:B------:R0:W2:Y:S01]  /*1a60*/  LDG.E.U16 R17, desc[UR6][R10.64] ;  /* 0x000000060a117981 */ /* 0x0000a2000c1e1500 */
[----:B------:R-:W-:Y:S01]  /*1a70*/  MOV R9, R21 ;  /* 0x0000001500097202 */ /* 0x000fe20000000f00 */
[----:B------:R-:W-:Y:S01]  /*1a80*/  IMAD.MOV.U32 R8, RZ, RZ, R42 ;  /* 0x000000ffff087224 */ /* 0x000fe200078e002a */
[----:B-1----:R-:W-:Y:S01]  /*1a90*/  IADD3 R7, R5, R7, RZ ;  /* 0x0000000705077210 */ /* 0x002fe20007ffe0ff */
[----:B------:R-:W-:Y:S02]  /*1aa0*/  IMAD R12, R12, UR12, RZ ;  /* 0x0000000c0c0c7c24 */ /* 0x000fe4000f8e02ff */
[----:B------:R-:W-:-:S04]  /*1ab0*/  IMAD.WIDE.U32 R8, R13, UR12, R8 ;  /* 0x0000000c0d087c25 */ /* 0x000fc8000f8e0008 */
[----:B------:R-:W-:Y:S02]  /*1ac0*/  IMAD R13, R13, UR13, R12 ;  /* 0x0000000d0d0d7c24 */ /* 0x000fe4000f8e020c */
[----:B------:R-:W-:-:S03]  /*1ad0*/  IMAD R14, R14, UR14, RZ ;  /* 0x0000000e0e0e7c24 */ /* 0x000fc6000f8e02ff */
[----:B------:R-:W-:Y:S01]  /*1ae0*/  IADD3 R9, R9, R13, RZ ;  /* 0x0000000d09097210 */ /* 0x000fe20007ffe0ff */
[C---:B------:R-:W-:Y:S02]  /*1af0*/  IMAD R13, R15.reuse, UR15, R14 ;  /* 0x0000000f0f0d7c24 */ /* 0x040fe4000f8e020e */
[----:B------:R-:W-:-:S05]  /*1b00*/  IMAD.WIDE.U32 R8, R15, UR14, R8 ;  /* 0x0000000e0f087c25 */ /* 0x000fca000f8e0008 */
[----:B------:R-:W-:Y:S02]  /*1b10*/  IADD3 R9, R9, R13, RZ ;  /* 0x0000000d09097210 */ /* 0x000fe40007ffe0ff */
[----:B0-----:R-:W-:-:S04]  /*1b20*/  LEA R10, P1, R8, UR16, 0x1 ;  /* 0x00000010080a7c11 */ /* 0x001fc8000f8208ff */
[----:B------:R-:W-:Y:S02]  /*1b30*/  LEA.HI.X R11, R8, UR17, R9, 0x1, P1 ;  /* 0x00000011080b7c11 */ /* 0x000fe400088f0c09 */
[----:B------:R-:W-:-:S03]  /*1b40*/  ISETP.GE.AND P1, PT, R7, R0, PT ;  /* 0x000000000700720c */ /* 0x000fc60003f26270 */
[----:B--2---:R0:W-:Y:S10]  /*1b50*/  STG.E.U16 desc[UR6][R10.64], R17 ;  /* 0x000000110a007986 */ /* 0x0041f4000c101506 */
[----:B------:R-:W-:Y:S05]  /*1b60*/  @!P1 BRA `(.L_x_123) ;  /* 0xfffffffc00449947 */ /* 0x000fea000383ffff */
[----:B------:R-:W-:Y:S05]  /*1b70*/  EXIT ;  /* 0x000000000000794d */ /* 0x000fea0003800000 */
.L_x_124:
        /* <DEDUP_REMOVED lines=16> */
.L_x_175:


//--------------------- .text._ZN2at6native53_GLOBAL__N__83c2e5dd_20_UpSampleBicubic2d_cu_80ee57ca28upsample_bicubic2d_out_frameIN3c104HalfEfEEviT0_S5_bNS_27GenericPackedTensorAccessorIKT_Lm4ENS_16DefaultPtrTraitsElEENS6_IS7_Lm4ES9_lEE --------------------------
	.section	.text._ZN2at6native53_GLOBAL__N__83c2e5dd_20_UpSampleBicubic2d_cu_80ee57ca28upsample_bicubic2d_out_frameIN3c104HalfEfEEviT0_S5_bNS_27GenericPackedTensorAccessorIKT_Lm4ENS_16DefaultPtrTraitsElEENS6_IS7_Lm4ES9_lEE,"ax",@progbits
	.align	128
.text._ZN2at6native53_GLOBAL__N__83c2e5dd_20_UpSampleBicubic2d_cu_80ee57ca28upsample_bicubic2d_out_frameIN3c104HalfEfEEviT0_S5_bNS_27GenericPackedTensorAccessorIKT_Lm4ENS_16DefaultPtrTraitsElEENS6_IS7_Lm4ES9_lEE:
        .type           _ZN2at6native53_GLOBAL__N__83c2e5dd_20_UpSampleBicubic2d_cu_80ee57ca28upsample_bicubic2d_out_frameIN3c104HalfEfEEviT0_S5_bNS_27GenericPackedTensorAccessorIKT_Lm4ENS_16DefaultPtrTraitsElEENS6_IS7_Lm4ES9_lEE,@function
        .size           _ZN2at6native53_GLOBAL__N__83c2e5dd_20_UpSampleBicubic2d_cu_80ee57ca28upsample_bicubic2d_out_frameIN3c104HalfEfEEviT0_S5_bNS_27GenericPackedTensorAccessorIKT_Lm4ENS_16DefaultPtrTraitsElEENS6_IS7_Lm4ES9_lEE,(.L_x_176 - _ZN2at6native53_GLOBAL__N__83c2e5dd_20_UpSampleBicubic2d_cu_80ee57ca28upsample_bicubic2d_out_frameIN3c104HalfEfEEviT0_S5_bNS_27GenericPackedTensorAccessorIKT_Lm4ENS_16DefaultPtrTraitsElEENS6_IS7_Lm4ES9_lEE)
        .other          _ZN2at6native53_GLOBAL__N__83c2e5dd_20_UpSampleBicubic2d_cu_80ee57ca28upsample_bicubic2d_out_frameIN3c104HalfEfEEviT0_S5_bNS_27GenericPackedTensorAccessorIKT_Lm4ENS_16DefaultPtrTraitsElEENS6_IS7_Lm4ES9_lEE,@"STO_CUDA_ENTRY STV_DEFAULT"
_ZN2at6native53_GLOBAL__N__83c2e5dd_20_UpSampleBicubic2d_cu_80ee57ca28upsample_bicubic2d_out_frameIN3c104HalfEfEEviT0_S5_bNS_27GenericPackedTensorAccessorIKT_Lm4ENS_16DefaultPtrTraitsElEENS6_IS7_Lm4ES9_lEE:
        /* <DEDUP_REMOVED lines=18> */
[----:B0-----:R-:W-:Y:S01]  /*0120*/  IMAD.MOV.U32 R2, RZ, RZ, RZ ;  /* 0x000000ffff027224 */ /* 0x001fe200078e00ff */
[----:B--2---:R-:W-:-:S05]  /*0130*/  IADD3 R4, RZ, -R3, RZ ;  /* 0x80000003ff047210 */ /* 0x004fca0007ffe0ff */
[----:B------:R-:W-:Y:S01]  /*0140*/  IMAD R7, R4, R5, RZ ;  /* 0x0000000504077224 */ /* 0x000fe200078e02ff */
[----:B------:R-:W-:-:S03]  /*0150*/  IABS R4, R10 ;  /* 0x0000000a00047213 */ /* 0x000fc60000000000 */
[----:B------:R-:W-:Y:S02]  /*0160*/  IMAD.HI.U32 R3, R3, R7, R2 ;  /* 0x0000000703037227 */ /* 0x000fe400078e0002 */
[----:B------:R-:W0:Y:S04]  /*0170*/  LDC R7, c[0x0][0x240] ;  /* 0x00009000ff077b82 */ /* 0x000e280000000800 */
[----:B------:R-:W-:-:S04]  /*0180*/  IMAD.HI.U32 R6, R3, R4, RZ ;  /* 0x0000000403067227 */ /* 0x000fc800078e00ff */
[----:B------:R-:W-:-:S04]  /*0190*/  IMAD.MOV R0, RZ, RZ, -R6 ;  /* 0x000000ffff007224 */ /* 0x000fc800078e0a06 */
[----:B------:R-:W-:-:S05]  /*01a0*/  IMAD R0, R5, R0, R4 ;  /* 0x0000000005007224 */ /* 0x000fca00078e0204 */
[----:B------:R-:W-:-:S13]  /*01b0*/  ISETP.GT.U32.AND P1, PT, R5, R0, PT ;  /* 0x000000000500720c */ /* 0x000fda0003f24070 */
[-C--:B------:R-:W-:Y:S01]  /*01c0*/  @!P1 IADD3 R0, R0, -R5.reuse, RZ ;  /* 0x8000000500009210 */ /* 0x080fe20007ffe0ff */
[----:B------:R-:W-:Y:S01]  /*01d0*/  @!P1 VIADD R6, R6, 0x1 ;  /* 0x0000000106069836 */ /* 0x000fe20000000000 */
[----:B------:R-:W-:Y:S02]  /*01e0*/  ISETP.NE.AND P1, PT, R9, RZ, PT ;  /* 0x000000ff0900720c */ /* 0x000fe40003f25270 */
[----:B------:R-:W-:Y:S02]  /*01f0*/  ISETP.GE.U32.AND P0, PT, R0, R5, PT ;  /* 0x000000050000720c */ /* 0x000fe40003f06070 */
[----:B------:R-:W-:-:S04]  /*0200*/  LOP3.LUT R0, R10, R9, RZ, 0x3c, !PT ;  /* 0x000000090a007212 */ /* 0x000fc800078e3cff */
[----:B------:R-:W-:-:S07]  /*0210*/  ISETP.GE.AND P2, PT, R0, RZ, PT ;  /* 0x000000ff0000720c */ /* 0x000fce0003f46270 */
[----:B------:R-:W-:Y:S01]  /*0220*/  @P0 VIADD R6, R6, 0x1 ;  /* 0x0000000106060836 */ /* 0x000fe20000000000 */
[----:B0-----:R-:W-:-:S05]  /*0230*/  ISETP.NE.AND P0, PT, R9, R7, PT ;  /* 0x000000070900720c */ /* 0x001fca0003f05270 */
[----:B------:R-:W-:Y:S02]  /*0240*/  @!P2 IADD3 R6, -R6, RZ, RZ ;  /* 0x000000ff0606a210 */ /* 0x000fe40007ffe1ff */
        /* <DEDUP_REMOVED lines=23> */
[----:B------:R-:W-:Y:S01]  /*03c0*/  HFMA2.MMA R15, -RZ, RZ, 1.8125, 0 ;  /* 0x3f400000ff0f7435 */ /* 0x000fe200000001ff */
        /* <DEDUP_REMOVED lines=39> */
[----:B------:R-:W-:Y:S01]  /*0640*/  IADD3 R27, R19, 0x1, RZ ;  /* 0x00000001131b7810 */ /* 0x000fe20007ffe0ff */
        /* <DEDUP_REMOVED lines=53> */
[----:B0-----:R-:W-:-:S03]  /*09a0*/  IMAD.WIDE.U32 R2, R31, UR6, R24 ;  /* 0x000000061f027c25 */ /* 0x001fc6000f8e0018 */
[----:B------:R-:W-:Y:S01]  /*09b0*/  IADD3 R61, R61, R12, RZ ;  /* 0x0000000c3d3d7210 */ /* 0x000fe20007ffe0ff */
[----:B------:R-:W-:-:S04]  /*09c0*/  IMAD.WIDE.U32 R30, R31, UR6, R22 ;  /* 0x000000061f1e7c25 */ /* 0x000fc8000f8e0016 */
[----:B------:R-:W-:Y:S02]  /*09d0*/  IMAD.WIDE.U32 R40, R5, UR6, R22 ;  /* 0x0000000605287c25 */ /* 0x000fe4000f8e0016 */
[----:B------:R-:W3:Y:S02]  /*09e0*/  LDL.64 R22, [R1+0x70] ;  /* 0x0000700001167983 */ /* 0x000ee40000100a00 */
[----:B------:R-:W-:-:S04]  /*09f0*/  IMAD.WIDE.U32 R14, R14, UR6, RZ ;  /* 0x000000060e0e7c25 */ /* 0x000fc8000f8e00ff */
[----:B------:R-:W-:Y:S01]  /*0a00*/  IMAD R26, R26, UR8, RZ ;  /* 0x000000081a1a7c24 */ /* 0x000fe2000f8e02ff */
[----:B------:R-:W-:Y:S01]  /*0a10*/  IADD3 R15, R15, R21, RZ ;  /* 0x000000150f0f7210 */ /* 0x000fe20007ffe0ff */
[----:B------:R-:W-:-:S04]  /*0a20*/  IMAD.WIDE.U32 R20, R19, UR8, RZ ;  /* 0x0000000813147c25 */ /* 0x000fc8000f8e00ff */
[----:B------:R-:W-:Y:S02]  /*0a30*/  IMAD R7, R19, UR9, R26 ;  /* 0x0000000913077c24 */ /* 0x000fe4000f8e021a */
[----:B------:R-:W-:-:S03]  /*0a40*/  IMAD.WIDE.U32 R10, R33, UR6, RZ ;  /* 0x00000006210a7c25 */ /* 0x000fc6000f8e00ff */
[----:B------:R-:W-:Y:S01]  /*0a50*/  IADD3 R21, R21, R7, RZ ;  /* 0x0000000715157210 */ /* 0x000fe20007ffe0ff */
[----:B------:R-:W-:Y:S01]  /*0a60*/  IMAD.WIDE.U32 R42, R5, UR6, R24 ;  /* 0x00000006052a7c25 */ /* 0x000fe2000f8e0018 */
[----:B------:R-:W-:Y:S03]  /*0a70*/  STL.64 [R1+0x58], R2 ;  /* 0x0000580201007387 */ /* 0x000fe60000100a00 */
[----:B------:R-:W-:Y:S02]  /*0a80*/  IMAD.IADD R11, R11, 0x1, R13 ;  /* 0x000000010b0b7824 */ /* 0x000fe400078e020d */
[----:B------:R-:W-:Y:S01]  /*0a90*/  IMAD.WIDE.U32 R38, R5, UR6, R20 ;  /* 0x0000000605267c25 */ /* 0x000fe2000f8e0014 */
[----:B------:R-:W-:Y:S03]  /*0aa0*/  STL.64 [R1+0x50], R42 ;  /* 0x0000502a01007387 */ /* 0x000fe60000100a00 */
[--C-:B------:R-:W-:Y:S01]  /*0ab0*/  IMAD.WIDE.U32 R28, R29, UR8, R14.reuse ;  /* 0x000000081d1c7c25 */ /* 0x100fe2000f8e000e */
[----:B------:R-:W-:Y:S03]  /*0ac0*/  STL.64 [R1+0x38], R30 ;  /* 0x0000381e01007387 */ /* 0x000fe60000100a00 */
[--C-:B------:R-:W-:Y:S01]  /*0ad0*/  IMAD.WIDE.U32 R24, R27, UR8, R14.reuse ;  /* 0x000000081b187c25 */ /* 0x100fe2000f8e000e */
[----:B------:R-:W-:Y:S03]  /*0ae0*/  STL.64 [R1+0x30], R40 ;  /* 0x0000302801007387 */ /* 0x000fe60000100a00 */
[----:B------:R-:W-:Y:S01]  /*0af0*/  IMAD.WIDE.U32 R48, R19, UR8, R14 ;  /* 0x0000000813307c25 */ /* 0x000fe2000f8e000e */
[----:B------:R-:W-:Y:S03]  /*0b00*/  STL.64 [R1+0x10], R38 ;  /* 0x0000102601007387 */ /* 0x000fe60000100a00 */
        /* <DEDUP_REMOVED lines=29> */
[C---:B-1----:R-:W-:Y:S01]  /*0ce0*/  IADD3 R10, R12.reuse, R3, RZ ;  /* 0x000000030c0a7210 */ /* 0x042fe20007ffe0ff */
[----:B------:R-:W-:Y:S01]  /*0cf0*/  IMAD.IADD R12, R12, 0x1, R31 ;  /* 0x000000010c0c7824 */ /* 0x000fe200078e021f */
[----:B------:R0:W5:Y:S04]  /*0d00*/  LDL.LU.64 R2, [R1+0xb8] ;  /* 0x0000b80001027983 */ /* 0x0001680000300a00 */
[----:B------:R1:W-:Y:S04]  /*0d10*/  STL [R1+0xac], R11 ;  /* 0x0000ac0b01007387 */ /* 0x0003e80000100800 */
[----:B------:R2:W-:Y:S01]  /*0d20*/  STL [R1+0xa8], R10 ;  /* 0x0000a80a01007387 */ /* 0x0005e20000100800 */
[----:B-1----:R-:W-:-:S02]  /*0d30*/  IMAD.IADD R11, R9, 0x1, R29 ;  /* 0x00000001090b7824 */ /* 0x002fc400078e021d */
[C---:B------:R-:W-:Y:S01]  /*0d40*/  IMAD.IADD R9, R8.reuse, 0x1, R33 ;  /* 0x0000000108097824 */ /* 0x040fe200078e0221 */
[----:B--2---:R-:W-:Y:S01]  /*0d50*/  IADD3 R10, R8, R25, RZ ;  /* 0x00000019080a7210 */ /* 0x004fe20007ffe0ff */
[C---:B------:R-:W-:Y:S01]  /*0d60*/  IMAD.IADD R8, R7.reuse, 0x1, R49 ;  /* 0x0000000107087824 */ /* 0x040fe200078e0231 */
[----:B------:R-:W-:Y:S04]  /*0d70*/  STL [R1+0x98], R12 ;  /* 0x0000980c01007387 */ /* 0x000fe80000100800 */
[----:B------:R-:W-:Y:S04]  /*0d80*/  STL [R1+0xb0], R11 ;  /* 0x0000b00b01007387 */ /* 0x000fe80000100800 */
[----:B------:R1:W-:Y:S04]  /*0d90*/  STL [R1+0xa0], R10 ;  /* 0x0000a00a01007387 */ /* 0x0003e80000100800 */
[----:B------:R2:W-:Y:S04]  /*0da0*/  STL [R1+0x9c], R9 ;  /* 0x00009c0901007387 */ /* 0x0005e80000100800 */
[----:B------:R3:W-:Y:S01]  /*0db0*/  STL [R1+0x90], R8 ;  /* 0x0000900801007387 */ /* 0x0007e20000100800 */
[C---:B-1----:R-:W-:Y:S01]  /*0dc0*/  IADD3 R10, R7.reuse, R47, RZ ;  /* 0x0000002f070a7210 */ /* 0x042fe20007ffe0ff */
[----:B--2---:R-:W-:Y:S01]  /*0dd0*/  IMAD.IADD R9, R7, 0x1, R45 ;  /* 0x0000000107097824 */ /* 0x004fe200078e022d */
[C---:B------:R-:W-:Y:S01]  /*0de0*/  IADD3 R7, R6.reuse, R41, RZ ;  /* 0x0000002906077210 */ /* 0x040fe20007ffe0ff */
[----:B---3--:R-:W-:-:S02]  /*0df0*/  IMAD.IADD R8, R6, 0x1, R43 ;  /* 0x0000000106087824 */ /* 0x008fc400078e022b */
[----:B------:R-:W-:Y:S01]  /*0e00*/  STL [R1+0x8c], R10 ;  /* 0x00008c0a01007387 */ /* 0x000fe20000100800 */
[----:B------:R-:W-:-:S03]  /*0e10*/  IMAD.IADD R6, R6, 0x1, R39 ;  /* 0x0000000106067824 */ /* 0x000fc600078e0227 */
[----:B------:R-:W-:Y:S04]  /*0e20*/  STL [R1+0x88], R9 ;  /* 0x0000880901007387 */ /* 0x000fe80000100800 */
[----:B------:R1:W-:Y:S04]  /*0e30*/  STL [R1+0xa4], R8 ;  /* 0x0000a40801007387 */ /* 0x0003e80000100800 */
[----:B------:R2:W-:Y:S04]  /*0e40*/  STL [R1+0x94], R7 ;  /* 0x0000940701007387 */ /* 0x0005e80000100800 */
[----:B------:R3:W-:Y:S01]  /*0e50*/  STL [R1+0x84], R6 ;  /* 0x0000840601007387 */ /* 0x0007e20000100800 */
[----:B-1----:R-:W-:Y:S01]  /*0e60*/  IMAD.IADD R8, R37, 0x1, R5 ;  /* 0x0000000125087824 */ /* 0x002fe200078e0205 */
[----:B--2---:R-:W-:-:S04]  /*0e70*/  IADD3 R7, R5, R35, RZ ;  /* 0x0000002305077210 */ /* 0x004fc80007ffe0ff */
[----:B------:R0:W-:Y:S01]  /*0e80*/  STL [R1+0x80], R8 ;  /* 0x0000800801007387 */ /* 0x0001e20000100800 */
[----:B---3--:R-:W-:-:S03]  /*0e90*/  IMAD.IADD R6, R5, 0x1, R61 ;  /* 0x0000000105067824 */ /* 0x008fc600078e023d */
[----:B------:R0:W-:Y:S04]  /*0ea0*/  STL [R1+0x7c], R7 ;  /* 0x00007c0701007387 */ /* 0x0001e80000100800 */
[----:B------:R0:W-:Y:S02]  /*0eb0*/  STL [R1+0x78], R6 ;  /* 0x0000780601007387 */ /* 0x0001e40000100800 */
.L_x_127:
        /* <DEDUP_REMOVED lines=14> */
[----:B------:R-:W4:Y:S01]  /*0fa0*/  LDL R25, [R1+0x98] ;  /* 0x0000980001197983 */ /* 0x000f220000100800 */
[----:B------:R-:W-:-:S03]  /*0fb0*/  IMAD R5, R11, UR4, R5 ;  /* 0x000000040b057c24 */ /* 0x000fc6000f8e0205 */
[----:B------:R-:W4:Y:S01]  /*0fc0*/  LDL.64 R26, [R1+0x38] ;  /* 0x00003800011a7983 */ /* 0x000f220000100a00 */
[----:B------:R-:W-:-:S03]  /*0fd0*/  IMAD.MOV.U32 R13, RZ, RZ, R57 ;  /* 0x000000ffff0d7224 */ /* 0x000fc600078e0039 */
[----:B------:R-:W4:Y:S04]  /*0fe0*/  LDL R30, [R1+0xac] ;  /* 0x0000ac00011e7983 */ /* 0x000f280000100800 */
[----:B------:R-:W4:Y:S04]  /*0ff0*/  LDL R46, [R1+0x80] ;  /* 0x00008000012e7983 */ /* 0x000f280000100800 */
[----:B------:R-:W4:Y:S04]  /*1000*/  LDL R45, [R1+0x90] ;  /* 0x00009000012d7983 */ /* 0x000f280000100800 */
[----:B------:R-:W4:Y:S04]  /*1010*/  LDL R44, [R1+0xa0] ;  /* 0x0000a000012c7983 */ /* 0x000f280000100800 */
[----:B------:R-:W4:Y:S01]  /*1020*/  LDL.64 R32, [R1+0x68] ;  /* 0x0000680001207983 */ /* 0x000f220000100a00 */
[----:B--2---:R-:W-:-:S03]  /*1030*/  MOV R9, R12 ;  /* 0x0000000c00097202 */ /* 0x004fc60000000f00 */
[----:B---3--:R-:W2:Y:S01]  /*1040*/  LDL R23, [R1+0x78] ;  /* 0x0000780001177983 */ /* 0x008ea20000100800 */
[----:B------:R-:W-:Y:S01]  /*1050*/  IMAD.WIDE.U32 R8, R10, UR4, R8 ;  /* 0x000000040a087c25 */ /* 0x000fe2000f8e0008 */
[----:B------:R-:W-:Y:S02]  /*1060*/  MOV R10, R22 ;  /* 0x00000016000a7202 */ /* 0x000fe40000000f00 */
[----:B------:R-:W3:Y:S01]  /*1070*/  LDL R22, [R1+0x88] ;  /* 0x0000880001167983 */ /* 0x000ee20000100800 */
[----:B----4-:R-:W-:-:S03]  /*1080*/  IMAD.MOV.U32 R11, RZ, RZ, R24 ;  /* 0x000000ffff0b7224 */ /* 0x010fc600078e0018 */
[----:B------:R-:W4:Y:S01]  /*1090*/  LDL R24, [R1+0xa8] ;  /* 0x0000a80001187983 */ /* 0x000f220000100800 */
[----:B------:R-:W-:Y:S01]  /*10a0*/  IMAD.IADD R5, R9, 0x1, R5 ;  /* 0x0000000109057824 */ /* 0x000fe200078e0205 */
[----:B------:R-:W-:-:S04]  /*10b0*/  LEA R29, P0, R8, UR8, 0x1 ;  /* 0x00000008081d7c11 */ /* 0x000fc8000f8008ff */
[----:B------:R-:W-:Y:S01]  /*10c0*/  LEA.HI.X R5, R8, UR9, R5, 0x1, P0 ;  /* 0x0000000908057c11 */ /* 0x000fe200080f0c05 */
[----:B------:R-:W-:Y:S01]  /*10d0*/  IMAD.MOV.U32 R8, RZ, RZ, R20 ;  /* 0x000000ffff087224 */ /* 0x000fe200078e0014 */
[----:B------:R-:W-:Y:S01]  /*10e0*/  ULDC.64 UR8, c[0x0][0x220] ;  /* 0x0000880000087ab9 */ /* 0x000fe20000000a00 */
[----:B------:R-:W4:Y:S01]  /*10f0*/  LDL.64 R20, [R1+0x58] ;  /* 0x0000580001147983 */ /* 0x000f220000100a00 */
[C---:B0-----:R-:W-:Y:S02]  /*1100*/  IMAD R28, R6.reuse, UR5, RZ ;  /* 0x00000005061c7c24 */ /* 0x041fe4000f8e02ff */
[----:B------:R-:W-:Y:S02]  /*1110*/  IMAD.MOV.U32 R12, RZ, RZ, R58 ;  /* 0x000000ffff0c7224 */ /* 0x000fe400078e003a */
[----:B------:R-:W-:Y:S02]  /*1120*/  IMAD R28, R7, UR4, R28 ;  /* 0x00000004071c7c24 */ /* 0x000fe4000f8e021c */
[----:B------:R-:W-:-:S04]  /*1130*/  IMAD.WIDE.U32 R42, R6, UR4, R12 ;  /* 0x00000004062a7c25 */ /* 0x000fc8000f8e000c */
[----:B------:R-:W-:Y:S01]  /*1140*/  IMAD.WIDE.U32 R40, R6, UR4, R10 ;  /* 0x0000000406287c25 */ /* 0x000fe2000f8e000a */
[----:B------:R-:W-:Y:S02]  /*1150*/  IADD3 R9, R43, R28, RZ ;  /* 0x0000001c2b097210 */ /* 0x000fe40007ffe0ff */
[----:B------:R-:W-:Y:S01]  /*1160*/  MOV R12, R14 ;  /* 0x0000000e000c7202 */ /* 0x000fe20000000f00 */
[----:B------:R-:W-:Y:S02]  /*1170*/  IMAD.IADD R7, R28, 0x1, R41 ;  /* 0x000000011c077824 */ /* 0x000fe400078e0229 */
[----:B------:R-:W-:Y:S02]  /*1180*/  IMAD.MOV.U32 R10, RZ, RZ, R18 ;  /* 0x000000ffff0a7224 */ /* 0x000fe400078e0012 */
[----:B------:R-:W-:Y:S01]  /*1190*/  IMAD.MOV.U32 R13, RZ, RZ, R16 ;  /* 0x000000ffff0d7224 */ /* 0x000fe200078e0010 */
[----:B------:R-:W-:Y:S01]  /*11a0*/  SHF.L.U32 R39, R40, 0x1, RZ ;  /* 0x0000000128277819 */ /* 0x000fe200000006ff */
[C---:B------:R-:W-:Y:S01]  /*11b0*/  IMAD.SHL.U32 R41, R42.reuse, 0x2, RZ ;  /* 0x000000022a297824 */ /* 0x040fe200078e00ff */
[----:B------:R-:W-:Y:S01]  /*11c0*/  SHF.L.U64.HI R42, R42, 0x1, R9 ;  /* 0x000000012a2a7819 */ /* 0x000fe20000010209 */
[----:B------:R-:W-:Y:S01]  /*11d0*/  IMAD.MOV.U32 R9, RZ, RZ, R17 ;  /* 0x000000ffff097224 */ /* 0x000fe200078e0011 */
[----:B------:R-:W4:Y:S01]  /*11e0*/  LDL.64 R18, [R1+0x20] ;  /* 0x0000200001127983 */ /* 0x000f220000100a00 */
[----:B------:R-:W-:-:S03]  /*11f0*/  IMAD.WIDE.U32 R14, R6, UR4, R8 ;  /* 0x00000004060e7c25 */ /* 0x000fc6000f8e0008 */
[----:B------:R-:W4:Y:S01]  /*1200*/  LDL.64 R16, [R1] ;  /* 0x0000000001107983 */ /* 0x000f220000100a00 */
[----:B------:R-:W-:-:S03]  /*1210*/  IMAD.MOV.U32 R8, RZ, RZ, R60 ;  /* 0x000000ffff087224 */ /* 0x000fc600078e003c */
[----:B------:R-:W4:Y:S01]  /*1220*/  LDL R43, [R1+0xb0] ;  /* 0x0000b000012b7983 */ /* 0x000f220000100800 */
[----:B------:R-:W-:Y:S01]  /*1230*/  IMAD.WIDE.U32 R12, R6, UR4, R12 ;  /* 0x00000004060c7c25 */ /* 0x000fe2000f8e000c */
[----:B------:R-:W-:-:S03]  /*1240*/  SHF.L.U64.HI R40, R40, 0x1, R7 ;  /* 0x0000000128287819 */ /* 0x000fc60000010207 */
[----:B------:R-:W-:Y:S01]  /*1250*/  IMAD.IADD R36, R28, 0x1, R13 ;  /* 0x000000011c247824 */ /* 0x000fe200078e020d */
[----:B------:R-:W-:-:S04]  /*1260*/  SHF.L.U32 R35, R12, 0x1, RZ ;  /* 0x000000010c237819 */ /* 0x000fc800000006ff */
[----:B------:R-:W-:Y:S02]  /*1270*/  SHF.L.U64.HI R36, R12, 0x1, R36 ;  /* 0x000000010c247819 */ /* 0x000fe40000010224 */
[----:B--2---:R-:W-:Y:S02]  /*1280*/  MOV R9, R23 ;  /* 0x0000001700097202 */ /* 0x004fe40000000f00 */
[----:B------:R-:W2:Y:S01]  /*1290*/  LDL R23, [R1+0x7c] ;  /* 0x00007c0001177983 */ /* 0x000ea20000100800 */
[----:B---3--:R-:W-:Y:S02]  /*12a0*/  IMAD.MOV.U32 R11, RZ, RZ, R22 ;  /* 0x000000ffff0b7224 */ /* 0x008fe400078e0016 */
[C---:B------:R-:W-:Y:S01]  /*12b0*/  IMAD.WIDE.U32 R8, R6.reuse, UR4, R8 ;  /* 0x0000000406087c25 */ /* 0x040fe2000f8e0008 */
[----:B------:R-:W3:Y:S03]  /*12c0*/  LDL R22, [R1+0x8c] ;  /* 0x00008c0001167983 */ /* 0x000ee60000100800 */
[----:B------:R-:W-:-:S04]  /*12d0*/  IMAD.WIDE.U32 R10, R6, UR4, R10 ;  /* 0x00000004060a7c25 */ /* 0x000fc8000f8e000a */
[C---:B------:R-:W-:Y:S02]  /*12e0*/  IMAD.IADD R34, R28.reuse, 0x1, R9 ;  /* 0x000000011c227824 */ /* 0x040fe400078e0209 */
[----:B------:R-:W-:Y:S01]  /*12f0*/  IMAD.IADD R9, R28, 0x1, R11 ;  /* 0x000000011c097824 */ /* 0x000fe200078e020b */
[C---:B------:R-:W-:Y:S02]  /*1300*/  SHF.L.U32 R7, R8.reuse, 0x1, RZ ;  /* 0x0000000108077819 */ /* 0x040fe400000006ff */
[----:B------:R-:W-:Y:S01]  /*1310*/  SHF.L.U64.HI R34, R8, 0x1, R34 ;  /* 0x0000000108227819 */ /* 0x000fe20000010222 */
[C---:B------:R-:W-:Y:S01]  /*1320*/  IMAD.SHL.U32 R8, R10.reuse, 0x2, RZ ;  /* 0x000000020a087824 */ /* 0x040fe200078e00ff */
[----:B------:R-:W-:Y:S01]  /*1330*/  SHF.L.U64.HI R9, R10, 0x1, R9 ;  /* 0x000000010a097819 */ /* 0x000fe20000010209 */
[----:B------:R-:W-:Y:S01]  /*1340*/  IMAD.MOV.U32 R10, RZ, RZ, R26 ;  /* 0x000000ffff0a7224 */ /* 0x000fe200078e001a */
[----:B------:R-:W-:Y:S01]  /*1350*/  MOV R11, R25 ;  /* 0x00000019000b7202 */ /* 0x000fe20000000f00 */
[----:B------:R-:W-:Y:S01]  /*1360*/  IMAD.SHL.U32 R37, R14, 0x2, RZ ;  /* 0x000000020e257824 */ /* 0x000fe200078e00ff */
[----:B------:R-:W-:Y:S01]  /*1370*/  IADD3 R38, R28, R15, RZ ;  /* 0x0000000f1c267210 */ /* 0x000fe20007ffe0ff */
[----:B------:R-:W3:Y:S01]  /*1380*/  LDL.64 R26, [R1+0x28] ;  /* 0x00002800011a7983 */ /* 0x000ee20000100a00 */
[----:B------:R-:W-:-:S04]  /*1390*/  IMAD.WIDE.U32 R12, R6, UR4, R10 ;  /* 0x00000004060c7c25 */ /* 0x000fc8000f8e000a */
[----:B----4-:R-:W-:Y:S02]  /*13a0*/  IMAD.MOV.U32 R11, RZ, RZ, R24 ;  /* 0x000000ffff0b7224 */ /* 0x010fe400078e0018 */
[----:B------:R-:W4:Y:S01]  /*13b0*/  LDL R24, [R1+0x9c] ;  /* 0x00009c0001187983 */ /* 0x000f220000100800 */
[----:B------:R-:W-:-:S03]  /*13c0*/  IMAD.MOV.U32 R10, RZ, RZ, R20 ;  /* 0x000000ffff0a7224 */ /* 0x000fc600078e0014 */
[----:B------:R-:W4:Y:S01]  /*13d0*/  LDL.64 R20, [R1+0x40] ;  /* 0x0000400001147983 */ /* 0x000f220000100a00 */
[----:B------:R-:W-:Y:S01]  /*13e0*/  SHF.L.U64.HI R38, R14, 0x1, R38 ;  /* 0x000000010e267819 */ /* 0x000fe20000010226 */
[----:B------:R-:W-:Y:S01]  /*13f0*/  IMAD.WIDE.U32 R14, R6, UR4, R10 ;  /* 0x00000004060e7c25 */ /* 0x000fe2000f8e000a */
[----:B------:R-:W-:-:S03]  /*1400*/  IADD3 R13, R28, R13, RZ ;  /* 0x0000000d1c0d7210 */ /* 0x000fc60007ffe0ff */
[----:B------:R-:W-:Y:S02]  /*1410*/  IMAD.MOV.U32 R10, RZ, RZ, R18 ;  /* 0x000000ffff0a7224 */ /* 0x000fe400078e0012 */
[----:B------:R-:W-:Y:S01]  /*1420*/  IMAD.IADD R15, R28, 0x1, R15 ;  /* 0x000000011c0f7824 */ /* 0x000fe200078e020f */
[----:B--2---:R-:W-:Y:S01]  /*1430*/  MOV R17, R23 ;  /* 0x0000001700117202 */ /* 0x004fe20000000f00 */
[----:B---3--:R-:W-:Y:S02]  /*1440*/  IMAD.MOV.U32 R11, RZ, RZ, R22 ;  /* 0x000000ffff0b7224 */ /* 0x008fe400078e0016 */
[----:B------:R-:W2:Y:S01]  /*1450*/  LDL.64 R22, [R1+0x60] ;  /* 0x0000600001167983 */ /* 0x000ea20000100a00 */
[----:B------:R-:W-:-:S04]  /*1460*/  IMAD.WIDE.U32 R16, R6, UR4, R16 ;  /* 0x0000000406107c25 */ /* 0x000fc8000f8e0010 */
[----:B------:R-:W-:Y:S01]  /*1470*/  IMAD.WIDE.U32 R18, R6, UR4, R10 ;  /* 0x0000000406127c25 */ /* 0x000fe2000f8e000a */
[----:B------:R-:W-:Y:S02]  /*1480*/  IADD3 R17, R28, R17, RZ ;  /* 0x000000111c117210 */ /* 0x000fe40007ffe0ff */
[C---:B------:R-:W-:Y:S01]  /*1490*/  SHF.L.U64.HI R10, R12.reuse, 0x1, R13 ;  /* 0x000000010c0a7819 */ /* 0x040fe2000001020d */
[----:B------:R-:W-:Y:S01]  /*14a0*/  IMAD.SHL.U32 R11, R12, 0x2, RZ ;  /* 0x000000020c0b7824 */ /* 0x000fe200078e00ff */
[C---:B------:R-:W-:Y:S01]  /*14b0*/  SHF.L.U64.HI R12, R14.reuse, 0x1, R15 ;  /* 0x000000010e0c7819 */ /* 0x040fe2000001020f */
[----:B------:R-:W-:Y:S01]  /*14c0*/  IMAD.SHL.U32 R13, R14, 0x2, RZ ;  /* 0x000000020e0d7824 */ /* 0x000fe200078e00ff */
[C---:B------:R-:W-:Y:S01]  /*14d0*/  SHF.L.U64.HI R14, R16.reuse, 0x1, R17 ;  /* 0x00000001100e7819 */ /* 0x040fe20000010211 */
[----:B----4-:R-:W-:Y:S02]  /*14e0*/  IMAD.MOV.U32 R17, RZ, RZ, R24 ;  /* 0x000000ffff117224 */ /* 0x010fe400078e0018 */
[----:B------:R-:W3:Y:S01]  /*14f0*/  LDL.64 R24, [R1+0x8] ;  /* 0x0000080001187983 */ /* 0x000ee20000100a00 */
[----:B------:R-:W-:Y:S01]  /*1500*/  SHF.L.U32 R15, R16, 0x1, RZ ;  /* 0x00000001100f7819 */ /* 0x000fe200000006ff */
[----:B------:R-:W-:-:S02]  /*1510*/  IMAD.IADD R19, R28, 0x1, R19 ;  /* 0x000000011c137824 */ /* 0x000fc400078e0213 */
[----:B------:R-:W-:-:S04]  /*1520*/  IMAD.MOV.U32 R16, RZ, RZ, R20 ;  /* 0x000000ffff107224 */ /* 0x000fc800078e0014 */
[----:B------:R-:W-:Y:S01]  /*1530*/  IMAD.WIDE.U32 R20, R6, UR4, R16 ;  /* 0x0000000406147c25 */ /* 0x000fe2000f8e0010 */
[----:B------:R-:W-:-:S03]  /*1540*/  SHF.L.U64.HI R16, R18, 0x1, R19 ;  /* 0x0000000112107819 */ /* 0x000fc60000010213 */
[----:B------:R-:W-:Y:S02]  /*1550*/  IMAD.MOV.U32 R19, RZ, RZ, R30 ;  /* 0x000000ffff137224 */ /* 0x000fe400078e001e */
[----:B------:R-:W4:Y:S01]  /*1560*/  LDL.64 R30, [R1+0x48] ;  /* 0x00004800011e7983 */ /* 0x000f220000100a00 */
[----:B------:R-:W-:Y:S01]  /*1570*/  SHF.L.U32 R17, R18, 0x1, RZ ;  /* 0x0000000112117819 */ /* 0x000fe200000006ff */
[----:B------:R-:W-:Y:S01]  /*1580*/  UMOV UR5, URZ ;  /* 0x0000003f00057c82 */ /* 0x000fe20008000000 */
[----:B--2---:R-:W-:-:S04]  /*1590*/  IMAD.MOV.U32 R18, RZ, RZ, R22 ;  /* 0x000000ffff127224 */ /* 0x004fc800078e0016 */
        /* <DEDUP_REMOVED lines=8> */
[----:B---3--:R-:W-:-:S04]  /*1620*/  IMAD.MOV.U32 R22, RZ, RZ, R24 ;  /* 0x000000ffff167224 */ /* 0x008fc800078e0018 */
[----:B------:R-:W-:Y:S01]  /*1630*/  IMAD.WIDE.U32 R24, R6, UR4, R22 ;  /* 0x0000000406187c25 */ /* 0x000fe2000f8e0016 */
[----:B------:R-:W-:-:S03]  /*1640*/  MOV R22, R26 ;  /* 0x0000001a00167202 */ /* 0x000fc60000000f00 */
[----:B------:R-:W-:Y:S02]  /*1650*/  IMAD.MOV.U32 R23, RZ, RZ, R45 ;  /* 0x000000ffff177224 */ /* 0x000fe400078e002d */
[----:B------:R-:W-:-:S04]  /*1660*/  IMAD.WIDE.U32 R26, R6, UR4, R22 ;  /* 0x00000004061a7c25 */ /* 0x000fc8000f8e0016 */
[----:B------:R-:W-:Y:S01]  /*1670*/  IMAD.IADD R22, R28, 0x1, R25 ;  /* 0x000000011c167824 */ /* 0x000fe200078e0219 */
[----:B------:R-:W-:-:S04]  /*1680*/  SHF.L.U32 R23, R24, 0x1, RZ ;  /* 0x0000000118177819 */ /* 0x000fc800000006ff */
[----:B------:R-:W-:Y:S01]  /*1690*/  SHF.L.U64.HI R22, R24, 0x1, R22 ;  /* 0x0000000118167819 */ /* 0x000fe20000010216 */
[----:B------:R-:W-:Y:S02]  /*16a0*/  IMAD.IADD R24, R28, 0x1, R27 ;  /* 0x000000011c187824 */ /* 0x000fe400078e021b */
[----:B------:R-:W-:-:S03]  /*16b0*/  IMAD.SHL.U32 R25, R26, 0x2, RZ ;  /* 0x000000021a197824 */ /* 0x000fc600078e00ff */
[----:B------:R-:W-:Y:S01]  /*16c0*/  SHF.L.U64.HI R24, R26, 0x1, R24 ;  /* 0x000000011a187819 */ /* 0x000fe20000010218 */
[----:B------:R-:W-:Y:S01]  /*16d0*/  IMAD.MOV.U32 R27, RZ, RZ, R44 ;  /* 0x000000ffff1b7224 */ /* 0x000fe200078e002c */
[----:B----4-:R-:W-:-:S05]  /*16e0*/  MOV R26, R30 ;  /* 0x0000001e001a7202 */ /* 0x010fca0000000f00 */
[----:B------:R-:W-:-:S04]  /*16f0*/  IMAD.WIDE.U32 R30, R6, UR4, R26 ;  /* 0x00000004061e7c25 */ /* 0x000fc8000f8e001a */
[----:B------:R-:W-:Y:S01]  /*1700*/  IMAD.IADD R26, R28, 0x1, R31 ;  /* 0x000000011c1a7824 */ /* 0x000fe200078e021f */
[----:B------:R-:W-:Y:S01]  /*1710*/  SHF.L.U32 R27, R30, 0x1, RZ ;  /* 0x000000011e1b7819 */ /* 0x000fe200000006ff */
[----:B------:R-:W-:-:S03]  /*1720*/  IMAD.MOV.U32 R31, RZ, RZ, R43 ;  /* 0x000000ffff1f7224 */ /* 0x000fc600078e002b */
[----:B------:R-:W-:Y:S01]  /*1730*/  SHF.L.U64.HI R26, R30, 0x1, R26 ;  /* 0x000000011e1a7819 */ /* 0x000fe2000001021a */
[----:B------:R-:W-:-:S04]  /*1740*/  IMAD.MOV.U32 R30, RZ, RZ, R32 ;  /* 0x000000ffff1e7224 */ /* 0x000fc800078e0020 */
[----:B------:R-:W-:-:S05]  /*1750*/  IMAD.WIDE.U32 R30, R6, UR4, R30 ;  /* 0x00000004061e7c25 */ /* 0x000fca000f8e001e */
[----:B------:R-:W-:Y:S01]  /*1760*/  IADD3 R28, R28, R31, RZ ;  /* 0x0000001f1c1c7210 */ /* 0x000fe20007ffe0ff */
[----:B------:R-:W-:-:S03]  /*1770*/  IMAD.SHL.U32 R6, R30, 0x2, RZ ;  /* 0x000000021e067824 */ /* 0x000fc600078e00ff */
[----:B------:R-:W-:-:S07]  /*1780*/  SHF.L.U64.HI R28, R30, 0x1, R28 ;  /* 0x000000011e1c7819 */ /* 0x000fce000001021c */
.L_x_126:
        /* <DEDUP_REMOVED lines=28> */
[----:B------:R-:W-:Y:S01]  /*1950*/  IADD3.X R31, R16, UR9, RZ, P0, !PT ;  /* 0x00000009101f7c10 */ /* 0x000fe200087fe4ff */
[----:B--2---:R-:W-:-:S05]  /*1960*/  HADD2.F32 R43, -RZ, R43.H0_H0 ;  /* 0x2000002bff2b7230 */ /* 0x004fca0000004100 */
[----:B------:R-:W-:Y:S02]  /*1970*/  FMUL.FTZ R55, R0, R43 ;  /* 0x0000002b00377220 */ /* 0x000fe40000410000 */
[----:B------:R0:W2:Y:S01]  /*1980*/  LDG.E.U16 R43, desc[UR12][R30.64] ;  /* 0x0000000c1e2b7981 */ /* 0x0000a2000c1e1500 */
[----:B---3--:R-:W-:Y:S01]  /*1990*/  HADD2.F32 R44, -RZ, R44.H0_H0 ;  /* 0x2000002cff2c7230 */ /* 0x008fe20000004100 */
[----:B0-----:R-:W-:-:S04]  /*19a0*/  IADD3 R30, P0, R19, UR8, RZ ;  /* 0x00000008131e7c10 */ /* 0x001fc8000ff1e0ff */
[----:B------:R-:W-:Y:S01]  /*19b0*/  IADD3.X R31, R18, UR9, RZ, P0, !PT ;  /* 0x00000009121f7c10 */ /* 0x000fe200087fe4ff */
[----:B-----5:R-:W-:Y:S01]  /*19c0*/  FFMA.FTZ R55, R2, R44, R55 ;  /* 0x0000002c02377223 */ /* 0x020fe20000010037 */
[----:B----4-:R-:W-:-:S03]  /*19d0*/  HADD2.F32 R45, -RZ, R45.H0_H0 ;  /* 0x2000002dff2d7230 */ /* 0x010fc60000004100 */
[----:B------:R0:W3:Y:S02]  /*19e0*/  LDG.E.U16 R44, desc[UR12][R30.64] ;  /* 0x0000000c1e2c7981 */ /* 0x0000e4000c1e1500 */
[----:B------:R-:W-:Y:S01]  /*19f0*/  FFMA.FTZ R45, R3, R45, R55 ;  /* 0x0000002d032d7223 */ /* 0x000fe20000010037 */
[----:B0-----:R-:W-:-:S04]  /*1a00*/  IADD3 R30, P0, R21, UR8, RZ ;  /* 0x00000008151e7c10 */ /* 0x001fc8000ff1e0ff */
[----:B------:R-:W-:Y:S01]  /*1a10*/  IADD3.X R31, R20, UR9, RZ, P0, !PT ;  /* 0x00000009141f7c10 */ /* 0x000fe200087fe4ff */
[----:B------:R-:W-:-:S04]  /*1a20*/  HADD2.F32 R55, -RZ, R32.H0_H0 ;  /* 0x20000020ff377230 */ /* 0x000fc80000004100 */
[----:B------:R0:W4:Y:S01]  /*1a30*/  LDG.E.U16 R32, desc[UR12][R30.64] ;  /* 0x0000000c1e207981 */ /* 0x000122000c1e1500 */
[----:B------:R-:W-:Y:S02]  /*1a40*/  HADD2.F32 R33, -RZ, R33.H0_H0 ;  /* 0x20000021ff217230 */ /* 0x000fe40000004100 */
[----:B------:R-:W-:Y:S01]  /*1a50*/  FFMA.FTZ R45, R4, R55, R45 ;  /* 0x00000037042d7223 */ /* 0x000fe2000001002d */
[----:B0-----:R-:W-:-:S04]  /*1a60*/  IADD3 R30, P0, R23, UR8, RZ ;  /* 0x00000008171e7c10 */ /* 0x001fc8000ff1e0ff */
[----:B------:R-:W-:Y:S01]  /*1a70*/  IADD3.X R31, R22, UR9, RZ, P0, !PT ;  /* 0x00000009161f7c10 */ /* 0x000fe200087fe4ff */
[----:B------:R-:W-:-:S04]  /*1a80*/  FMUL.FTZ R55, R0, R33 ;  /* 0x0000002100377220 */ /* 0x000fc80000410000 */
[----:B------:R0:W4:Y:S01]  /*1a90*/  LDG.E.U16 R33, desc[UR12][R30.64] ;  /* 0x0000000c1e217981 */ /* 0x000122000c1e1500 */
[----:B------:R-:W-:Y:S01]  /*1aa0*/  HADD2.F32 R46, -RZ, R46.H0_H0 ;  /* 0x2000002eff2e7230 */ /* 0x000fe20000004100 */
[----:B0-----:R-:W-:-:S04]  /*1ab0*/  IADD3 R30, P0, R25, UR8, RZ ;  /* 0x00000008191e7c10 */ /* 0x001fc8000ff1e0ff */
[----:B------:R-:W-:Y:S01]  /*1ac0*/  IADD3.X R31, R24, UR9, RZ, P0, !PT ;  /* 0x00000009181f7c10 */ /* 0x000fe200087fe4ff */
[----:B------:R-:W-:-:S04]  /*1ad0*/  FFMA.FTZ R55, R2, R46, R55 ;  /* 0x0000002e02377223 */ /* 0x000fc80000010037 */
[----:B------:R0:W4:Y:S01]  /*1ae0*/  LDG.E.U16 R46, desc[UR12][R30.64] ;  /* 0x0000000c1e2e7981 */ /* 0x000122000c1e1500 */
[----:B------:R-:W-:Y:S01]  /*1af0*/  HADD2.F32 R47, -RZ, R47.H0_H0 ;  /* 0x2000002fff2f7230 */ /* 0x000fe20000004100 */
[----:B0-----:R-:W-:-:S04]  /*1b00*/  IADD3 R30, P0, R27, UR8, RZ ;  /* 0x000000081b1e7c10 */ /* 0x001fc8000ff1e0ff */
[----:B------:R-:W-:Y:S01]  /*1b10*/  IADD3.X R31, R26, UR9, RZ, P0, !PT ;  /* 0x000000091a1f7c10 */ /* 0x000fe200087fe4ff */
[----:B------:R-:W-:-:S04]  /*1b20*/  FFMA.FTZ R47, R3, R47, R55 ;  /* 0x0000002f032f7223 */ /* 0x000fc80000010037 */
[----:B------:R0:W4:Y:S02]  /*1b30*/  LDG.E.U16 R55, desc[UR12][R30.64] ;  /* 0x0000000c1e377981 */ /* 0x000124000c1e1500 */
[----:B0-----:R-:W-:-:S04]  /*1b40*/  IADD3 R30, P0, R6, UR8, RZ ;  /* 0x00000008061e7c10 */ /* 0x001fc8000ff1e0ff */
[----:B------:R-:W-:-:S05]  /*1b50*/  IADD3.X R31, R28, UR9, RZ, P0, !PT ;  /* 0x000000091c1f7c10 */ /* 0x000fca00087fe4ff */
[----:B------:R0:W4:Y:S01]  /*1b60*/  LDG.E.U16 R30, desc[UR12][R30.64] ;  /* 0x0000000c1e1e7981 */ /* 0x000122000c1e1500 */
[----:B------:R-:W-:Y:S02]  /*1b70*/  HADD2.F32 R49, -RZ, R49.H0_H0 ;  /* 0x20000031ff317230 */ /* 0x000fe40000004100 */
[----:B------:R-:W-:-:S05]  /*1b80*/  HADD2.F32 R48, -RZ, R48.H0_H0 ;  /* 0x20000030ff307230 */ /* 0x000fca0000004100 */
[----:B------:R-:W-:-:S04]  /*1b90*/  FFMA.FTZ R47, R4, R48, R47 ;  /* 0x00000030042f7223 */ /* 0x000fc8000001002f */
[----:B------:R-:W-:-:S04]  /*1ba0*/  FMUL.FTZ R47, R52, R47 ;  /* 0x0000002f342f7220 */ /* 0x000fc80000410000 */
[----:B------:R-:W-:Y:S01]  /*1bb0*/  FFMA.FTZ R45, R53, R45, R47 ;  /* 0x0000002d352d7223 */ /* 0x000fe2000001002f */
[----:B------:R-:W-:Y:S01]  /*1bc0*/  UIADD3 UR5, UR5, 0x1, URZ ;  /* 0x0000000105057890 */ /* 0x000fe2000fffe03f */
[----:B0-----:R-:W-:Y:S01]  /*1bd0*/  MOV R31, R5 ;  /* 0x00000005001f7202 */ /* 0x001fe20000000f00 */
[----:B------:R-:W-:-:S04]  /*1be0*/  ULEA UR8, UP0, UR10, UR8, 0x1 ;  /* 0x000000080a087291 */ /* 0x000fc8000f80083f */
[----:B------:R-:W-:Y:S01]  /*1bf0*/  UIADD3.X UR9, UR9, UR6, URZ, UP0, !UPT ;  /* 0x0000000609097290 */ /* 0x000fe200087fe43f */
[----:B--2---:R-:W-:-:S05]  /*1c00*/  HADD2.F32 R43, -RZ, R43.H0_H0 ;  /* 0x2000002bff2b7230 */ /* 0x004fca0000004100 */
[----:B------:R-:W-:-:S04]  /*1c10*/  FMUL.FTZ R43, R0, R43 ;  /* 0x0000002b002b7220 */ /* 0x000fc80000410000 */
[----:B------:R-:W-:Y:S01]  /*1c20*/  FFMA.FTZ R43, R2, R49, R43 ;  /* 0x00000031022b7223 */ /* 0x000fe2000001002b */
[----:B---3--:R-:W-:-:S05]  /*1c30*/  HADD2.F32 R44, -RZ, R44.H0_H0 ;  /* 0x2000002cff2c7230 */ /* 0x008fca0000004100 */
[----:B------:R-:W-:Y:S01]  /*1c40*/  FFMA.FTZ R43, R3, R44, R43 ;  /* 0x0000002c032b7223 */ /* 0x000fe2000001002b */
[----:B----4-:R-:W-:-:S05]  /*1c50*/  HADD2.F32 R32, -RZ, R32.H0_H0 ;  /* 0x20000020ff207230 */ /* 0x010fca0000004100 */
[----:B------:R-:W-:-:S04]  /*1c60*/  FFMA.FTZ R32, R4, R32, R43 ;  /* 0x0000002004207223 */ /* 0x000fc8000001002b */
[----:B------:R-:W-:Y:S02]  /*1c70*/  FFMA.FTZ R45, R51, R32, R45 ;  /* 0x00000020332d7223 */ /* 0x000fe4000001002d */
[----:B------:R-:W0:Y:S01]  /*1c80*/  LDC R32, c[0x0][0x230] ;  /* 0x00008c00ff207b82 */ /* 0x000e220000000800 */
[----:B------:R-:W-:Y:S02]  /*1c90*/  HADD2.F32 R33, -RZ, R33.H0_H0 ;  /* 0x20000021ff217230 */ /* 0x000fe40000004100 */
[----:B------:R-:W-:-:S05]  /*1ca0*/  HADD2.F32 R46, -RZ, R46.H0_H0 ;  /* 0x2000002eff2e7230 */ /* 0x000fca0000004100 */
[----:B------:R-:W-:-:S04]  /*1cb0*/  FMUL.FTZ R46, R0, R46 ;  /* 0x0000002e002e7220 */ /* 0x000fc80000410000 */
[----:B------:R-:W-:Y:S01]  /*1cc0*/  FFMA.FTZ R33, R2, R33, R46 ;  /* 0x0000002102217223 */ /* 0x000fe2000001002e */
[----:B------:R-:W-:-:S05]  /*1cd0*/  HADD2.F32 R55, -RZ, R55.H0_H0 ;  /* 0x20000037ff377230 */ /* 0x000fca0000004100 */
[----:B------:R-:W-:Y:S01]  /*1ce0*/  FFMA.FTZ R33, R3, R55, R33 ;  /* 0x0000003703217223 */ /* 0x000fe20000010021 */
[----:B0-----:R-:W-:Y:S01]  /*1cf0*/  ISETP.LE.AND P0, PT, R32, UR5, PT ;  /* 0x0000000520007c0c */ /* 0x001fe2000bf03270 */
[----:B------:R-:W-:-:S05]  /*1d00*/  HADD2.F32 R30, -RZ, R30.H0_H0 ;  /* 0x2000001eff1e7230 */ /* 0x000fca0000004100 */
[----:B------:R-:W-:-:S04]  /*1d10*/  FFMA.FTZ R30, R4, R30, R33 ;  /* 0x0000001e041e7223 */ /* 0x000fc80000010021 */
[----:B------:R-:W-:-:S05]  /*1d20*/  FFMA.FTZ R30, R50, R30, R45 ;  /* 0x0000001e321e7223 */ /* 0x000fca000001002d */
[----:B------:R-:W-:-:S04]  /*1d30*/  F2FP.F16.F32.PACK_AB R30, RZ, R30 ;  /* 0x0000001eff1e723e */ /* 0x000fc800000000ff */
[----:B------:R-:W-:Y:S01]  /*1d40*/  PRMT R33, R30, 0x7610, R33 ;  /* 0x000076101e217816 */ /* 0x000fe20000000021 */
[----:B------:R-:W-:Y:S01]  /*1d50*/  IMAD.MOV.U32 R30, RZ, RZ, R29 ;  /* 0x000000ffff1e7224 */ /* 0x000fe200078e001d */
[----:B------:R-:W-:-:S04]  /*1d60*/  LEA R29, P1, R56, R29, 0x1 ;  /* 0x0000001d381d7211 */ /* 0x000fc800078208ff */
[----:B------:R0:W-:Y:S01]  /*1d70*/  STG.E.U16 desc[UR12][R30.64], R33 ;  /* 0x000000211e007986 */ /* 0x0001e2000c10150c */
[----:B------:R-:W-:Y:S01]  /*1d80*/  IMAD.X R5, R5, 0x1, R54, P1 ;  /* 0x0000000105057824 */ /* 0x000fe200008e0636 */
[----:B------:R-:W-:Y:S07]  /*1d90*/  @!P0 BRA `(.L_x_126) ;  /* 0xfffffff8007c8947 */ /* 0x000fee000383ffff */
[----:B------:R-:W1:Y:S01]  /*1da0*/  LDC R5, c[0x0][0x228] ;  /* 0x00008a00ff057b82 */ /* 0x000e620000000800 */
[----:B------:R-:W-:-:S06]  /*1db0*/  UIADD3 UR4, UR4, 0x1, URZ ;  /* 0x0000000104047890 */ /* 0x000fcc000fffe03f */
[----:B-1----:R-:W-:-:S13]  /*1dc0*/  ISETP.LE.AND P0, PT, R5, UR4, PT ;  /* 0x0000000405007c0c */ /* 0x002fda000bf03270 */
[----:B------:R-:W-:Y:S05]  /*1dd0*/  @!P0 BRA `(.L_x_127) ;  /* 0xfffffff000388947 */ /* 0x000fea000383ffff */
[----:B------:R-:W-:Y:S05]  /*1de0*/  EXIT ;  /* 0x000000000000794d */ /* 0x000fea0003800000 */
.L_x_125:
        /* <DEDUP_REMOVED lines=10> */
[----:B------:R-:W-:-:S03]  /*1e90*/  ULDC.64 UR10, c[0x0][0x2a0] ;  /* 0x0000a800000a7ab9 */ /* 0x000fc60000000a00 */
        /* <DEDUP_REMOVED lines=23> */
[----:B------:R-:W-:Y:S01]  /*2010*/  IADD3 R11, R3, R7, RZ ;  /* 0x00000007030b7210 */ /* 0x000fe20007ffe0ff */
[----:B------:R-:W-:Y:S02]  /*2020*/  USHF.L.U64.HI UR10, UR4, 0x1, UR5 ;  /* 0x00000001040a7899 */ /* 0x000fe40008010205 */
[C---:B------:R-:W-:Y:S01]  /*2030*/  VIADD R30, R9.reuse, 0xffffffff ;  /* 0xffffffff091e7836 */ /* 0x040fe20000000000 */
[----:B------:R-:W-:Y:S01]  /*2040*/  UMOV UR4, URZ ;  /* 0x0000003f00047c82 */ /* 0x000fe20008000000 */
[----:B------:R-:W-:Y:S02]  /*2050*/  IMAD.IADD R10, R9, 0x1, -R0 ;  /* 0x00000001090a7824 */ /* 0x000fe400078e0a00 */
[----:B------:R-:W-:-:S07]  /*2060*/  IMAD.IADD R13, R13, 0x1, R5 ;  /* 0x000000010d0d7824 */ /* 0x000fce00078e0205 */
.L_x_134:
        /* <DEDUP_REMOVED lines=26> */
[----:B------:R-:W-:Y:S01]  /*2210*/  UMOV UR5, URZ ;  /* 0x0000003f00057c82 */ /* 0x000fe20008000000 */
[----:B------:R-:W-:Y:S01]  /*2220*/  MOV R12, R10 ;  /* 0x0000000a000c7202 */ /* 0x000fe20000000f00 */
[----:B------:R-:W-:-:S04]  /*2230*/  IMAD.WIDE.U32 R18, R32, UR6, R18 ;  /* 0x0000000620127c25 */ /* 0x000fc8000f8e0012 */
[----:B------:R-:W-:Y:S01]  /*2240*/  IMAD R27, R27, UR6, R14 ;  /* 0x000000061b1b7c24 */ /* 0x000fe2000f8e020e */
[----:B------:R-:W-:Y:S01]  /*2250*/  LEA R14, P2, R20, UR16, 0x1 ;  /* 0x00000010140e7c11 */ /* 0x000fe2000f8408ff */
[----:B------:R-:W-:Y:S01]  /*2260*/  IMAD R33, R33, UR6, R16 ;  /* 0x0000000621217c24 */ /* 0x000fe2000f8e0210 */
[----:B------:R-:W-:Y:S01]  /*2270*/  LEA R16, P3, R18, UR14, 0x1 ;  /* 0x0000000e12107c11 */ /* 0x000fe2000f8608ff */
[----:B------:R-:W-:Y:S02]  /*2280*/  IMAD.IADD R27, R21, 0x1, R27 ;  /* 0x00000001151b7824 */ /* 0x000fe400078e021b */
        /* <DEDUP_REMOVED lines=8> */
.L_x_131:
[----:B0-----:R-:W-:Y:S02]  /*2310*/  IMAD.MOV.U32 R18, RZ, RZ, R16 ;  /* 0x000000ffff127224 */ /* 0x001fe400078e0010 */
        /* <DEDUP_REMOVED lines=103> */
.L_x_130:
[----:B------:R-:W-:-:S13]  /*2990*/  ISETP.GT.AND P2, PT, R12, 0x4, PT ;  /* 0x000000040c00780c */ /* 0x000fda0003f44270 */
[----:B------:R-:W-:Y:S05]  /*29a0*/  @!P2 BRA `(.L_x_132) ;  /* 0x0000000000dca947 */ /* 0x000fea0003800000 */
        /* <DEDUP_REMOVED lines=55> */
.L_x_132:
[----:B------:R-:W-:-:S13]  /*2d20*/  ISETP.NE.OR P0, PT, R12, RZ, P0 ;  /* 0x000000ff0c00720c */ /* 0x000fda0000705670 */
[----:B------:R-:W-:Y:S05]  /*2d30*/  @!P0 BRA `(.L_x_128) ;  /* 0x0000000000808947 */ /* 0x000fea0003800000 */
.L_x_129:
[----:B01-3--:R-:W-:Y:S01]  /*2d40*/  IMAD.MOV.U32 R18, RZ, RZ, R16 ;  /* 0x000000ffff127224 */ /* 0x00bfe200078e0010 */
        /* <DEDUP_REMOVED lines=17> */
[----:B------:R-:W-:-:S02]  /*2e60*/  IADD3.X R29, R25, UR8, RZ, P2, !PT ;  /* 0x00000008191d7c10 */ /* 0x000fc400097fe4ff */
[----:B0-----:R-:W-:Y:S02]  /*2e70*/  IADD3 R18, P0, R26, UR11, RZ ;  /* 0x0000000b1a127c10 */ /* 0x001fe4000ff1e0ff */
[----:B------:R-:W-:Y:S01]  /*2e80*/  IADD3 R12, R12, -0x4, RZ ;  /* 0xfffffffc0c0c7810 */ /* 0x000fe20007ffe0ff */
        /* <DEDUP_REMOVED lines=11> */
.L_x_128:
[----:B------:R-:W-:-:S13]  /*2f40*/  ISETP.NE.AND P0, PT, R0, RZ, PT ;  /* 0x000000ff0000720c */ /* 0x000fda0003f05270 */
[----:B------:R-:W-:Y:S05]  /*2f50*/  @!P0 BRA `(.L_x_133) ;  /* 0x0000000000e48947 */ /* 0x000fea0003800000 */
[----:B01-3--:R-:W0:Y:S01]  /*2f60*/  LDC.64 R18, c[0x0][0x250] ;  /* 0x00009400ff127b82 */ /* 0x00be220000000a00 */
[----:B------:R-:W-:Y:S01]  /*2f70*/  USHF.R.S32.HI UR14, URZ, 0x1f, UR5 ;  /* 0x0000001f3f0e7899 */ /* 0x000fe20008011405 */
[----:B------:R-:W-:Y:S01]  /*2f80*/  IMAD.MOV.U32 R16, RZ, RZ, R8 ;  /* 0x000000ffff107224 */ /* 0x000fe200078e0008 */
[----:B------:R-:W-:Y:S01]  /*2f90*/  ULDC.64 UR16, c[0x0][0x220] ;  /* 0x0000880000107ab9 */ /* 0x000fe20000000a00 */
[----:B------:R-:W-:Y:S01]  /*2fa0*/  MOV R14, R6 ;  /* 0x00000006000e7202 */ /* 0x000fe20000000f00 */
        /* <DEDUP_REMOVED lines=50> */
[----:B------:R-:W-:-:S05]  /*32d0*/  LEA.HI.X R9, R14, UR19, R9, 0x1, P0 ;  /* 0x000000130e097c11 */ /* 0x000fca00080f0c09 */
[----:B--2---:R0:W-:Y:S02]  /*32e0*/  STG.E.U16 desc[UR12][R8.64], R7 ;  /* 0x0000000708007986 */ /* 0x0041e4000c10150c */
.L_x_133:
[----:B------:R-:W-:-:S04]  /*32f0*/  UIADD3 UR6, UP0, UR6, 0x1, URZ ;  /* 0x0000000106067890 */ /* 0x000fc8000ff1e03f */
[----:B------:R-:W-:Y:S01]  /*3300*/  UIADD3.X UR7, URZ, UR7, URZ, UP0, !UPT ;  /* 0x000000073f077290 */ /* 0x000fe200087fe43f */
[----:B------:R-:W-:Y:S11]  /*3310*/  @!P1 BRA `(.L_x_134) ;  /* 0xffffffec00549947 */ /* 0x000ff6000383ffff */
[----:B------:R-:W-:Y:S05]  /*3320*/  EXIT ;  /* 0x000000000000794d */ /* 0x000fea0003800000 */
.L_x_135:
        /* <DEDUP_REMOVED lines=13> */
.L_x_176:


//--------------------- .text._ZN2at6native53_GLOBAL__N__83c2e5dd_20_UpSampleBicubic2d_cu_80ee57ca37upsample_bicubic2d_out_frame_parallelIN3c104HalfEfEEviT0_S5_bNS_27GenericPackedTensorAccessorIKT_Lm4ENS_16DefaultPtrTraitsElEENS6_IS7_Lm4ES9_lEE --------------------------
	.section	.text._ZN2at6native53_GLOBAL__N__83c2e5dd_20_UpSampleBicubic2d_cu_80ee57ca37upsample_bicubic2d_out_frame_parallelIN3c104HalfEfEEviT0_S5_bNS_27GenericPackedTensorAccessorIKT_Lm4ENS_16DefaultPtrTraitsElEENS6_IS7_Lm4ES9_lEE,"ax",@progbits
	.align	128
.text._ZN2at6native53_GLOBAL__N__83c2e5dd_20_UpSampleBicubic2d_cu_80ee57ca37upsample_bicubic2d_out_frame_parallelIN3c104HalfEfEEviT0_S5_bNS_27GenericPackedTensorAccessorIKT_Lm4ENS_16DefaultPtrTraitsElEENS6_IS7_Lm4ES9_lEE:
        .type           _ZN2at6native53_GLOBAL__N__83c2e5dd_20_UpSampleBicubic2d_cu_80ee57ca37upsample_bicubic2d_out_frame_parallelIN3c104HalfEfEEviT0_S5_bNS_27GenericPackedTensorAccessorIKT_Lm4ENS_16DefaultPtrTraitsElEENS6_IS7_Lm4ES9_lEE,@function
        .size           _ZN2at6native53_GLOBAL__N__83c2e5dd_20_UpSampleBicubic2d_cu_80ee57ca37upsample_bicubic2d_out_frame_parallelIN3c104HalfEfEEviT0_S5_bNS_27GenericPackedTensorAccessorIKT_Lm4ENS_16DefaultPtrTraitsElEENS6_IS7_Lm4ES9_lEE,(.L_x_177 - _ZN2at6native53_GLOBAL__N__83c2e5dd_20_UpSampleBicubic2d_cu_80ee57ca37upsample_bicubic2d_out_frame_parallelIN3c104HalfEfEEviT0_S5_bNS_27GenericPackedTensorAccessorIKT_Lm4ENS_16DefaultPtrTraitsElEENS6_IS7_Lm4ES9_lEE)
        .other          _ZN2at6native53_GLOBAL__N__83c2e5dd_20_UpSampleBicubic2d_cu_80ee57ca37upsample_bicubic2d_out_frame_parallelIN3c104HalfEfEEviT0_S5_bNS_27GenericPackedTensorAccessorIKT_Lm4ENS_16DefaultPtrTraitsElEENS6_IS7_Lm4ES9_lEE,@"STO_CUDA_ENTRY STV_DEFAULT"
_ZN2at6native53_GLOBAL__N__83c2e5dd_20_UpSampleBicubic2d_cu_80ee57ca37upsample_bicubic2d_out_frame_parallelIN3c104HalfEfEEviT0_S5_bNS_27GenericPackedTensorAccessorIKT_Lm4ENS_16DefaultPtrTraitsElEENS6_IS7_Lm4ES9_lEE:
        /* <DEDUP_REMOVED lines=23> */
[----:B------:R-:W-:Y:S02]  /*0170*/  MOV R7, R8 ;  /* 0x0000000800077202 */ /* 0x000fe40000000f00 */
[----:B------:R-:W-:-:S03]  /*0180*/  LOP3.LUT R2, R0, R5, RZ, 0x3c, !PT ;  /* 0x0000000500027212 */ /* 0x000fc600078e3cff */
[----:B------:R-:W-:Y:S01]  /*0190*/  IMAD.HI.U32 R42, R3, R7, RZ ;  /* 0x00000007032a7227 */ /* 0x000fe200078e00ff */
[----:B------:R-:W-:-:S04]  /*01a0*/  ISETP.GE.AND P2, PT, R2, RZ, PT ;  /* 0x000000ff0200720c */ /* 0x000fc80003f46270 */
[----:B------:R-:W-:-:S05]  /*01b0*/  IADD3 R3, -R42, RZ, RZ ;  /* 0x000000ff2a037210 */ /* 0x000fca0007ffe1ff */
[----:B------:R-:W-:-:S05]  /*01c0*/  IMAD R3, R6, R3, R7 ;  /* 0x0000000306037224 */ /* 0x000fca00078e0207 */
[----:B------:R-:W-:-:S13]  /*01d0*/  ISETP.GT.U32.AND P1, PT, R6, R3, PT ;  /* 0x000000030600720c */ /* 0x000fda0003f24070 */
[-C--:B------:R-:W-:Y:S02]  /*01e0*/  @!P1 IADD3 R3, R3, -R6.reuse, RZ ;  /* 0x8000000603039210 */ /* 0x080fe40007ffe0ff */
[----:B------:R-:W-:Y:S02]  /*01f0*/  @!P1 IADD3 R42, R42, 0x1, RZ ;  /* 0x000000012a2a9810 */ /* 0x000fe40007ffe0ff */
[----:B------:R-:W-:Y:S02]  /*0200*/  ISETP.GE.U32.AND P0, PT, R3, R6, PT ;  /* 0x000000060300720c */ /* 0x000fe40003f06070 */
[----:B------:R-:W-:-:S11]  /*0210*/  ISETP.NE.AND P1, PT, R5, RZ, PT ;  /* 0x000000ff0500720c */ /* 0x000fd60003f25270 */
[----:B------:R-:W-:Y:S02]  /*0220*/  @P0 IADD3 R42, R42, 0x1, RZ ;  /* 0x000000012a2a0810 */ /* 0x000fe40007ffe0ff */
[----:B0-----:R-:W-:Y:S02]  /*0230*/  ISETP.NE.AND P0, PT, R5, R4, PT ;  /* 0x000000040500720c */ /* 0x001fe40003f05270 */
        /* <DEDUP_REMOVED lines=31> */
[----:B------:R-:W-:Y:S01]  /*0430*/  HFMA2.MMA R23, -RZ, RZ, 1.8125, 0 ;  /* 0x3f400000ff177435 */ /* 0x000fe200000001ff */
[----:B------:R-:W-:Y:S01]  /*0440*/  IADD3 R4, R4, -0x1, RZ ;  /* 0xffffffff04047810 */ /* 0x000fe20007ffe0ff */
[----:B------:R-:W-:Y:S01]  /*0450*/  IMAD R6, R2, UR8, RZ ;  /* 0x0000000802067c24 */ /* 0x000fe2000f8e02ff */
[----:B------:R-:W-:Y:S01]  /*0460*/  IADD3 R12, R12, -0x1, RZ ;  /* 0xffffffff0c0c7810 */ /* 0x000fe20007ffe0ff */
        /* <DEDUP_REMOVED lines=16> */
[CC--:B------:R-:W-:Y:S01]  /*0570*/  VIMNMX.RELU R5, R7.reuse, R12.reuse, PT ;  /* 0x0000000c07057248 */ /* 0x0c0fe20003fe1100 */
[----:B------:R-:W-:Y:S01]  /*0580*/  IMAD.WIDE.U32 R10, R10, UR8, RZ ;  /* 0x000000080a0a7c25 */ /* 0x000fe2000f8e00ff */
[----:B------:R-:W-:Y:S01]  /*0590*/  VIADDMNMX.RELU R7, R7, 0x2, R12, PT ;  /* 0x0000000207077846 */ /* 0x000fe2000380110c */
[----:B------:R-:W-:Y:S01]  /*05a0*/  ULDC.64 UR8, c[0x0][0x2a0] ;  /* 0x0000a80000087ab9 */ /* 0x000fe20000000a00 */
[----:B------:R-:W-:Y:S01]  /*05b0*/  VIMNMX.RELU R8, R8, R12, PT ;  /* 0x0000000c08087248 */ /* 0x000fe20003fe1100 */
[----:B------:R-:W-:Y:S01]  /*05c0*/  FADD.FTZ R12, R16, 1 ;  /* 0x3f800000100c7421 */ /* 0x000fe20000010000 */
[----:B------:R-:W-:Y:S01]  /*05d0*/  SHF.R.S32.HI R14, RZ, 0x1f, R42 ;  /* 0x0000001fff0e7819 */ /* 0x000fe2000001142a */
[----:B------:R-:W-:Y:S01]  /*05e0*/  FADD.FTZ R50, -R51, 1 ;  /* 0x3f80000033327421 */ /* 0x000fe20000010100 */
[----:B------:R-:W-:Y:S01]  /*05f0*/  IADD3 R11, R11, R9, RZ ;  /* 0x000000090b0b7210 */ /* 0x000fe20007ffe0ff */
[----:B------:R-:W-:Y:S01]  /*0600*/  FFMA.FTZ R15, R12, -R23, 3.75 ;  /* 0x407000000c0f7423 */ /* 0x000fe20000010817 */
[----:B------:R-:W-:Y:S01]  /*0610*/  FFMA.FTZ R9, R16, R21, -2.25 ;  /* 0xc010000010097423 */ /* 0x000fe20000010015 */
[----:B------:R-:W-:-:S02]  /*0620*/  IMAD R17, R14, UR8, RZ ;  /* 0x000000080e117c24 */ /* 0x000fc4000f8e02ff */
[----:B------:R-:W-:Y:S01]  /*0630*/  FADD.FTZ R14, -R16, 1 ;  /* 0x3f800000100e7421 */ /* 0x000fe20000010100 */
[----:B------:R-:W-:Y:S01]  /*0640*/  FADD.FTZ R49, R50, 1 ;  /* 0x3f80000032317421 */ /* 0x000fe20000010000 */
[----:B------:R-:W-:Y:S01]  /*0650*/  FMUL.FTZ R9, R16, R9 ;  /* 0x0000000910097220 */ /* 0x000fe20000410000 */
[----:B------:R-:W-:Y:S01]  /*0660*/  FADD.FTZ R52, R51, 1 ;  /* 0x3f80000033347421 */ /* 0x000fe20000010000 */
[----:B0-----:R-:W-:Y:S01]  /*0670*/  IADD3 R18, R13, 0xffffffe, RZ ;  /* 0x0ffffffe0d127810 */ /* 0x001fe20007ffe0ff */
[----:B------:R-:W-:Y:S02]  /*0680*/  IMAD R13, R42, UR9, R17 ;  /* 0x000000092a0d7c24 */ /* 0x000fe4000f8e0211 */
[----:B------:R-:W-:Y:S01]  /*0690*/  FFMA.FTZ R17, R12, R15, -6 ;  /* 0xc0c000000c117423 */ /* 0x000fe2000001000f */
[----:B------:R-:W-:Y:S01]  /*06a0*/  FFMA.FTZ R19, R14, R21, -2.25 ;  /* 0xc01000000e137423 */ /* 0x000fe20000010015 */
[----:B------:R-:W0:Y:S01]  /*06b0*/  F2I.FTZ.U32.TRUNC.NTZ R15, R18 ;  /* 0x00000012000f7305 */ /* 0x000e22000021f000 */
[----:B------:R-:W-:-:S04]  /*06c0*/  IMAD.WIDE.U32 R42, R42, UR8, R10 ;  /* 0x000000082a2a7c25 */ /* 0x000fc8000f8e000a */
[----:B------:R-:W-:Y:S01]  /*06d0*/  FFMA.FTZ R10, R12, R17, 3 ;  /* 0x404000000c0a7423 */ /* 0x000fe20000010011 */
[C---:B------:R-:W-:Y:S01]  /*06e0*/  FMUL.FTZ R11, R14.reuse, R19 ;  /* 0x000000130e0b7220 */ /* 0x040fe20000410000 */
[----:B------:R-:W-:Y:S01]  /*06f0*/  FADD.FTZ R12, R14, 1 ;  /* 0x3f8000000e0c7421 */ /* 0x000fe20000010000 */
[----:B------:R-:W-:Y:S01]  /*0700*/  FFMA.FTZ R9, R16, R9, 1 ;  /* 0x3f80000010097423 */ /* 0x000fe20000010009 */
[----:B------:R-:W-:Y:S01]  /*0710*/  FFMA.FTZ R16, R51, R21, -2.25 ;  /* 0xc010000033107423 */ /* 0x000fe20000010015 */
[----:B------:R-:W-:Y:S01]  /*0720*/  FFMA.FTZ R11, R14, R11, 1 ;  /* 0x3f8000000e0b7423 */ /* 0x000fe2000001000b */
[C---:B------:R-:W-:Y:S01]  /*0730*/  FFMA.FTZ R14, R49.reuse, -R23, 3.75 ;  /* 0x40700000310e7423 */ /* 0x040fe20000010817 */
[----:B------:R-:W-:Y:S01]  /*0740*/  FFMA.FTZ R21, R50, R21, -2.25 ;  /* 0xc010000032157423 */ /* 0x000fe20000010015 */
[-C--:B------:R-:W-:Y:S01]  /*0750*/  FFMA.FTZ R17, R12, -R23.reuse, 3.75 ;  /* 0x407000000c117423 */ /* 0x080fe20000010817 */
[----:B------:R-:W-:Y:S01]  /*0760*/  FFMA.FTZ R19, R52, -R23, 3.75 ;  /* 0x4070000034137423 */ /* 0x000fe20000010817 */
[----:B------:R-:W-:Y:S01]  /*0770*/  FFMA.FTZ R14, R49, R14, -6 ;  /* 0xc0c00000310e7423 */ /* 0x000fe2000001000e */
[----:B------:R-:W-:Y:S01]  /*0780*/  FMUL.FTZ R16, R51, R16 ;  /* 0x0000001033107220 */ /* 0x000fe20000410000 */
[----:B------:R-:W-:Y:S01]  /*0790*/  FFMA.FTZ R17, R12, R17, -6 ;  /* 0xc0c000000c117423 */ /* 0x000fe20000010011 */
[----:B0-----:R-:W-:Y:S01]  /*07a0*/  IADD3 R57, RZ, -R15, RZ ;  /* 0x8000000fff397210 */ /* 0x001fe20007ffe0ff */
[----:B------:R-:W-:Y:S01]  /*07b0*/  FFMA.FTZ R49, R49, R14, 3 ;  /* 0x4040000031317423 */ /* 0x000fe2000001000e */
[----:B------:R-:W-:Y:S01]  /*07c0*/  FFMA.FTZ R19, R52, R19, -6 ;  /* 0xc0c0000034137423 */ /* 0x000fe20000010013 */
[----:B------:R-:W-:Y:S01]  /*07d0*/  FMUL.FTZ R21, R50, R21 ;  /* 0x0000001532157220 */ /* 0x000fe20000410000 */
[----:B------:R-:W-:Y:S01]  /*07e0*/  MOV R14, RZ ;  /* 0x000000ff000e7202 */ /* 0x000fe20000000f00 */
[----:B------:R-:W-:Y:S01]  /*07f0*/  IMAD R57, R57, R58, RZ ;  /* 0x0000003a39397224 */ /* 0x000fe200078e02ff */
[----:B------:R-:W-:Y:S01]  /*0800*/  ISETP.NE.AND P0, PT, R60, RZ, PT ;  /* 0x000000ff3c00720c */ /* 0x000fe20003f05270 */
        /* <DEDUP_REMOVED lines=16> */
[----:B------:R-:W-:Y:S02]  /*0910*/  SHF.R.S32.HI R44, RZ, 0x1f, R7 ;  /* 0x0000001fff2c7819 */ /* 0x000fe40000011407 */
[----:B------:R-:W-:Y:S02]  /*0920*/  SHF.R.S32.HI R47, RZ, 0x1f, R8 ;  /* 0x0000001fff2f7819 */ /* 0x000fe40000011408 */
[----:B------:R-:W-:Y:S02]  /*0930*/  IADD3 R48, R43, R13, RZ ;  /* 0x0000000d2b307210 */ /* 0x000fe40007ffe0ff */
[----:B------:R-:W-:Y:S01]  /*0940*/  MOV R14, UR5 ;  /* 0x00000005000e7c02 */ /* 0x000fe20008000f00 */
[----:B------:R-:W-:-:S06]  /*0950*/  ULDC.64 UR4, c[0x0][0x248] ;  /* 0x0000920000047ab9 */ /* 0x000fcc0000000a00 */
.L_x_137:
        /* <DEDUP_REMOVED lines=24> */
[----:B------:R-:W-:-:S03]  /*0ae0*/  IMAD R19, R47, UR12, RZ ;  /* 0x0000000c2f137c24 */ /* 0x000fc6000f8e02ff */
[----:B------:R-:W-:Y:S01]  /*0af0*/  IADD3 R33, R33, R13, RZ ;  /* 0x0000000d21217210 */ /* 0x000fe20007ffe0ff */
[----:B------:R-:W-:Y:S01]  /*0b00*/  IMAD R13, R0, UR9, R15 ;  /* 0x00000009000d7c24 */ /* 0x000fe2000f8e020f */
[----:B------:R-:W-:Y:S01]  /*0b10*/  SHF.R.S32.HI R15, RZ, 0x1f, R17 ;  /* 0x0000001fff0f7819 */ /* 0x000fe20000011411 */
[----:B------:R-:W-:Y:S02]  /*0b20*/  IMAD R19, R8, UR13, R19 ;  /* 0x0000000d08137c24 */ /* 0x000fe4000f8e0213 */
[----:B------:R-:W-:-:S04]  /*0b30*/  IMAD.WIDE.U32 R22, R0, UR8, R32 ;  /* 0x0000000800167c25 */ /* 0x000fc8000f8e0020 */
[----:B------:R-:W-:Y:S01]  /*0b40*/  IMAD R18, R15, UR10, RZ ;  /* 0x0000000a0f127c24 */ /* 0x000fe2000f8e02ff */
[----:B------:R-:W-:Y:S01]  /*0b50*/  IADD3 R23, R23, R13, RZ ;  /* 0x0000000d17177210 */ /* 0x000fe20007ffe0ff */
[----:B------:R-:W-:-:S04]  /*0b60*/  IMAD.WIDE.U32 R30, R3, UR8, R32 ;  /* 0x00000008031e7c25 */ /* 0x000fc8000f8e0020 */
[C---:B------:R-:W-:Y:S02]  /*0b70*/  IMAD R18, R17.reuse, UR11, R18 ;  /* 0x0000000b11127c24 */ /* 0x040fe4000f8e0212 */
[----:B------:R-:W-:-:S05]  /*0b80*/  IMAD.WIDE.U32 R22, R17, UR10, R22 ;  /* 0x0000000a11167c25 */ /* 0x000fca000f8e0016 */
[----:B------:R-:W-:Y:S01]  /*0b90*/  IADD3 R35, R23, R18, RZ ;  /* 0x0000001217237210 */ /* 0x000fe20007ffe0ff */
[----:B------:R-:W-:Y:S01]  /*0ba0*/  IMAD R23, R45, UR12, RZ ;  /* 0x0000000c2d177c24 */ /* 0x000fe2000f8e02ff */
[----:B------:R-:W-:Y:S01]  /*0bb0*/  MOV R34, R22 ;  /* 0x0000001600227202 */ /* 0x000fe20000000f00 */
[----:B------:R-:W-:Y:S02]  /*0bc0*/  IMAD R22, R54, UR8, RZ ;  /* 0x0000000836167c24 */ /* 0x000fe4000f8e02ff */
[----:B------:R-:W-:Y:S02]  /*0bd0*/  IMAD R23, R6, UR13, R23 ;  /* 0x0000000d06177c24 */ /* 0x000fe4000f8e0217 */
[----:B------:R-:W-:-:S04]  /*0be0*/  IMAD.WIDE.U32 R24, R8, UR12, R34 ;  /* 0x0000000c08187c25 */ /* 0x000fc8000f8e0022 */
[--C-:B------:R-:W-:Y:S01]  /*0bf0*/  IMAD.WIDE.U32 R28, R5, UR12, R34.reuse ;  /* 0x0000000c051c7c25 */ /* 0x100fe2000f8e0022 */
[----:B------:R-:W-:Y:S02]  /*0c00*/  IADD3 R13, R25, R19, RZ ;  /* 0x00000013190d7210 */ /* 0x000fe40007ffe0ff */
[----:B------:R-:W-:Y:S01]  /*0c10*/  LEA R38, P1, R24, UR14, 0x1 ;  /* 0x0000000e18267c11 */ /* 0x000fe2000f8208ff */
[----:B------:R-:W-:Y:S01]  /*0c20*/  IMAD.WIDE.U32 R26, R6, UR12, R34 ;  /* 0x0000000c061a7c25 */ /* 0x000fe2000f8e0022 */
[----:B------:R-:W-:Y:S02]  /*0c30*/  IADD3 R25, R29, R21, RZ ;  /* 0x000000151d197210 */ /* 0x000fe40007ffe0ff */
[----:B------:R-:W-:Y:S01]  /*0c40*/  LEA.HI.X R39, R24, UR15, R13, 0x1, P1 ;  /* 0x0000000f18277c11 */ /* 0x000fe200088f0c0d */
[----:B------:R-:W-:Y:S01]  /*0c50*/  IMAD.WIDE.U32 R34, R7, UR12, R34 ;  /* 0x0000000c07227c25 */ /* 0x000fe2000f8e0022 */
[C---:B------:R-:W-:Y:S02]  /*0c60*/  LEA R36, P2, R28.reuse, UR14, 0x1 ;  /* 0x0000000e1c247c11 */ /* 0x040fe4000f8408ff */
[----:B------:R-:W-:Y:S01]  /*0c70*/  IADD3 R13, R27, R23, RZ ;  /* 0x000000171b0d7210 */ /* 0x000fe20007ffe0ff */
[----:B------:R-:W-:Y:S01]  /*0c80*/  IMAD R27, R55, UR8, RZ ;  /* 0x00000008371b7c24 */ /* 0x000fe2000f8e02ff */
[----:B------:R-:W-:Y:S01]  /*0c90*/  LEA.HI.X R37, R28, UR15, R25, 0x1, P2 ;  /* 0x0000000f1c257c11 */ /* 0x000fe200090f0c19 */
[----:B------:R-:W-:Y:S01]  /*0ca0*/  IMAD.WIDE.U32 R28, R2, UR8, R32 ;  /* 0x00000008021c7c25 */ /* 0x000fe2000f8e0020 */
[----:B------:R-:W-:-:S03]  /*0cb0*/  LEA R24, P1, R26, UR14, 0x1 ;  /* 0x0000000e1a187c11 */ /* 0x000fc6000f8208ff */
[----:B------:R-:W-:Y:S01]  /*0cc0*/  IMAD R27, R2, UR9, R27 ;  /* 0x00000009021b7c24 */ /* 0x000fe2000f8e021b */
[----:B------:R-:W-:Y:S01]  /*0cd0*/  LEA.HI.X R25, R26, UR15, R13, 0x1, P1 ;  /* 0x0000000f1a197c11 */ /* 0x000fe200088f0c0d */
[----:B------:R-:W-:Y:S01]  /*0ce0*/  IMAD R13, R3, UR9, R22 ;  /* 0x00000009030d7c24 */ /* 0x000fe2000f8e0216 */
[----:B------:R-:W-:Y:S01]  /*0cf0*/  LEA R26, P1, R34, UR14, 0x1 ;  /* 0x0000000e221a7c11 */ /* 0x000fe2000f8208ff */
[----:B------:R-:W-:Y:S02]  /*0d00*/  IMAD.IADD R29, R29, 0x1, R27 ;  /* 0x000000011d1d7824 */ /* 0x000fe400078e021b */
[----:B------:R-:W-:Y:S01]  /*0d10*/  IMAD R27, R53, UR8, RZ ;  /* 0x00000008351b7c24 */ /* 0x000fe2000f8e02ff */
[----:B------:R-:W-:Y:S01]  /*0d20*/  IADD3 R31, R31, R13, RZ ;  /* 0x0000000d1f1f7210 */ /* 0x000fe20007ffe0ff */
[----:B------:R-:W-:-:S04]  /*0d30*/  IMAD.WIDE.U32 R28, R17, UR10, R28 ;  /* 0x0000000a111c7c25 */ /* 0x000fc8000f8e001c */
[----:B------:R-:W-:Y:S01]  /*0d40*/  IMAD R22, R44, UR12, RZ ;  /* 0x0000000c2c167c24 */ /* 0x000fe2000f8e02ff */
[----:B------:R-:W-:Y:S01]  /*0d50*/  IADD3 R29, R18, R29, RZ ;  /* 0x0000001d121d7210 */ /* 0x000fe20007ffe0ff */
[C---:B------:R-:W-:Y:S02]  /*0d60*/  IMAD R41, R4.reuse, UR9, R27 ;  /* 0x0000000904297c24 */ /* 0x040fe4000f8e021b */
[----:B------:R-:W-:-:S04]  /*0d70*/  IMAD.WIDE.U32 R32, R4, UR8, R32 ;  /* 0x0000000804207c25 */ /* 0x000fc8000f8e0020 */
[----:B------:R-:W-:Y:S01]  /*0d80*/  IMAD R13, R7, UR13, R22 ;  /* 0x0000000d070d7c24 */ /* 0x000fe2000f8e0216 */
[----:B------:R-:W-:Y:S01]  /*0d90*/  IADD3 R33, R33, R41, RZ ;  /* 0x0000002921217210 */ /* 0x000fe20007ffe0ff */
[----:B------:R-:W-:Y:S01]  /*0da0*/  IMAD.WIDE.U32 R40, R8, UR12, R28 ;  /* 0x0000000c08287c25 */ /* 0x000fe2000f8e001c */
[----:B------:R0:W2:Y:S02]  /*0db0*/  LDG.E.U16 R22, desc[UR6][R36.64] ;  /* 0x0000000624167981 */ /* 0x0000a4000c1e1500 */
[----:B------:R-:W-:Y:S01]  /*0dc0*/  IADD3 R27, R35, R13, RZ ;  /* 0x0000000d231b7210 */ /* 0x000fe20007ffe0ff */
[----:B------:R-:W-:Y:S01]  /*0dd0*/  IMAD.WIDE.U32 R30, R17, UR10, R30 ;  /* 0x0000000a111e7c25 */ /* 0x000fe2000f8e001e */
[----:B------:R-:W-:Y:S02]  /*0de0*/  IADD3 R35, R19, R41, RZ ;  /* 0x0000002913237210 */ /* 0x000fe40007ffe0ff */
[----:B------:R-:W-:Y:S01]  /*0df0*/  LEA.HI.X R27, R34, UR15, R27, 0x1, P1 ;  /* 0x0000000f221b7c11 */ /* 0x000fe200088f0c1b */
[----:B------:R-:W-:Y:S01]  /*0e00*/  IMAD.WIDE.U32 R32, R17, UR10, R32 ;  /* 0x0000000a11207c25 */ /* 0x000fe2000f8e0020 */
[----:B------:R-:W-:-:S02]  /*0e10*/  LEA R34, P1, R40, UR14, 0x1 ;  /* 0x0000000e28227c11 */ /* 0x000fc4000f8208ff */
[C---:B------:R-:W-:Y:S01]  /*0e20*/  IADD3 R31, R18.reuse, R31, RZ ;  /* 0x0000001f121f7210 */ /* 0x040fe20007ffe0ff */
[----:B0-----:R-:W-:Y:S01]  /*0e30*/  IMAD.WIDE.U32 R36, R5, UR12, R28 ;  /* 0x0000000c05247c25 */ /* 0x001fe2000f8e001c */
[----:B------:R-:W-:Y:S02]  /*0e40*/  IADD3 R33, R18, R33, RZ ;  /* 0x0000002112217210 */ /* 0x000fe40007ffe0ff */
[----:B------:R-:W-:Y:S01]  /*0e50*/  LEA.HI.X R35, R40, UR15, R35, 0x1, P1 ;  /* 0x0000000f28237c11 */ /* 0x000fe200088f0c23 */
[----:B------:R0:W3:Y:S01]  /*0e60*/  LDG.E.U16 R18, desc[UR6][R38.64] ;  /* 0x0000000626127981 */ /* 0x0000e2000c1e1500 */
[----:B------:R-:W-:-:S03]  /*0e70*/  IADD3 R41, R21, R37, RZ ;  /* 0x0000002515297210 */ /* 0x000fc60007ffe0ff */
[----:B------:R-:W4:Y:S04]  /*0e80*/  LDG.E.U16 R37, desc[UR6][R26.64] ;  /* 0x000000061a257981 */ /* 0x000f28000c1e1500 */
[----:B------:R-:W5:Y:S01]  /*0e90*/  LDG.E.U16 R40, desc[UR6][R34.64] ;  /* 0x0000000622287981 */ /* 0x000f62000c1e1500 */
[----:B0-----:R-:W-:-:S04]  /*0ea0*/  LEA R38, P1, R36, UR14, 0x1 ;  /* 0x0000000e24267c11 */ /* 0x001fc8000f8208ff */
[----:B------:R-:W-:Y:S02]  /*0eb0*/  LEA.HI.X R39, R36, UR15, R41, 0x1, P1 ;  /* 0x0000000f24277c11 */ /* 0x000fe400088f0c29 */
[----:B------:R0:W4:Y:S04]  /*0ec0*/  LDG.E.U16 R36, desc[UR6][R24.64] ;  /* 0x0000000618247981 */ /* 0x000128000c1e1500 */
[----:B------:R-:W4:Y:S01]  /*0ed0*/  LDG.E.U16 R38, desc[UR6][R38.64] ;  /* 0x0000000626267981 */ /* 0x000f22000c1e1500 */
[----:B0-----:R-:W-:-:S04]  /*0ee0*/  IMAD.WIDE.U32 R24, R6, UR12, R28 ;  /* 0x0000000c06187c25 */ /* 0x001fc8000f8e001c */
[----:B------:R-:W-:Y:S01]  /*0ef0*/  IMAD.WIDE.U32 R28, R7, UR12, R28 ;  /* 0x0000000c071c7c25 */ /* 0x000fe2000f8e001c */
[----:B------:R-:W-:Y:S02]  /*0f00*/  IADD3 R41, R23, R25, RZ ;  /* 0x0000001917297210 */ /* 0x000fe40007ffe0ff */
[C---:B------:R-:W-:Y:S02]  /*0f10*/  LEA R26, P1, R24.reuse, UR14, 0x1 ;  /* 0x0000000e181a7c11 */ /* 0x040fe4000f8208ff */
[----:B------:R-:W-:Y:S02]  /*0f20*/  IADD3 R29, R13, R29, RZ ;  /* 0x0000001d0d1d7210 */ /* 0x000fe40007ffe0ff */
[----:B------:R-:W-:Y:S02]  /*0f30*/  LEA.HI.X R27, R24, UR15, R41, 0x1, P1 ;  /* 0x0000000f181b7c11 */ /* 0x000fe400088f0c29 */
[----:B------:R-:W-:-:S03]  /*0f40*/  LEA R24, P1, R28, UR14, 0x1 ;  /* 0x0000000e1c187c11 */ /* 0x000fc6000f8208ff */
[----:B------:R-:W4:Y:S01]  /*0f50*/  LDG.E.U16 R39, desc[UR6][R26.64] ;  /* 0x000000061a277981 */ /* 0x000f22000c1e1500 */
[----:B------:R-:W-:Y:S01]  /*0f60*/  LEA.HI.X R25, R28, UR15, R29, 0x1, P1 ;  /* 0x0000000f1c197c11 */ /* 0x000fe200088f0c1d */
[----:B------:R-:W-:-:S04]  /*0f70*/  IMAD.WIDE.U32 R28, R8, UR12, R30 ;  /* 0x0000000c081c7c25 */ /* 0x000fc8000f8e001e */
[----:B------:R0:W4:Y:S01]  /*0f80*/  LDG.E.U16 R41, desc[UR6][R24.64] ;  /* 0x0000000618297981 */ /* 0x000122000c1e1500 */
[----:B------:R-:W-:Y:S02]  /*0f90*/  IADD3 R29, R19, R29, RZ ;  /* 0x0000001d131d7210 */ /* 0x000fe40007ffe0ff */
[----:B------:R-:W-:-:S04]  /*0fa0*/  LEA R34, P1, R28, UR14, 0x1 ;  /* 0x0000000e1c227c11 */ /* 0x000fc8000f8208ff */
[----:B------:R-:W-:Y:S01]  /*0fb0*/  LEA.HI.X R35, R28, UR15, R29, 0x1, P1 ;  /* 0x0000000f1c237c11 */ /* 0x000fe200088f0c1d */
[----:B0-----:R-:W-:-:S04]  /*0fc0*/  IMAD.WIDE.U32 R24, R5, UR12, R30 ;  /* 0x0000000c05187c25 */ /* 0x001fc8000f8e001e */
[----:B------:R-:W4:Y:S01]  /*0fd0*/  LDG.E.U16 R34, desc[UR6][R34.64] ;  /* 0x0000000622227981 */ /* 0x000f22000c1e1500 */
[----:B------:R-:W-:Y:S01]  /*0fe0*/  IMAD.IADD R29, R21, 0x1, R25 ;  /* 0x00000001151d7824 */ /* 0x000fe200078e0219 */
[----:B------:R-:W-:-:S04]  /*0ff0*/  LEA R26, P1, R24, UR14, 0x1 ;  /* 0x0000000e181a7c11 */ /* 0x000fc8000f8208ff */
[----:B------:R-:W-:Y:S01]  /*1000*/  LEA.HI.X R27, R24, UR15, R29, 0x1, P1 ;  /* 0x0000000f181b7c11 */ /* 0x000fe200088f0c1d */
[----:B------:R-:W-:-:S04]  /*1010*/  IMAD.WIDE.U32 R24, R6, UR12, R30 ;  /* 0x0000000c06187c25 */ /* 0x000fc8000f8e001e */
[----:B------:R0:W4:Y:S01]  /*1020*/  LDG.E.U16 R35, desc[UR6][R26.64] ;  /* 0x000000061a237981 */ /* 0x000122000c1e1500 */
[----:B------:R-:W-:Y:S01]  /*1030*/  IMAD.WIDE.U32 R30, R7, UR12, R30 ;  /* 0x0000000c071e7c25 */ /* 0x000fe2000f8e001e */
[----:B------:R-:W-:Y:S02]  /*1040*/  IADD3 R29, R23, R25, RZ ;  /* 0x00000019171d7210 */ /* 0x000fe40007ffe0ff */
[C---:B0-----:R-:W-:Y:S02]  /*1050*/  LEA R26, P1, R24.reuse, UR14, 0x1 ;  /* 0x0000000e181a7c11 */ /* 0x041fe4000f8208ff */
        /* <DEDUP_REMOVED lines=17> */
[----:B------:R-:W-:Y:S01]  /*1170*/  IMAD.WIDE.U32 R32, R7, UR12, R32 ;  /* 0x0000000c07207c25 */ /* 0x000fe2000f8e0020 */
[----:B------:R-:W-:-:S04]  /*1180*/  IADD3 R23, R23, R27, RZ ;  /* 0x0000001b17177210 */ /* 0x000fc80007ffe0ff */
[----:B------:R-:W-:Y:S02]  /*1190*/  IADD3 R13, R13, R33, RZ ;  /* 0x000000210d0d7210 */ /* 0x000fe40007ffe0ff */
[----:B0-----:R-:W-:-:S04]  /*11a0*/  LEA R28, P1, R26, UR14, 0x1 ;  /* 0x0000000e1a1c7c11 */ /* 0x001fc8000f8208ff */
[----:B------:R-:W-:Y:S02]  /*11b0*/  LEA.HI.X R29, R26, UR15, R23, 0x1, P1 ;  /* 0x0000000f1a1d7c11 */ /* 0x000fe400088f0c17 */
[----:B------:R-:W-:-:S04]  /*11c0*/  LEA R26, P1, R32, UR14, 0x1 ;  /* 0x0000000e201a7c11 */ /* 0x000fc8000f8208ff */
[----:B------:R-:W-:Y:S02]  /*11d0*/  LEA.HI.X R27, R32, UR15, R13, 0x1, P1 ;  /* 0x0000000f201b7c11 */ /* 0x000fe400088f0c0d */
[----:B------:R3:W4:Y:S04]  /*11e0*/  LDG.E.U16 R13, desc[UR6][R28.64] ;  /* 0x000000061c0d7981 */ /* 0x000728000c1e1500 */
[----:B------:R-:W4:Y:S01]  /*11f0*/  LDG.E.U16 R26, desc[UR6][R26.64] ;  /* 0x000000061a1a7981 */ /* 0x000f22000c1e1500 */
[----:B------:R-:W-:-:S04]  /*1200*/  IMAD R33, R20, UR16, RZ ;  /* 0x0000001014217c24 */ /* 0x000fc8000f8e02ff */
[----:B------:R-:W-:Y:S02]  /*1210*/  IMAD R33, R16, UR17, R33 ;  /* 0x0000001110217c24 */ /* 0x000fe4000f8e0221 */
[----:B--2---:R-:W-:Y:S01]  /*1220*/  HADD2.F32 R21, -RZ, R22.H0_H0 ;  /* 0x20000016ff157230 */ /* 0x004fe20000004100 */
[----:B------:R-:W-:Y:S01]  /*1230*/  MOV R22, R42 ;  /* 0x0000002a00167202 */ /* 0x000fe20000000f00 */
[----:B---3--:R-:W-:Y:S02]  /*1240*/  HADD2.F32 R29, -RZ, R18.H0_H0 ;  /* 0x20000012ff1d7230 */ /* 0x008fe40000004100 */
[----:B-----5:R-:W-:Y:S02]  /*1250*/  HADD2.F32 R40, -RZ, R40.H0_H0 ;  /* 0x20000028ff287230 */ /* 0x020fe40000004100 */
[----:B----4-:R-:W-:-:S05]  /*1260*/  HADD2.F32 R38, -RZ, R38.H0_H0 ;  /* 0x20000026ff267230 */ /* 0x010fca0000004100 */
[C---:B------:R-:W-:Y:S01]  /*1270*/  FMUL.FTZ R23, R9.reuse, R38 ;  /* 0x0000002609177220 */ /* 0x040fe20000410000 */
[----:B------:R-:W-:-:S03]  /*1280*/  FMUL.FTZ R25, R9, R40 ;  /* 0x0000002809197220 */ /* 0x000fc60000410000 */
[C---:B------:R-:W-:Y:S01]  /*1290*/  FFMA.FTZ R32, R10.reuse, R21, R23 ;  /* 0x000000150a207223 */ /* 0x040fe20000010017 */
[----:B------:R-:W-:Y:S01]  /*12a0*/  MOV R23, R48 ;  /* 0x0000003000177202 */ /* 0x000fe20000000f00 */
[----:B------:R-:W-:Y:S01]  /*12b0*/  FFMA.FTZ R18, R10, R29, R25 ;  /* 0x0000001d0a127223 */ /* 0x000fe20000010019 */
[----:B------:R-:W-:Y:S02]  /*12c0*/  HADD2.F32 R20, -RZ, R39.H0_H0 ;  /* 0x20000027ff147230 */ /* 0x000fe40000004100 */
[----:B------:R-:W-:-:S03]  /*12d0*/  HADD2.F32 R39, -RZ, R36.H0_H0 ;  /* 0x20000024ff277230 */ /* 0x000fc60000004100 */
[----:B------:R-:W-:Y:S01]  /*12e0*/  FMUL.FTZ R28, R9, R20 ;  /* 0x00000014091c7220 */ /* 0x000fe20000410000 */
[----:B------:R-:W-:-:S04]  /*12f0*/  IMAD.WIDE.U32 R20, R16, UR16, R22 ;  /* 0x0000001010147c25 */ /* 0x000fc8000f8e0016 */
[----:B------:R-:W-:Y:S01]  /*1300*/  FFMA.FTZ R16, R10, R39, R28 ;  /* 0x000000270a107223 */ /* 0x000fe2000001001c */
[----:B------:R-:W-:Y:S02]  /*1310*/  HADD2.F32 R28, -RZ, R41.H0_H0 ;  /* 0x20000029ff1c7230 */ /* 0x000fe40000004100 */
[----:B------:R-:W-:Y:S02]  /*1320*/  HADD2.F32 R37, -RZ, R37.H0_H0 ;  /* 0x20000025ff257230 */ /* 0x000fe40000004100 */
[----:B------:R-:W-:Y:S02]  /*1330*/  HADD2.F32 R34, -RZ, R34.H0_H0 ;  /* 0x20000022ff227230 */ /* 0x000fe40000004100 */
[----:B------:R-:W-:Y:S01]  /*1340*/  FMUL.FTZ R23, R9, R28 ;  /* 0x0000001c09177220 */ /* 0x000fe20000410000 */
[----:B------:R-:W-:-:S05]  /*1350*/  HADD2.F32 R35, -RZ, R35.H0_H0 ;  /* 0x20000023ff237230 */ /* 0x000fca0000004100 */
[C---:B------:R-:W-:Y:S01]  /*1360*/  FFMA.FTZ R35, R11.reuse, R35, R32 ;  /* 0x000000230b237223 */ /* 0x040fe20000010020 */
[----:B------:R-:W-:Y:S01]  /*1370*/  FFMA.FTZ R28, R10, R37, R23 ;  /* 0x000000250a1c7223 */ /* 0x000fe20000010017 */
[----:B------:R-:W-:Y:S02]  /*1380*/  HADD2.F32 R30, -RZ, R30.H0_H0 ;  /* 0x2000001eff1e7230 */ /* 0x000fe40000004100 */
[----:B------:R-:W-:Y:S02]  /*1390*/  HADD2.F32 R22, -RZ, R19.H0_H0 ;  /* 0x20000013ff167230 */ /* 0x000fe40000004100 */
[----:B------:R-:W-:-:S04]  /*13a0*/  FFMA.FTZ R19, R11, R34, R18 ;  /* 0x000000220b137223 */ /* 0x000fc80000010012 */
[----:B------:R-:W-:Y:S01]  /*13b0*/  FFMA.FTZ R19, R12, R22, R19 ;  /* 0x000000160c137223 */ /* 0x000fe20000010013 */
[----:B------:R-:W-:-:S05]  /*13c0*/  HADD2.F32 R31, -RZ, R31.H0_H0 ;  /* 0x2000001fff1f7230 */ /* 0x000fca0000004100 */
[----:B------:R-:W-:-:S04]  /*13d0*/  FFMA.FTZ R18, R12, R31, R35 ;  /* 0x0000001f0c127223 */ /* 0x000fc80000010023 */
[----:B------:R-:W-:-:S04]  /*13e0*/  FMUL.FTZ R23, R51, R18 ;  /* 0x0000001233177220 */ /* 0x000fc80000410000 */
[----:B------:R-:W-:Y:S01]  /*13f0*/  FFMA.FTZ R23, R52, R19, R23 ;  /* 0x0000001334177223 */ /* 0x000fe20000010017 */
[----:B------:R-:W-:Y:S02]  /*1400*/  HADD2.F32 R22, -RZ, R13.H0_H0 ;  /* 0x2000000dff167230 */ /* 0x000fe40000004100 */
[----:B------:R-:W-:-:S04]  /*1410*/  FFMA.FTZ R13, R11, R30, R16 ;  /* 0x0000001e0b0d7223 */ /* 0x000fc80000010010 */
[----:B------:R-:W-:-:S04]  /*1420*/  FFMA.FTZ R13, R12, R22, R13 ;  /* 0x000000160c0d7223 */ /* 0x000fc8000001000d */
[----:B------:R-:W-:Y:S02]  /*1430*/  FFMA.FTZ R16, R50, R13, R23 ;  /* 0x0000000d32107223 */ /* 0x000fe40000010017 */
[----:B------:R-:W0:Y:S01]  /*1440*/  LDC R13, c[0x0][0x14] ;  /* 0x00000500ff0d7b82 */ /* 0x000e220000000800 */
[----:B------:R-:W-:Y:S01]  /*1450*/  HADD2.F32 R24, -RZ, R24.H0_H0 ;  /* 0x20000018ff187230 */ /* 0x000fe20000004100 */
[----:B------:R-:W-:Y:S01]  /*1460*/  IADD3 R21, R21, R33, RZ ;  /* 0x0000002115157210 */ /* 0x000fe20007ffe0ff */
[----:B------:R-:W-:Y:S02]  /*1470*/  HADD2.F32 R26, -RZ, R26.H0_H0 ;  /* 0x2000001aff1a7230 */ /* 0x000fe40000004100 */
[----:B------:R-:W-:Y:S02]  /*1480*/  IMAD R18, R15, UR18, RZ ;  /* 0x000000120f127c24 */ /* 0x000fe4000f8e02ff */
[----:B------:R-:W-:Y:S01]  /*1490*/  FFMA.FTZ R19, R11, R24, R28 ;  /* 0x000000180b137223 */ /* 0x000fe2000001001c */
[----:B------:R-:W-:-:S04]  /*14a0*/  IMAD.WIDE.U32 R20, R17, UR18, R20 ;  /* 0x0000001211147c25 */ /* 0x000fc8000f8e0014 */
[----:B------:R-:W-:Y:S01]  /*14b0*/  FFMA.FTZ R26, R12, R26, R19 ;  /* 0x0000001a0c1a7223 */ /* 0x000fe20000010013 */
[----:B------:R-:W-:-:S03]  /*14c0*/  IMAD R15, R17, UR19, R18 ;  /* 0x00000013110f7c24 */ /* 0x000fc6000f8e0212 */
[----:B------:R-:W-:Y:S01]  /*14d0*/  FFMA.FTZ R26, R49, R26, R16 ;  /* 0x0000001a311a7223 */ /* 0x000fe20000010010 */
[----:B------:R-:W-:Y:S02]  /*14e0*/  LEA R16, P1, R20, UR20, 0x1 ;  /* 0x0000001414107c11 */ /* 0x000fe4000f8208ff */
[----:B------:R-:W-:-:S04]  /*14f0*/  IADD3 R15, R21, R15, RZ ;  /* 0x0000000f150f7210 */ /* 0x000fc80007ffe0ff */
[----:B------:R-:W-:Y:S02]  /*1500*/  LEA.HI.X R17, R20, UR21, R15, 0x1, P1 ;  /* 0x0000001514117c11 */ /* 0x000fe400088f0c0f */
[----:B0-----:R-:W-:-:S04]  /*1510*/  IADD3 R14, R13, R14, RZ ;  /* 0x0000000e0d0e7210 */ /* 0x001fc80007ffe0ff */
[----:B------:R-:W-:Y:S02]  /*1520*/  ISETP.GE.AND P1, PT, R14, R59, PT ;  /* 0x0000003b0e00720c */ /* 0x000fe40003f26270 */
[----:B------:R-:W-:-:S05]  /*1530*/  F2FP.F16.F32.PACK_AB R26, RZ, R26 ;  /* 0x0000001aff1a723e */ /* 0x000fca00000000ff */
[----:B------:R0:W-:Y:S06]  /*1540*/  STG.E.U16 desc[UR6][R16.64], R26 ;  /* 0x0000001a10007986 */ /* 0x0001ec000c101506 */
[----:B------:R-:W-:Y:S05]  /*1550*/  @!P1 BRA `(.L_x_137) ;  /* 0xfffffff400009947 */ /* 0x000fea000383ffff */
[----:B------:R-:W-:Y:S05]  /*1560*/  EXIT ;  /* 0x000000000000794d */ /* 0x000fea0003800000 */
.L_x_136:
        /* <DEDUP_REMOVED lines=25> */
[----:B------:R-:W-:-:S04]  /*1700*/  IMAD.WIDE.U32 R2, R42, UR8, R2 ;  /* 0x000000082a027c25 */ /* 0x000fc8000f8e0002 */
[----:B0-----:R-:W-:Y:S02]  /*1710*/  VIADD R11, R6, 0xffffffe ;  /* 0x0ffffffe060b7836 */ /* 0x001fe40000000000 */
[----:B------:R-:W-:Y:S01]  /*1720*/  IMAD.WIDE.U32 R6, R10, UR10, RZ ;  /* 0x0000000a0a067c25 */ /* 0x000fe2000f8e00ff */
[----:B------:R-:W-:Y:S01]  /*1730*/  SHF.R.S32.HI R10, RZ, 0x1f, R42 ;  /* 0x0000001fff0a7819 */ /* 0x000fe2000001142a */
[----:B------:R-:W-:Y:S02]  /*1740*/  ULDC.64 UR10, c[0x0][0x2a0] ;  /* 0x0000a800000a7ab9 */ /* 0x000fe40000000a00 */
[----:B------:R-:W0:Y:S01]  /*1750*/  F2I.FTZ.U32.TRUNC.NTZ R11, R11 ;  /* 0x0000000b000b7305 */ /* 0x000e22000021f000 */
[----:B------:R-:W-:Y:S01]  /*1760*/  MOV R8, R6 ;  /* 0x0000000600087202 */ /* 0x000fe20000000f00 */
        /* <DEDUP_REMOVED lines=10> */
[----:B------:R-:W-:Y:S02]  /*1810*/  IADD3 R19, R3, R13, RZ ;  /* 0x0000000d03137210 */ /* 0x000fe40007ffe0ff */
[----:B0-----:R-:W-:Y:S02]  /*1820*/  IADD3 R17, RZ, -R11, RZ ;  /* 0x8000000bff117210 */ /* 0x001fe40007ffe0ff */
[----:B------:R-:W-:-:S03]  /*1830*/  IADD3 R21, R15, R43, RZ ;  /* 0x0000002b0f157210 */ /* 0x000fc60007ffe0ff */
[----:B------:R-:W-:-:S04]  /*1840*/  IMAD R7, R17, R4, RZ ;  /* 0x0000000411077224 */ /* 0x000fc800078e02ff */
[----:B------:R-:W-:Y:S01]  /*1850*/  IMAD.HI.U32 R16, R11, R7, R10 ;  /* 0x000000070b107227 */ /* 0x000fe200078e000a */
[----:B------:R-:W-:Y:S01]  /*1860*/  MOV R7, UR4 ;  /* 0x0000000400077c02 */ /* 0x000fe20008000f00 */
[----:B------:R-:W-:-:S06]  /*1870*/  ULDC.64 UR4, c[0x0][0x248] ;  /* 0x0000920000047ab9 */ /* 0x000fcc0000000a00 */
.L_x_138:
[----:B------:R-:W-:Y:S02]  /*1880*/  IABS R9, R7 ;  /* 0x0000000700097213 */ /* 0x000fe40000000000 */
[----:B--2---:R-:W-:-:S03]  /*1890*/  IABS R12, R6 ;  /* 0x00000006000c7213 */ /* 0x004fc60000000000 */
[----:B------:R-:W-:-:S05]  /*18a0*/  IMAD.HI.U32 R8, R16, R9, RZ ;  /* 0x0000000910087227 */ /* 0x000fca00078e00ff */
[----:B0-----:R-:W-:-:S05]  /*18b0*/  IADD3 R10, -R8, RZ, RZ ;  /* 0x000000ff080a7210 */ /* 0x001fca0007ffe1ff */
        /* <DEDUP_REMOVED lines=8> */
[----:B------:R-:W-:-:S06]  /*1940*/  @P1 VIADD R8, R8, 0x1 ;  /* 0x0000000108081836 */ /* 0x000fcc0000000000 */
[----:B------:R-:W-:-:S04]  /*1950*/  @!P3 IADD3 R8, -R8, RZ, RZ ;  /* 0x000000ff0808b210 */ /* 0x000fc80007ffe1ff */
[----:B------:R-:W-:Y:S02]  /*1960*/  SEL R13, R23, R8, !P0 ;  /* 0x00000008170d7207 */ /* 0x000fe40004000000 */
[----:B------:R-:W-:Y:S02]  /*1970*/  MOV R8, R2 ;  /* 0x0000000200087202 */ /* 0x000fe40000000f00 */
[----:B------:R-:W-:Y:S02]  /*1980*/  SHF.R.S32.HI R12, RZ, 0x1f, R13 ;  /* 0x0000001fff0c7819 */ /* 0x000fe4000001140d */
[C---:B------:R-:W-:Y:S01]  /*1990*/  IADD3 R15, -R13.reuse, RZ, RZ ;  /* 0x000000ff0d0f7210 */ /* 0x040fe20007ffe1ff */
        /* <DEDUP_REMOVED lines=14> */
[----:B------:R-:W-:Y:S01]  /*1a80*/  IMAD R12, R12, UR12, RZ ;  /* 0x0000000c0c0c7c24 */ /* 0x000fe2000f8e02ff */
[----:B------:R-:W-:Y:S01]  /*1a90*/  MOV R9, R21 ;  /* 0x0000001500097202 */ /* 0x000fe20000000f00 */
[----:B------:R-:W-:Y:S01]  /*1aa0*/  IMAD R14, R14, UR14, RZ ;  /* 0x0000000e0e0e7c24 */ /* 0x000fe2000f8e02ff */
[----:B-1----:R-:W-:Y:S01]  /*1ab0*/  IADD3 R7, R5, R7, RZ ;  /* 0x0000000705077210 */ /* 0x002fe20007ffe0ff */
[----:B------:R-:W-:-:S04]  /*1ac0*/  IMAD.WIDE.U32 R8, R13, UR12, R8 ;  /* 0x0000000c0d087c25 */ /* 0x000fc8000f8e0008 */
[----:B------:R-:W-:-:S05]  /*1ad0*/  IMAD R13, R13, UR13, R12 ;  /* 0x0000000d0d0d7c24 */ /* 0x000fca000f8e020c */
        /* <DEDUP_REMOVED lines=10> */
.L_x_139:
        /* <DEDUP_REMOVED lines=16> */
.L_x_177:


//--------------------- .text._ZN2at6native53_GLOBAL__N__83c2e5dd_20_UpSampleBicubic2d_cu_80ee57ca28upsample_bicubic2d_out_frameIffEEviT0_S3_bNS_27GenericPackedTensorAccessorIKT_Lm4ENS_16DefaultPtrTraitsElEENS4_IS5_Lm4ES7_lEE --------------------------
	.section	.text._ZN2at6native53_GLOBAL__N__83c2e5dd_20_UpSampleBicubic2d_cu_80ee57ca28upsample_bicubic2d_out_frameIffEEviT0_S3_bNS_27GenericPackedTensorAccessorIKT_Lm4ENS_16DefaultPtrTraitsElEENS4_IS5_Lm4ES7_lEE,"ax",@progbits
	.align	128
.text._ZN2at6native53_GLOBAL__N__83c2e5dd_20_UpSampleBicubic2d_cu_80ee57ca28upsample_bicubic2d_out_frameIffEEviT0_S3_bNS_27GenericPackedTensorAccessorIKT_Lm4ENS_16DefaultPtrTraitsElEENS4_IS5_Lm4ES7_lEE:
        .type           _ZN2at6native53_GLOBAL__N__83c2e5dd_20_UpSampleBicubic2d_cu_80ee57ca28upsample_bicubic2d_out_frameIffEEviT0_S3_bNS_27GenericPackedTensorAccessorIKT_Lm4ENS_16DefaultPtrTraitsElEENS4_IS5_Lm4ES7_lEE,@function
        .size           _ZN2at6native53_GLOBAL__N__83c2e5dd_20_UpSampleBicubic2d_cu_80ee57ca28upsample_bicubic2d_out_frameIffEEviT0_S3_bNS_27GenericPackedTensorAccessorIKT_Lm4ENS_16DefaultPtrTraitsElEENS4_IS5_Lm4ES7_lEE,(.L_x_178 - _ZN2at6native53_GLOBAL__N__83c2e5dd_20_UpSampleBicubic2d_cu_80ee57ca28upsample_bicubic2d_out_frameIffEEviT0_S3_bNS_27GenericPackedTensorAccessorIKT_Lm4ENS_16DefaultPtrTraitsElEENS4_IS5_Lm4ES7_lEE)
        .other          _ZN2at6native53_GLOBAL__N__83c2e5dd_20_UpSampleBicubic2d_cu_80ee57ca28upsample_bicubic2d_out_frameIffEEviT0_S3_bNS_27GenericPackedTensorAccessorIKT_Lm4ENS_16DefaultPtrTraitsElEENS4_IS5_Lm4ES7_lEE,@"STO_CUDA_ENTRY STV_DEFAULT"
_ZN2at6native53_GLOBAL__N__83c2e5dd_20_UpSampleBicubic2d_cu_80ee57ca28upsample_bicubic2d_out_frameIffEEviT0_S3_bNS_27GenericPackedTensorAccessorIKT_Lm4ENS_16DefaultPtrTraitsElEENS4_IS5_Lm4ES7_lEE:
        /* <DEDUP_REMOVED lines=236> */
.L_x_142:
        /* <DEDUP_REMOVED lines=56> */
[----:B------:R-:W-:Y:S01]  /*1240*/  SHF.L.U64.HI R40, R40, 0x2, R7 ;  /* 0x0000000228287819 */ /* 0x000fe20000010207 */
[----:B------:R-:W-:Y:S02]  /*1250*/  IMAD.IADD R36, R28, 0x1, R13 ;  /* 0x000000011c247824 */ /* 0x000fe400078e020d */
[----:B------:R-:W-:-:S03]  /*1260*/  IMAD.SHL.U32 R35, R12, 0x4, RZ ;  /* 0x000000040c237824 */ /* 0x000fc600078e00ff */
[----:B------:R-:W-:Y:S01]  /*1270*/  SHF.L.U64.HI R36, R12, 0x2, R36 ;  /* 0x000000020c247819 */ /* 0x000fe20000010224 */
[----:B--2---:R-:W-:Y:S02]  /*1280*/  IMAD.MOV.U32 R9, RZ, RZ, R23 ;  /* 0x000000ffff097224 */ /* 0x004fe400078e0017 */
[----:B------:R-:W2:Y:S01]  /*1290*/  LDL R23, [R1+0x7c] ;  /* 0x00007c0001177983 */ /* 0x000ea20000100800 */
[----:B---3--:R-:W-:Y:S02]  /*12a0*/  IMAD.MOV.U32 R11, RZ, RZ, R22 ;  /* 0x000000ffff0b7224 */ /* 0x008fe400078e0016 */
[C---:B------:R-:W-:Y:S01]  /*12b0*/  IMAD.WIDE.U32 R8, R6.reuse, UR4, R8 ;  /* 0x0000000406087c25 */ /* 0x040fe2000f8e0008 */
[----:B------:R-:W3:Y:S03]  /*12c0*/  LDL R22, [R1+0x8c] ;  /* 0x00008c0001167983 */ /* 0x000ee60000100800 */
[----:B------:R-:W-:Y:S01]  /*12d0*/  IMAD.WIDE.U32 R10, R6, UR4, R10 ;  /* 0x00000004060a7c25 */ /* 0x000fe2000f8e000a */
[----:B------:R-:W-:-:S03]  /*12e0*/  IADD3 R34, R28, R9, RZ ;  /* 0x000000091c227210 */ /* 0x000fc60007ffe0ff */
[----:B------:R-:W-:Y:S01]  /*12f0*/  IMAD.IADD R9, R28, 0x1, R11 ;  /* 0x000000011c097824 */ /* 0x000fe200078e020b */
[C---:B------:R-:W-:Y:S01]  /*1300*/  SHF.L.U64.HI R34, R8.reuse, 0x2, R34 ;  /* 0x0000000208227819 */ /* 0x040fe20000010222 */
[----:B------:R-:W-:Y:S02]  /*1310*/  IMAD.SHL.U32 R7, R8, 0x4, RZ ;  /* 0x0000000408077824 */ /* 0x000fe400078e00ff */
[C---:B------:R-:W-:Y:S01]  /*1320*/  IMAD.SHL.U32 R8, R10.reuse, 0x4, RZ ;  /* 0x000000040a087824 */ /* 0x040fe200078e00ff */
[----:B------:R-:W-:Y:S01]  /*1330*/  SHF.L.U64.HI R9, R10, 0x2, R9 ;  /* 0x000000020a097819 */ /* 0x000fe20000010209 */
[----:B------:R-:W-:Y:S01]  /*1340*/  IMAD.MOV.U32 R11, RZ, RZ, R25 ;  /* 0x000000ffff0b7224 */ /* 0x000fe200078e0019 */
[----:B------:R-:W-:Y:S02]  /*1350*/  MOV R10, R26 ;  /* 0x0000001a000a7202 */ /* 0x000fe40000000f00 */
[----:B------:R-:W-:Y:S01]  /*1360*/  IADD3 R38, R28, R15, RZ ;  /* 0x0000000f1c267210 */ /* 0x000fe20007ffe0ff */
[----:B------:R-:W-:Y:S01]  /*1370*/  IMAD.SHL.U32 R37, R14, 0x4, RZ ;  /* 0x000000040e257824 */ /* 0x000fe200078e00ff */
[----:B------:R-:W3:Y:S01]  /*1380*/  LDL.64 R26, [R1+0x28] ;  /* 0x00002800011a7983 */ /* 0x000ee20000100a00 */
[----:B------:R-:W-:-:S04]  /*1390*/  IMAD.WIDE.U32 R12, R6, UR4, R10 ;  /* 0x00000004060c7c25 */ /* 0x000fc8000f8e000a */
[----:B----4-:R-:W-:Y:S02]  /*13a0*/  IMAD.MOV.U32 R11, RZ, RZ, R24 ;  /* 0x000000ffff0b7224 */ /* 0x010fe400078e0018 */
[----:B------:R-:W4:Y:S01]  /*13b0*/  LDL R24, [R1+0x9c] ;  /* 0x00009c0001187983 */ /* 0x000f220000100800 */
[----:B------:R-:W-:-:S03]  /*13c0*/  IMAD.MOV.U32 R10, RZ, RZ, R20 ;  /* 0x000000ffff0a7224 */ /* 0x000fc600078e0014 */
[----:B------:R-:W4:Y:S01]  /*13d0*/  LDL.64 R20, [R1+0x40] ;  /* 0x0000400001147983 */ /* 0x000f220000100a00 */
[----:B------:R-:W-:Y:S01]  /*13e0*/  SHF.L.U64.HI R38, R14, 0x2, R38 ;  /* 0x000000020e267819 */ /* 0x000fe20000010226 */
[----:B------:R-:W-:-:S04]  /*13f0*/  IMAD.WIDE.U32 R14, R6, UR4, R10 ;  /* 0x00000004060e7c25 */ /* 0x000fc8000f8e000a */
[C---:B------:R-:W-:Y:S02]  /*1400*/  IMAD.IADD R13, R28.reuse, 0x1, R13 ;  /* 0x000000011c0d7824 */ /* 0x040fe400078e020d */
[----:B------:R-:W-:Y:S01]  /*1410*/  IMAD.MOV.U32 R10, RZ, RZ, R18 ;  /* 0x000000ffff0a7224 */ /* 0x000fe200078e0012 */
[----:B------:R-:W-:Y:S02]  /*1420*/  IADD3 R15, R28, R15, RZ ;  /* 0x0000000f1c0f7210 */ /* 0x000fe40007ffe0ff */
[----:B--2---:R-:W-:Y:S01]  /*1430*/  MOV R17, R23 ;  /* 0x0000001700117202 */ /* 0x004fe20000000f00 */
[----:B---3--:R-:W-:Y:S02]  /*1440*/  IMAD.MOV.U32 R11, RZ, RZ, R22 ;  /* 0x000000ffff0b7224 */ /* 0x008fe400078e0016 */
[----:B------:R-:W2:Y:S01]  /*1450*/  LDL.64 R22, [R1+0x60] ;  /* 0x0000600001167983 */ /* 0x000ea20000100a00 */
[----:B------:R-:W-:-:S04]  /*1460*/  IMAD.WIDE.U32 R16, R6, UR4, R16 ;  /* 0x0000000406107c25 */ /* 0x000fc8000f8e0010 */
[----:B------:R-:W-:Y:S02]  /*1470*/  IMAD.IADD R17, R28, 0x1, R17 ;  /* 0x000000011c117824 */ /* 0x000fe400078e0211 */
[----:B------:R-:W-:Y:S01]  /*1480*/  IMAD.WIDE.U32 R18, R6, UR4, R10 ;  /* 0x0000000406127c25 */ /* 0x000fe2000f8e000a */
[----:B------:R-:W-:Y:S02]  /*1490*/  SHF.L.U64.HI R10, R12, 0x2, R13 ;  /* 0x000000020c0a7819 */ /* 0x000fe4000001020d */
[----:B------:R-:W-:Y:S01]  /*14a0*/  SHF.L.U32 R13, R14, 0x2, RZ ;  /* 0x000000020e0d7819 */ /* 0x000fe200000006ff */
[----:B------:R-:W-:Y:S01]  /*14b0*/  IMAD.SHL.U32 R11, R12, 0x4, RZ ;  /* 0x000000040c0b7824 */ /* 0x000fe200078e00ff */
[----:B------:R-:W-:Y:S02]  /*14c0*/  SHF.L.U64.HI R12, R14, 0x2, R15 ;  /* 0x000000020e0c7819 */ /* 0x000fe4000001020f */
[----:B------:R-:W-:Y:S01]  /*14d0*/  SHF.L.U64.HI R14, R16, 0x2, R17 ;  /* 0x00000002100e7819 */ /* 0x000fe20000010211 */
[----:B----4-:R-:W-:-:S02]  /*14e0*/  IMAD.MOV.U32 R17, RZ, RZ, R24 ;  /* 0x000000ffff117224 */ /* 0x010fc400078e0018 */
[----:B------:R-:W3:Y:S01]  /*14f0*/  LDL.64 R24, [R1+0x8] ;  /* 0x0000080001187983 */ /* 0x000ee20000100a00 */
[----:B------:R-:W-:Y:S01]  /*1500*/  IMAD.SHL.U32 R15, R16, 0x4, RZ ;  /* 0x00000004100f7824 */ /* 0x000fe200078e00ff */
[----:B------:R-:W-:Y:S01]  /*1510*/  MOV R16, R20 ;  /* 0x0000001400107202 */ /* 0x000fe20000000f00 */
[----:B------:R-:W-:-:S04]  /*1520*/  IMAD.IADD R19, R28, 0x1, R19 ;  /* 0x000000011c137824 */ /* 0x000fc800078e0213 */
[----:B------:R-:W-:Y:S01]  /*1530*/  IMAD.WIDE.U32 R20, R6, UR4, R16 ;  /* 0x0000000406147c25 */ /* 0x000fe2000f8e0010 */
[----:B------:R-:W-:-:S03]  /*1540*/  SHF.L.U64.HI R16, R18, 0x2, R19 ;  /* 0x0000000212107819 */ /* 0x000fc60000010213 */
[----:B------:R-:W-:Y:S02]  /*1550*/  IMAD.MOV.U32 R19, RZ, RZ, R30 ;  /* 0x000000ffff137224 */ /* 0x000fe400078e001e */
[----:B------:R-:W4:Y:S01]  /*1560*/  LDL.64 R30, [R1+0x48] ;  /* 0x00004800011e7983 */ /* 0x000f220000100a00 */
[----:B------:R-:W-:Y:S01]  /*1570*/  IMAD.SHL.U32 R17, R18, 0x4, RZ ;  /* 0x0000000412117824 */ /* 0x000fe200078e00ff */
[----:B------:R-:W-:Y:S01]  /*1580*/  UMOV UR5, URZ ;  /* 0x0000003f00057c82 */ /* 0x000fe20008000000 */
[----:B--2---:R-:W-:-:S05]  /*1590*/  MOV R18, R22 ;  /* 0x0000001600127202 */ /* 0x004fca0000000f00 */
        /* <DEDUP_REMOVED lines=8> */
[----:B---3--:R-:W-:-:S05]  /*1620*/  MOV R22, R24 ;  /* 0x0000001800167202 */ /* 0x008fca0000000f00 */
[----:B------:R-:W-:Y:S01]  /*1630*/  IMAD.WIDE.U32 R24, R6, UR4, R22 ;  /* 0x0000000406187c25 */ /* 0x000fe2000f8e0016 */
[----:B------:R-:W-:-:S03]  /*1640*/  MOV R23, R45 ;  /* 0x0000002d00177202 */ /* 0x000fc60000000f00 */
[----:B------:R-:W-:-:S04]  /*1650*/  IMAD.MOV.U32 R22, RZ, RZ, R26 ;  /* 0x000000ffff167224 */ /* 0x000fc800078e001a */
        /* <DEDUP_REMOVED lines=8> */
[----:B----4-:R-:W-:-:S04]  /*16e0*/  IMAD.MOV.U32 R26, RZ, RZ, R30 ;  /* 0x000000ffff1a7224 */ /* 0x010fc800078e001e */
[----:B------:R-:W-:-:S04]  /*16f0*/  IMAD.WIDE.U32 R30, R6, UR4, R26 ;  /* 0x00000004061e7c25 */ /* 0x000fc8000f8e001a */
[----:B------:R-:W-:Y:S02]  /*1700*/  IMAD.IADD R26, R28, 0x1, R31 ;  /* 0x000000011c1a7824 */ /* 0x000fe400078e021f */
[----:B------:R-:W-:-:S03]  /*1710*/  IMAD.SHL.U32 R27, R30, 0x4, RZ ;  /* 0x000000041e1b7824 */ /* 0x000fc600078e00ff */
[----:B------:R-:W-:Y:S01]  /*1720*/  SHF.L.U64.HI R26, R30, 0x2, R26 ;  /* 0x000000021e1a7819 */ /* 0x000fe2000001021a */
[----:B------:R-:W-:Y:S01]  /*1730*/  IMAD.MOV.U32 R31, RZ, RZ, R43 ;  /* 0x000000ffff1f7224 */ /* 0x000fe200078e002b */
[----:B------:R-:W-:-:S05]  /*1740*/  MOV R30, R32 ;  /* 0x00000020001e7202 */ /* 0x000fca0000000f00 */
[----:B------:R-:W-:-:S04]  /*1750*/  IMAD.WIDE.U32 R30, R6, UR4, R30 ;  /* 0x00000004061e7c25 */ /* 0x000fc8000f8e001e */
[----:B------:R-:W-:Y:S01]  /*1760*/  IMAD.IADD R28, R28, 0x1, R31 ;  /* 0x000000011c1c7824 */ /* 0x000fe200078e021f */
[----:B------:R-:W-:-:S04]  /*1770*/  SHF.L.U32 R6, R30, 0x2, RZ ;  /* 0x000000021e067819 */ /* 0x000fc800000006ff */
[----:B------:R-:W-:-:S07]  /*1780*/  SHF.L.U64.HI R28, R30, 0x2, R28 ;  /* 0x000000021e1c7819 */ /* 0x000fce000001021c */
.L_x_141:
[----:B0-----:R-:W-:Y:S02]  /*1790*/  IADD3 R30, P1, R39, UR8, RZ ;  /* 0x00000008271e7c10 */ /* 0x001fe4000ff3e0ff */
[----:B------:R-:W-:Y:S02]  /*17a0*/  IADD3 R32, P0, R41, UR8, RZ ;  /* 0x0000000829207c10 */ /* 0x000fe4000ff1e0ff */
[----:B------:R-:W-:Y:S02]  /*17b0*/  IADD3.X R31, R40, UR9, RZ, P1, !PT ;  /* 0x00000009281f7c10 */ /* 0x000fe40008ffe4ff */
[----:B------:R-:W-:-:S03]  /*17c0*/  IADD3.X R33, R42, UR9, RZ, P0, !PT ;  /* 0x000000092a217c10 */ /* 0x000fc600087fe4ff */
[----:B------:R0:W2:Y:S04]  /*17d0*/  LDG.E R43, desc[UR12][R30.64] ;  /* 0x0000000c1e2b7981 */ /* 0x0000a8000c1e1900 */
[----:B------:R1:W3:Y:S01]  /*17e0*/  LDG.E R44, desc[UR12][R32.64] ;  /* 0x0000000c202c7981 */ /* 0x0002e2000c1e1900 */
[----:B0-----:R-:W-:-:S04]  /*17f0*/  IADD3 R30, P0, R37, UR8, RZ ;  /* 0x00000008251e7c10 */ /* 0x001fc8000ff1e0ff */
[----:B------:R-:W-:Y:S02]  /*1800*/  IADD3.X R31, R38, UR9, RZ, P0, !PT ;  /* 0x00000009261f7c10 */ /* 0x000fe400087fe4ff */
[----:B-1----:R-:W-:-:S03]  /*1810*/  IADD3 R32, P1, R35, UR8, RZ ;  /* 0x0000000823207c10 */ /* 0x002fc6000ff3e0ff */
[----:B------:R0:W4:Y:S01]  /*1820*/  LDG.E R45, desc[UR12][R30.64] ;  /* 0x0000000c1e2d7981 */ /* 0x000122000c1e1900 */
[----:B------:R-:W-:-:S05]  /*1830*/  IADD3.X R33, R36, UR9, RZ, P1, !PT ;  /* 0x0000000924217c10 */ /* 0x000fca0008ffe4ff */
[----:B------:R-:W4:Y:S01]  /*1840*/  LDG.E R32, desc[UR12][R32.64] ;  /* 0x0000000c20207981 */ /* 0x000f22000c1e1900 */
[----:B0-----:R-:W-:-:S04]  /*1850*/  IADD3 R30, P0, R8, UR8, RZ ;  /* 0x00000008081e7c10 */ /* 0x001fc8000ff1e0ff */
[----:B------:R-:W-:-:S05]  /*1860*/  IADD3.X R31, R9, UR9, RZ, P0, !PT ;  /* 0x00000009091f7c10 */ /* 0x000fca00087fe4ff */
[----:B------:R0:W4:Y:S02]  /*1870*/  LDG.E R33, desc[UR12][R30.64] ;  /* 0x0000000c1e217981 */ /* 0x000124000c1e1900 */
        /* <DEDUP_REMOVED lines=13> */
[----:B------:R-:W-:Y:S01]  /*1950*/  IADD3.X R31, R16, UR9, RZ, P0, !PT ;  /* 0x00000009101f7c10 */ /* 0x000fe200087fe4ff */
[----:B--2---:R-:W-:-:S04]  /*1960*/  FMUL.FTZ R55, R0, R43 ;  /* 0x0000002b00377220 */ /* 0x004fc80000410000 */
[----:B------:R0:W2:Y:S01]  /*1970*/  LDG.E R43, desc[UR12][R30.64] ;  /* 0x0000000c1e2b7981 */ /* 0x0000a2000c1e1900 */
[----:B---3-5:R-:W-:Y:S01]  /*1980*/  FFMA.FTZ R55, R2, R44, R55 ;  /* 0x0000002c02377223 */ /* 0x028fe20000010037 */
[----:B0-----:R-:W-:-:S04]  /*1990*/  IADD3 R30, P0, R19, UR8, RZ ;  /* 0x00000008131e7c10 */ /* 0x001fc8000ff1e0ff */
[----:B------:R-:W-:-:S05]  /*19a0*/  IADD3.X R31, R18, UR9, RZ, P0, !PT ;  /* 0x00000009121f7c10 */ /* 0x000fca00087fe4ff */
[----:B------:R0:W3:Y:S01]  /*19b0*/  LDG.E R44, desc[UR12][R30.64] ;  /* 0x0000000c1e2c7981 */ /* 0x0000e2000c1e1900 */
[----:B----4-:R-:W-:Y:S01]  /*19c0*/  FFMA.FTZ R55, R3, R45, R55 ;  /* 0x0000002d03377223 */ /* 0x010fe20000010037 */
[----:B0-----:R-:W-:-:S04]  /*19d0*/  IADD3 R30, P0, R21, UR8, RZ ;  /* 0x00000008151e7c10 */ /* 0x001fc8000ff1e0ff */
[----:B------:R-:W-:-:S05]  /*19e0*/  IADD3.X R31, R20, UR9, RZ, P0, !PT ;  /* 0x00000009141f7c10 */ /* 0x000fca00087fe4ff */
[----:B------:R0:W4:Y:S01]  /*19f0*/  LDG.E R45, desc[UR12][R30.64] ;  /* 0x0000000c1e2d7981 */ /* 0x000122000c1e1900 */
[----:B------:R-:W-:Y:S01]  /*1a00*/  FFMA.FTZ R32, R4, R32, R55 ;  /* 0x0000002004207223 */ /* 0x000fe20000010037 */
[----:B------:R-:W-:Y:S01]  /*1a10*/  FMUL.FTZ R55, R0, R33 ;  /* 0x0000002100377220 */ /* 0x000fe20000410000 */
[----:B0-----:R-:W-:-:S04]  /*1a20*/  IADD3 R30, P0, R23, UR8, RZ ;  /* 0x00000008171e7c10 */ /* 0x001fc8000ff1e0ff */
[----:B------:R-:W-:-:S05]  /*1a30*/  IADD3.X R31, R22, UR9, RZ, P0, !PT ;  /* 0x00000009161f7c10 */ /* 0x000fca00087fe4ff */
[----:B------:R0:W4:Y:S01]  /*1a40*/  LDG.E R33, desc[UR12][R30.64] ;  /* 0x0000000c1e217981 */ /* 0x000122000c1e1900 */
[----:B------:R-:W-:Y:S01]  /*1a50*/  FFMA.FTZ R55, R2, R46, R55 ;  /* 0x0000002e02377223 */ /* 0x000fe20000010037 */
[----:B0-----:R-:W-:-:S04]  /*1a60*/  IADD3 R30, P0, R25, UR8, RZ ;  /* 0x00000008191e7c10 */ /* 0x001fc8000ff1e0ff */
[----:B------:R-:W-:-:S05]  /*1a70*/  IADD3.X R31, R24, UR9, RZ, P0, !PT ;  /* 0x00000009181f7c10 */ /* 0x000fca00087fe4ff */
[----:B------:R0:W4:Y:S01]  /*1a80*/  LDG.E R46, desc[UR12][R30.64] ;  /* 0x0000000c1e2e7981 */ /* 0x000122000c1e1900 */
[----:B------:R-:W-:Y:S01]  /*1a90*/  FFMA.FTZ R47, R3, R47, R55 ;  /* 0x0000002f032f7223 */ /* 0x000fe20000010037 */
[----:B0-----:R-:W-:-:S04]  /*1aa0*/  IADD3 R30, P0, R27, UR8, RZ ;  /* 0x000000081b1e7c10 */ /* 0x001fc8000ff1e0ff */
[----:B------:R-:W-:-:S05]  /*1ab0*/  IADD3.X R31, R26, UR9, RZ, P0, !PT ;  /* 0x000000091a1f7c10 */ /* 0x000fca00087fe4ff */
[----:B------:R0:W4:Y:S02]  /*1ac0*/  LDG.E R55, desc[UR12][R30.64] ;  /* 0x0000000c1e377981 */ /* 0x000124000c1e1900 */
[----:B0-----:R-:W-:-:S04]  /*1ad0*/  IADD3 R30, P0, R6, UR8, RZ ;  /* 0x00000008061e7c10 */ /* 0x001fc8000ff1e0ff */
[----:B------:R-:W-:-:S05]  /*1ae0*/  IADD3.X R31, R28, UR9, RZ, P0, !PT ;  /* 0x000000091c1f7c10 */ /* 0x000fca00087fe4ff */
[----:B------:R0:W4:Y:S01]  /*1af0*/  LDG.E R30, desc[UR12][R30.64] ;  /* 0x0000000c1e1e7981 */ /* 0x000122000c1e1900 */
[----:B------:R-:W-:Y:S01]  /*1b00*/  FFMA.FTZ R47, R4, R48, R47 ;  /* 0x00000030042f7223 */ /* 0x000fe2000001002f */
[----:B------:R-:W-:-:S03]  /*1b10*/  UIADD3 UR5, UR5, 0x1, URZ ;  /* 0x0000000105057890 */ /* 0x000fc6000fffe03f */
[----:B------:R-:W-:-:S04]  /*1b20*/  FMUL.FTZ R47, R52, R47 ;  /* 0x0000002f342f7220 */ /* 0x000fc80000410000 */
[----:B------:R-:W-:Y:S01]  /*1b30*/  FFMA.FTZ R32, R53, R32, R47 ;  /* 0x0000002035207223 */ /* 0x000fe2000001002f */
[----:B0-----:R-:W-:Y:S01]  /*1b40*/  IMAD.MOV.U32 R31, RZ, RZ, R5 ;  /* 0x000000ffff1f7224 */ /* 0x001fe200078e0005 */
[----:B------:R-:W-:-:S04]  /*1b50*/  ULEA UR8, UP0, UR10, UR8, 0x2 ;  /* 0x000000080a087291 */ /* 0x000fc8000f80103f */
[----:B------:R-:W-:Y:S01]  /*1b60*/  UIADD3.X UR9, UR9, UR6, URZ, UP0, !UPT ;  /* 0x0000000609097290 */ /* 0x000fe200087fe43f */
[----:B--2---:R-:W-:-:S04]  /*1b70*/  FMUL.FTZ R43, R0, R43 ;  /* 0x0000002b002b7220 */ /* 0x004fc80000410000 */
[----:B------:R-:W-:-:S04]  /*1b80*/  FFMA.FTZ R43, R2, R49, R43 ;  /* 0x00000031022b7223 */ /* 0x000fc8000001002b */
[----:B---3--:R-:W-:Y:S02]  /*1b90*/  FFMA.FTZ R43, R3, R44, R43 ;  /* 0x0000002c032b7223 */ /* 0x008fe4000001002b */
[----:B------:R-:W0:Y:S02]  /*1ba0*/  LDC R44, c[0x0][0x230] ;  /* 0x00008c00ff2c7b82 */ /* 0x000e240000000800 */
[----:B----4-:R-:W-:-:S04]  /*1bb0*/  FFMA.FTZ R43, R4, R45, R43 ;  /* 0x0000002d042b7223 */ /* 0x010fc8000001002b */
[----:B------:R-:W-:Y:S01]  /*1bc0*/  FFMA.FTZ R32, R51, R43, R32 ;  /* 0x0000002b33207223 */ /* 0x000fe20000010020 */
[----:B0-----:R-:W-:Y:S01]  /*1bd0*/  ISETP.LE.AND P0, PT, R44, UR5, PT ;  /* 0x000000052c007c0c */ /* 0x001fe2000bf03270 */
[----:B------:R-:W-:-:S04]  /*1be0*/  FMUL.FTZ R46, R0, R46 ;  /* 0x0000002e002e7220 */ /* 0x000fc80000410000 */
[----:B------:R-:W-:-:S04]  /*1bf0*/  FFMA.FTZ R33, R2, R33, R46 ;  /* 0x0000002102217223 */ /* 0x000fc8000001002e */
[----:B------:R-:W-:-:S04]  /*1c00*/  FFMA.FTZ R33, R3, R55, R33 ;  /* 0x0000003703217223 */ /* 0x000fc80000010021 */
[----:B------:R-:W-:-:S04]  /*1c10*/  FFMA.FTZ R30, R4, R30, R33 ;  /* 0x0000001e041e7223 */ /* 0x000fc80000010021 */
[----:B------:R-:W-:Y:S01]  /*1c20*/  FFMA.FTZ R32, R50, R30, R32 ;  /* 0x0000001e32207223 */ /* 0x000fe20000010020 */
[----:B------:R-:W-:Y:S01]  /*1c30*/  IMAD.MOV.U32 R30, RZ, RZ, R29 ;  /* 0x000000ffff1e7224 */ /* 0x000fe200078e001d */
[----:B------:R-:W-:-:S04]  /*1c40*/  LEA R29, P1, R56, R29, 0x2 ;  /* 0x0000001d381d7211 */ /* 0x000fc800078210ff */
[----:B------:R0:W-:Y:S01]  /*1c50*/  STG.E desc[UR12][R30.64], R32 ;  /* 0x000000201e007986 */ /* 0x0001e2000c10190c */
[----:B------:R-:W-:Y:S01]  /*1c60*/  IADD3.X R5, R5, R54, RZ, P1, !PT ;  /* 0x0000003605057210 */ /* 0x000fe20000ffe4ff */
[----:B------:R-:W-:Y:S07]  /*1c70*/  @!P0 BRA `(.L_x_141) ;  /* 0xfffffff800c48947 */ /* 0x000fee000383ffff */
[----:B------:R-:W1:Y:S01]  /*1c80*/  LDC R5, c[0x0][0x228] ;  /* 0x00008a00ff057b82 */ /* 0x000e620000000800 */
[----:B------:R-:W-:-:S06]  /*1c90*/  UIADD3 UR4, UR4, 0x1, URZ ;  /* 0x0000000104047890 */ /* 0x000fcc000fffe03f */
[----:B-1----:R-:W-:-:S13]  /*1ca0*/  ISETP.LE.AND P0, PT, R5, UR4, PT ;  /* 0x0000000405007c0c */ /* 0x002fda000bf03270 */
[----:B------:R-:W-:Y:S05]  /*1cb0*/  @!P0 BRA `(.L_x_142) ;  /* 0xfffffff000808947 */ /* 0x000fea000383ffff */
[----:B------:R-:W-:Y:S05]  /*1cc0*/  EXIT ;  /* 0x000000000000794d */ /* 0x000fea0003800000 */
.L_x_140:
        /* <DEDUP_REMOVED lines=40> */
.L_x_149:
        /* <DEDUP_REMOVED lines=42> */
.L_x_146:
        /* <DEDUP_REMOVED lines=104> */
.L_x_145:
        /* <DEDUP_REMOVED lines=57> */
.L_x_147:
[----:B------:R-:W-:-:S13]  /*2c00*/  ISETP.NE.OR P0, PT, R12, RZ, P0 ;  /* 0x000000ff0c00720c */ /* 0x000fda0000705670 */
[----:B------:R-:W-:Y:S05]  /*2c10*/  @!P0 BRA `(.L_x_143) ;  /* 0x0000000000808947 */ /* 0x000fea0003800000 */
.L_x_144:
        /* <DEDUP_REMOVED lines=32> */
.L_x_143:
        /* <DEDUP_REMOVED lines=59> */
.L_x_148:
[----:B------:R-:W-:-:S04]  /*31d0*/  UIADD3 UR6, UP0, UR6, 0x1, URZ ;  /* 0x0000000106067890 */ /* 0x000fc8000ff1e03f */
[----:B------:R-:W-:Y:S01]  /*31e0*/  UIADD3.X UR7, URZ, UR7, URZ, UP0, !UPT ;  /* 0x000000073f077290 */ /* 0x000fe200087fe43f */
[----:B------:R-:W-:Y:S11]  /*31f0*/  @!P1 BRA `(.L_x_149) ;  /* 0xffffffec00549947 */ /* 0x000ff6000383ffff */
[----:B------:R-:W-:Y:S05]  /*3200*/  EXIT ;  /* 0x000000000000794d */ /* 0x000fea0003800000 */
.L_x_150:
        /* <DEDUP_REMOVED lines=15> */
.L_x_178:


//--------------------- .text._ZN2at6native53_GLOBAL__N__83c2e5dd_20_UpSampleBicubic2d_cu_80ee57ca37upsample_bicubic2d_out_frame_parallelIffEEviT0_S3_bNS_27GenericPackedTensorAccessorIKT_Lm4ENS_16DefaultPtrTraitsElEENS4_IS5_Lm4ES7_lEE --------------------------
	.section	.text._ZN2at6native53_GLOBAL__N__83c2e5dd_20_UpSampleBicubic2d_cu_80ee57ca37upsample_bicubic2d_out_frame_parallelIffEEviT0_S3_bNS_27GenericPackedTensorAccessorIKT_Lm4ENS_16DefaultPtrTraitsElEENS4_IS5_Lm4ES7_lEE,"ax",@progbits
	.align	128
.text._ZN2at6native53_GLOBAL__N__83c2e5dd_20_UpSampleBicubic2d_cu_80ee57ca37upsample_bicubic2d_out_frame_parallelIffEEviT0_S3_bNS_27GenericPackedTensorAccessorIKT_Lm4ENS_16DefaultPtrTraitsElEENS4_IS5_Lm4ES7_lEE:
        .type           _ZN2at6native53_GLOBAL__N__83c2e5dd_20_UpSampleBicubic2d_cu_80ee57ca37upsample_bicubic2d_out_frame_parallelIffEEviT0_S3_bNS_27GenericPackedTensorAccessorIKT_Lm4ENS_16DefaultPtrTraitsElEENS4_IS5_Lm4ES7_lEE,@function
        .size           _ZN2at6native53_GLOBAL__N__83c2e5dd_20_UpSampleBicubic2d_cu_80ee57ca37upsample_bicubic2d_out_frame_parallelIffEEviT0_S3_bNS_27GenericPackedTensorAccessorIKT_Lm4ENS_16DefaultPtrTraitsElEENS4_IS5_Lm4ES7_lEE,(.L_x_179 - _ZN2at6native53_GLOBAL__N__83c2e5dd_20_UpSampleBicubic2d_cu_80ee57ca37upsample_bicubic2d_out_frame_parallelIffEEviT0_S3_bNS_27GenericPackedTensorAccessorIKT_Lm4ENS_16DefaultPtrTraitsElEENS4_IS5_Lm4ES7_lEE)
        .other          _ZN2at6native53_GLOBAL__N__83c2e5dd_20_UpSampleBicubic2d_cu_80ee57ca37upsample_bicubic2d_out_frame_parallelIffEEviT0_S3_bNS_27GenericPackedTensorAccessorIKT_Lm4ENS_16DefaultPtrTraitsElEENS4_IS5_Lm4ES7_lEE,@"STO_CUDA_ENTRY STV_DEFAULT"
_ZN2at6native53_GLOBAL__N__83c2e5dd_20_UpSampleBicubic2d_cu_80ee57ca37upsample_bicubic2d_out_frame_parallelIffEEviT0_S3_bNS_27GenericPackedTensorAccessorIKT_Lm4ENS_16DefaultPtrTraitsElEENS4_IS5_Lm4ES7_lEE:
        /* <DEDUP_REMOVED lines=30> */
[----:B------:R-:W-:Y:S01]  /*01e0*/  @!P1 IMAD.IADD R3, R3, 0x1, -R6 ;  /* 0x0000000103039824 */ /* 0x000fe200078e0a06 */
[----:B------:R-:W-:Y:S02]  /*01f0*/  @!P1 IADD3 R42, R42, 0x1, RZ ;  /* 0x000000012a2a9810 */ /* 0x000fe40007ffe0ff */
[----:B------:R-:W-:Y:S02]  /*0200*/  ISETP.NE.AND P1, PT, R5, RZ, PT ;  /* 0x000000ff0500720c */ /* 0x000fe40003f25270 */
[----:B------:R-:W-:-:S13]  /*0210*/  ISETP.GE.U32.AND P0, PT, R3, R6, PT ;  /* 0x000000060300720c */ /* 0x000fda0003f06070 */
[----:B------:R-:W-:Y:S02]  /*0220*/  @P0 IADD3 R42, R42, 0x1, RZ ;  /* 0x000000012a2a0810 */ /* 0x000fe40007ffe0ff */
[-C--:B0-----:R-:W-:Y:S02]  /*0230*/  ISETP.NE.AND P0, PT, R4, R5.reuse, PT ;  /* 0x000000050400720c */ /* 0x081fe40003f05270 */
        /* <DEDUP_REMOVED lines=29> */
[----:B------:R-:W-:Y:S01]  /*0410*/  VIADD R4, R4, 0xffffffff ;  /* 0xffffffff04047836 */ /* 0x000fe20000000000 */
[----:B-1----:R-:W-:Y:S01]  /*0420*/  I2FP.F32.S32 R3, R9 ;  /* 0x0000000900037245 */ /* 0x002fe20000201400 */
[----:B------:R-:W-:Y:S01]  /*0430*/  ULDC.64 UR8, c[0x0][0x2a8] ;  /* 0x0000aa0000087ab9 */ /* 0x000fe20000000a00 */
[----:B------:R-:W-:Y:S01]  /*0440*/  IADD3 R12, R12, -0x1, RZ ;  /* 0xffffffff0c0c7810 */ /* 0x000fe20007ffe0ff */
[----:B------:R-:W-:Y:S01]  /*0450*/  IMAD R6, R2, UR8, RZ ;  /* 0x0000000802067c24 */ /* 0x000fe2000f8e02ff */
[C---:B------:R-:W-:Y:S01]  /*0460*/  VIMNMX.RELU R2, R9.reuse, R4, PT ;  /* 0x0000000409027248 */ /* 0x040fe20003fe1100 */
[----:B------:R-:W1:Y:S01]  /*0470*/  I2F.RP R13, R58 ;  /* 0x0000003a000d7306 */ /* 0x000e620000209400 */
[----:B------:R-:W-:Y:S01]  /*0480*/  FADD.FTZ R16, R0, -R3 ;  /* 0x8000000300107221 */ /* 0x000fe20000010000 */
[C-C-:B------:R-:W-:Y:S01]  /*0490*/  VIADDMNMX.RELU R0, R9.reuse, 0xffffffff, R4.reuse, PT ;  /* 0xffffffff09007846 */ /* 0x140fe20003801104 */
[----:B------:R-:W-:Y:S01]  /*04a0*/  HFMA2.MMA R21, -RZ, RZ, 1.90625, 0 ;  /* 0x3fa00000ff157435 */ /* 0x000fe200000001ff */
[C-C-:B------:R-:W-:Y:S01]  /*04b0*/  VIADDMNMX.RELU R3, R9.reuse, 0x1, R4.reuse, PT ;  /* 0x0000000109037846 */ /* 0x140fe20003801104 */
[----:B------:R-:W-:Y:S01]  /*04c0*/  ULDC.64 UR10, c[0x0][0x250] ;  /* 0x00009400000a7ab9 */ /* 0x000fe20000000a00 */
[----:B------:R-:W-:Y:S01]  /*04d0*/  VIADDMNMX.RELU R4, R9, 0x2, R4, PT ;  /* 0x0000000209047846 */ /* 0x000fe20003801104 */
[C---:B------:R-:W-:Y:S01]  /*04e0*/  IMAD R9, R10.reuse, UR9, R6 ;  /* 0x000000090a097c24 */ /* 0x040fe2000f8e0206 */
[----:B0-----:R-:W-:Y:S01]  /*04f0*/  I2FP.F32.S32 R5, R7 ;  /* 0x0000000700057245 */ /* 0x001fe20000201400 */
[----:B------:R-:W-:Y:S01]  /*0500*/  IMAD.WIDE.U32 R10, R10, UR8, RZ ;  /* 0x000000080a0a7c25 */ /* 0x000fe2000f8e00ff */
[----:B------:R-:W-:Y:S01]  /*0510*/  SHF.R.S32.HI R14, RZ, 0x1f, R42 ;  /* 0x0000001fff0e7819 */ /* 0x000fe2000001142a */
[----:B------:R-:W-:Y:S01]  /*0520*/  ULDC.64 UR8, c[0x0][0x2a0] ;  /* 0x0000a80000087ab9 */ /* 0x000fe20000000a00 */
[C-C-:B------:R-:W-:Y:S01]  /*0530*/  VIADDMNMX.RELU R6, R7.reuse, 0x1, R12.reuse, PT ;  /* 0x0000000107067846 */ /* 0x140fe2000380110c */
[----:B------:R-:W-:Y:S01]  /*0540*/  FADD.FTZ R51, R8, -R5 ;  /* 0x8000000508337221 */ /* 0x000fe20000010000 */
[C---:B------:R-:W-:Y:S01]  /*0550*/  IADD3 R8, R7.reuse, -0x1, RZ ;  /* 0xffffffff07087810 */ /* 0x040fe20007ffe0ff */
[----:B-1----:R-:W0:Y:S01]  /*0560*/  MUFU.RCP R13, R13 ;  /* 0x0000000d000d7308 */ /* 0x002e220000001000 */
[CC--:B------:R-:W-:Y:S01]  /*0570*/  VIMNMX.RELU R5, R7.reuse, R12.reuse, PT ;  /* 0x0000000c07057248 */ /* 0x0c0fe20003fe1100 */
[----:B------:R-:W-:Y:S01]  /*0580*/  IMAD R17, R14, UR8, RZ ;  /* 0x000000080e117c24 */ /* 0x000fe2000f8e02ff */
[----:B------:R-:W-:Y:S01]  /*0590*/  VIADDMNMX.RELU R7, R7, 0x2, R12, PT ;  /* 0x0000000207077846 */ /* 0x000fe2000380110c */
[----:B------:R-:W-:Y:S01]  /*05a0*/  FADD.FTZ R14, -R16, 1 ;  /* 0x3f800000100e7421 */ /* 0x000fe20000010100 */
[----:B------:R-:W-:Y:S01]  /*05b0*/  VIMNMX.RELU R8, R8, R12, PT ;  /* 0x0000000c08087248 */ /* 0x000fe20003fe1100 */
[----:B------:R-:W-:Y:S01]  /*05c0*/  FADD.FTZ R12, R16, 1 ;  /* 0x3f800000100c7421 */ /* 0x000fe20000010000 */
[----:B------:R-:W-:Y:S01]  /*05d0*/  MOV R23, 0x3f400000 ;  /* 0x3f40000000177802 */ /* 0x000fe20000000f00 */
[----:B------:R-:W-:Y:S01]  /*05e0*/  FFMA.FTZ R19, R14, R21, -2.25 ;  /* 0xc01000000e137423 */ /* 0x000fe20000010015 */
[----:B------:R-:W-:Y:S01]  /*05f0*/  IADD3 R11, R11, R9, RZ ;  /* 0x000000090b0b7210 */ /* 0x000fe20007ffe0ff */
[C---:B------:R-:W-:Y:S01]  /*0600*/  FADD.FTZ R50, -R51.reuse, 1 ;  /* 0x3f80000033327421 */ /* 0x040fe20000010100 */
[----:B------:R-:W-:Y:S01]  /*0610*/  FFMA.FTZ R9, R16, R21, -2.25 ;  /* 0xc010000010097423 */ /* 0x000fe20000010015 */
[----:B------:R-:W-:Y:S01]  /*0620*/  FFMA.FTZ R15, R12, -R23, 3.75 ;  /* 0x407000000c0f7423 */ /* 0x000fe20000010817 */
[----:B------:R-:W-:Y:S01]  /*0630*/  FADD.FTZ R52, R51, 1 ;  /* 0x3f80000033347421 */ /* 0x000fe20000010000 */
[----:B------:R-:W-:Y:S01]  /*0640*/  FADD.FTZ R49, R50, 1 ;  /* 0x3f80000032317421 */ /* 0x000fe20000010000 */
[----:B------:R-:W-:Y:S01]  /*0650*/  FMUL.FTZ R9, R16, R9 ;  /* 0x0000000910097220 */ /* 0x000fe20000410000 */
[----:B------:R-:W-:Y:S01]  /*0660*/  ISETP.NE.AND P0, PT, R60, RZ, PT ;  /* 0x000000ff3c00720c */ /* 0x000fe20003f05270 */
[----:B0-----:R-:W-:Y:S01]  /*0670*/  VIADD R18, R13, 0xffffffe ;  /* 0x0ffffffe0d127836 */ /* 0x001fe20000000000 */
[----:B------:R-:W-:Y:S01]  /*0680*/  LOP3.LUT R60, RZ, R60, RZ, 0x33, !PT ;  /* 0x0000003cff3c7212 */ /* 0x000fe200078e33ff */
[----:B------:R-:W-:-:S02]  /*0690*/  IMAD R13, R42, UR9, R17 ;  /* 0x000000092a0d7c24 */ /* 0x000fc4000f8e0211 */
[----:B------:R-:W-:Y:S01]  /*06a0*/  FFMA.FTZ R17, R12, R15, -6 ;  /* 0xc0c000000c117423 */ /* 0x000fe2000001000f */
[----:B------:R-:W-:Y:S01]  /*06b0*/  IMAD.WIDE.U32 R42, R42, UR8, R10 ;  /* 0x000000082a2a7c25 */ /* 0x000fe2000f8e000a */
[----:B------:R-:W0:Y:S03]  /*06c0*/  F2I.FTZ.U32.TRUNC.NTZ R15, R18 ;  /* 0x00000012000f7305 */ /* 0x000e26000021f000 */
[----:B------:R-:W-:Y:S01]  /*06d0*/  FMUL.FTZ R11, R14, R19 ;  /* 0x000000130e0b7220 */ /* 0x000fe20000410000 */
[----:B------:R-:W-:Y:S01]  /*06e0*/  FFMA.FTZ R10, R12, R17, 3 ;  /* 0x404000000c0a7423 */ /* 0x000fe20000010011 */
[----:B------:R-:W-:Y:S01]  /*06f0*/  FADD.FTZ R12, R14, 1 ;  /* 0x3f8000000e0c7421 */ /* 0x000fe20000010000 */
[----:B------:R-:W-:Y:S01]  /*0700*/  FFMA.FTZ R9, R16, R9, 1 ;  /* 0x3f80000010097423 */ /* 0x000fe20000010009 */
[----:B------:R-:W-:Y:S01]  /*0710*/  FFMA.FTZ R11, R14, R11, 1 ;  /* 0x3f8000000e0b7423 */ /* 0x000fe2000001000b */
[----:B------:R-:W-:Y:S01]  /*0720*/  FFMA.FTZ R14, R49, -R23, 3.75 ;  /* 0x40700000310e7423 */ /* 0x000fe20000010817 */
[-C--:B------:R-:W-:Y:S01]  /*0730*/  FFMA.FTZ R16, R51, R21.reuse, -2.25 ;  /* 0xc010000033107423 */ /* 0x080fe20000010015 */
[----:B------:R-:W-:Y:S01]  /*0740*/  FFMA.FTZ R21, R50, R21, -2.25 ;  /* 0xc010000032157423 */ /* 0x000fe20000010015 */
[-C--:B------:R-:W-:Y:S01]  /*0750*/  FFMA.FTZ R17, R12, -R23.reuse, 3.75 ;  /* 0x407000000c117423 */ /* 0x080fe20000010817 */
[----:B------:R-:W-:Y:S01]  /*0760*/  FFMA.FTZ R14, R49, R14, -6 ;  /* 0xc0c00000310e7423 */ /* 0x000fe2000001000e */
[----:B------:R-:W-:Y:S01]  /*0770*/  FFMA.FTZ R19, R52, -R23, 3.75 ;  /* 0x4070000034137423 */ /* 0x000fe20000010817 */
[----:B------:R-:W-:Y:S01]  /*0780*/  FMUL.FTZ R16, R51, R16 ;  /* 0x0000001033107220 */ /* 0x000fe20000410000 */
[----:B------:R-:W-:Y:S01]  /*0790*/  FFMA.FTZ R17, R12, R17, -6 ;  /* 0xc0c000000c117423 */ /* 0x000fe20000010011 */
[----:B------:R-:W-:Y:S01]  /*07a0*/  FFMA.FTZ R49, R49, R14, 3 ;  /* 0x4040000031317423 */ /* 0x000fe2000001000e */
[----:B------:R-:W-:Y:S01]  /*07b0*/  HFMA2.MMA R14, -RZ, RZ, 0, 0 ;  /* 0x00000000ff0e7435 */ /* 0x000fe200000001ff */
[----:B0-----:R-:W-:Y:S01]  /*07c0*/  IADD3 R57, RZ, -R15, RZ ;  /* 0x8000000fff397210 */ /* 0x001fe20007ffe0ff */
[----:B------:R-:W-:Y:S01]  /*07d0*/  FFMA.FTZ R19, R52, R19, -6 ;  /* 0xc0c0000034137423 */ /* 0x000fe20000010013 */
[----:B------:R-:W-:Y:S01]  /*07e0*/  FMUL.FTZ R21, R50, R21 ;  /* 0x0000001532157220 */ /* 0x000fe20000410000 */
[----:B------:R-:W-:Y:S01]  /*07f0*/  FFMA.FTZ R51, R51, R16, 1 ;  /* 0x3f80000033337423 */ /* 0x000fe20000010010 */
[----:B------:R-:W-:Y:S01]  /*0800*/  FFMA.FTZ R12, R12, R17, 3 ;  /* 0x404000000c0c7423 */ /* 0x000fe20000010011 */
[----:B------:R-:W-:-:S02]  /*0810*/  IMAD R57, R57, R58, RZ ;  /* 0x0000003a39397224 */ /* 0x000fc400078e02ff */
[----:B------:R-:W-:Y:S01]  /*0820*/  FFMA.FTZ R52, R52, R19, 3 ;  /* 0x4040000034347423 */ /* 0x000fe20000010013 */
[----:B------:R-:W-:Y:S01]  /*0830*/  FFMA.FTZ R50, R50, R21, 1 ;  /* 0x3f80000032327423 */ /* 0x000fe20000010015 */
[----:B------:R-:W-:Y:S01]  /*0840*/  SHF.R.S32.HI R56, RZ, 0x1f, R0 ;  /* 0x0000001fff387819 */ /* 0x000fe20000011400 */
        /* <DEDUP_REMOVED lines=14> */
[----:B------:R-:W-:Y:S02]  /*0930*/  IADD3 R48, R43, R13, RZ ;  /* 0x0000000d2b307210 */ /* 0x000fe40007ffe0ff */
[----:B------:R-:W-:Y:S01]  /*0940*/  MOV R14, UR5 ;  /* 0x00000005000e7c02 */ /* 0x000fe20008000f00 */
[----:B------:R-:W-:-:S06]  /*0950*/  ULDC.64 UR4, c[0x0][0x248] ;  /* 0x0000920000047ab9 */ /* 0x000fcc0000000a00 */
.L_x_152:
[----:B0-----:R-:W0:Y:S01]  /*0960*/  LDC R19, c[0x0][0x230] ;  /* 0x00008c00ff137b82 */ /* 0x001e220000000800 */
[----:B------:R-:W-:Y:S01]  /*0970*/  IABS R16, R14 ;  /* 0x0000000e00107213 */ /* 0x000fe20000000000 */
[----:B------:R-:W-:Y:S02]  /*0980*/  IMAD R22, R46, UR12, RZ ;  /* 0x0000000c2e167c24 */ /* 0x000fe4000f8e02ff */
[----:B------:R-:W-:Y:S02]  /*0990*/  IMAD R23, R45, UR12, RZ ;  /* 0x0000000c2d177c24 */ /* 0x000fe4000f8e02ff */
[----:B------:R-:W-:-:S04]  /*09a0*/  IMAD.HI.U32 R13, R57, R16, RZ ;  /* 0x00000010390d7227 */ /* 0x000fc800078e00ff */
[----:B------:R-:W-:Y:S01]  /*09b0*/  IMAD R23, R6, UR13, R23 ;  /* 0x0000000d06177c24 */ /* 0x000fe2000f8e0217 */
[----:B------:R-:W-:Y:S02]  /*09c0*/  IADD3 R15, -R13, RZ, RZ ;  /* 0x000000ff0d0f7210 */ /* 0x000fe40007ffe1ff */
[----:B0-----:R-:W-:-:S05]  /*09d0*/  IABS R18, R19 ;  /* 0x0000001300127213 */ /* 0x001fca0000000000 */
[----:B------:R-:W-:-:S05]  /*09e0*/  IMAD R15, R18, R15, R16 ;  /* 0x0000000f120f7224 */ /* 0x000fca00078e0210 */
[----:B------:R-:W-:-:S13]  /*09f0*/  ISETP.GT.U32.AND P2, PT, R58, R15, PT ;  /* 0x0000000f3a00720c */ /* 0x000fda0003f44070 */
[----:B------:R-:W-:Y:S01]  /*0a00*/  @!P2 IMAD.IADD R15, R15, 0x1, -R18 ;  /* 0x000000010f0fa824 */ /* 0x000fe200078e0a12 */
[----:B------:R-:W-:-:S04]  /*0a10*/  @!P2 IADD3 R13, R13, 0x1, RZ ;  /* 0x000000010d0da810 */ /* 0x000fc80007ffe0ff */
[----:B------:R-:W-:Y:S02]  /*0a20*/  ISETP.GE.U32.AND P1, PT, R15, R58, PT ;  /* 0x0000003a0f00720c */ /* 0x000fe40003f26070 */
[----:B------:R-:W-:-:S04]  /*0a30*/  LOP3.LUT R15, R14, R19, RZ, 0x3c, !PT ;  /* 0x000000130e0f7212 */ /* 0x000fc800078e3cff */
[----:B------:R-:W-:-:S07]  /*0a40*/  ISETP.GE.AND P3, PT, R15, RZ, PT ;  /* 0x000000ff0f00720c */ /* 0x000fce0003f66270 */
        /* <DEDUP_REMOVED lines=11> */
[C---:B------:R-:W-:Y:S01]  /*0b00*/  IMAD R19, R0.reuse, UR9, R17 ;  /* 0x0000000900137c24 */ /* 0x040fe2000f8e0211 */
[----:B------:R-:W-:Y:S01]  /*0b10*/  SHF.R.S32.HI R13, RZ, 0x1f, R18 ;  /* 0x0000001fff0d7819 */ /* 0x000fe20000011412 */
[----:B------:R-:W-:-:S04]  /*0b20*/  IMAD.WIDE.U32 R16, R0, UR8, R32 ;  /* 0x0000000800107c25 */ /* 0x000fc8000f8e0020 */
[----:B------:R-:W-:Y:S02]  /*0b30*/  IMAD R21, R13, UR10, RZ ;  /* 0x0000000a0d157c24 */ /* 0x000fe4000f8e02ff */
[----:B------:R-:W-:Y:S02]  /*0b40*/  IMAD.IADD R17, R17, 0x1, R19 ;  /* 0x0000000111117824 */ /* 0x000fe400078e0213 */
[C---:B------:R-:W-:Y:S02]  /*0b50*/  IMAD R21, R18.reuse, UR11, R21 ;  /* 0x0000000b12157c24 */ /* 0x040fe4000f8e0215 */
[----:B------:R-:W-:-:S04]  /*0b60*/  IMAD.WIDE.U32 R16, R18, UR10, R16 ;  /* 0x0000000a12107c25 */ /* 0x000fc8000f8e0010 */
[----:B------:R-:W-:Y:S01]  /*0b70*/  IMAD R19, R5, UR13, R22 ;  /* 0x0000000d05137c24 */ /* 0x000fe2000f8e0216 */
[----:B------:R-:W-:Y:S01]  /*0b80*/  IADD3 R35, R17, R21, RZ ;  /* 0x0000001511237210 */ /* 0x000fe20007ffe0ff */
[----:B------:R-:W-:Y:S01]  /*0b90*/  IMAD R17, R47, UR12, RZ ;  /* 0x0000000c2f117c24 */ /* 0x000fe2000f8e02ff */
[----:B------:R-:W-:Y:S01]  /*0ba0*/  MOV R34, R16 ;  /* 0x0000001000227202 */ /* 0x000fe20000000f00 */
[----:B------:R-:W-:Y:S02]  /*0bb0*/  IMAD R16, R54, UR8, RZ ;  /* 0x0000000836107c24 */ /* 0x000fe4000f8e02ff */
[C---:B------:R-:W-:Y:S02]  /*0bc0*/  IMAD R17, R8.reuse, UR13, R17 ;  /* 0x0000000d08117c24 */ /* 0x040fe4000f8e0211 */
[----:B------:R-:W-:-:S04]  /*0bd0*/  IMAD.WIDE.U32 R24, R8, UR12, R34 ;  /* 0x0000000c08187c25 */ /* 0x000fc8000f8e0022 */
[--C-:B------:R-:W-:Y:S01]  /*0be0*/  IMAD.WIDE.U32 R28, R5, UR12, R34.reuse ;  /* 0x0000000c051c7c25 */ /* 0x100fe2000f8e0022 */
[----:B------:R-:W-:Y:S02]  /*0bf0*/  IADD3 R25, R25, R17, RZ ;  /* 0x0000001119197210 */ /* 0x000fe40007ffe0ff */
[----:B------:R-:W-:Y:S01]  /*0c00*/  LEA R38, P1, R24, UR14, 0x2 ;  /* 0x0000000e18267c11 */ /* 0x000fe2000f8210ff */
[----:B------:R-:W-:Y:S01]  /*0c10*/  IMAD.WIDE.U32 R26, R6, UR12, R34 ;  /* 0x0000000c061a7c25 */ /* 0x000fe2000f8e0022 */
[----:B------:R-:W-:Y:S02]  /*0c20*/  IADD3 R29, R29, R19, RZ ;  /* 0x000000131d1d7210 */ /* 0x000fe40007ffe0ff */
[----:B------:R-:W-:Y:S01]  /*0c30*/  LEA.HI.X R39, R24, UR15, R25, 0x2, P1 ;  /* 0x0000000f18277c11 */ /* 0x000fe200088f1419 */
[C---:B------:R-:W-:Y:S01]  /*0c40*/  IMAD R41, R3.reuse, UR9, R16 ;  /* 0x0000000903297c24 */ /* 0x040fe2000f8e0210 */
[----:B------:R-:W-:Y:S01]  /*0c50*/  LEA R36, P2, R28, UR14, 0x2 ;  /* 0x0000000e1c247c11 */ /* 0x000fe2000f8410ff */
[----:B------:R-:W-:Y:S01]  /*0c60*/  IMAD.WIDE.U32 R30, R3, UR8, R32 ;  /* 0x00000008031e7c25 */ /* 0x000fe2000f8e0020 */
[----:B------:R-:W-:-:S02]  /*0c70*/  IADD3 R25, R27, R23, RZ ;  /* 0x000000171b197210 */ /* 0x000fc40007ffe0ff */
[----:B------:R-:W-:Y:S01]  /*0c80*/  LEA.HI.X R37, R28, UR15, R29, 0x2, P2 ;  /* 0x0000000f1c257c11 */ /* 0x000fe200090f141d */
[----:B------:R-:W-:Y:S01]  /*0c90*/  IMAD R27, R55, UR8, RZ ;  /* 0x00000008371b7c24 */ /* 0x000fe2000f8e02ff */
[----:B------:R-:W-:Y:S01]  /*0ca0*/  IADD3 R31, R31, R41, RZ ;  /* 0x000000291f1f7210 */ /* 0x000fe20007ffe0ff */
[----:B------:R-:W-:Y:S01]  /*0cb0*/  IMAD.WIDE.U32 R28, R2, UR8, R32 ;  /* 0x00000008021c7c25 */ /* 0x000fe2000f8e0020 */
[----:B------:R-:W-:Y:S01]  /*0cc0*/  LEA R24, P1, R26, UR14, 0x2 ;  /* 0x0000000e1a187c11 */ /* 0x000fe2000f8210ff */
[----:B------:R0:W2:Y:S02]  /*0cd0*/  LDG.E R22, desc[UR6][R36.64] ;  /* 0x0000000624167981 */ /* 0x0000a4000c1e1900 */
[----:B------:R-:W-:Y:S01]  /*0ce0*/  IMAD R27, R2, UR9, R27 ;  /* 0x00000009021b7c24 */ /* 0x000fe2000f8e021b */
[----:B------:R-:W-:Y:S01]  /*0cf0*/  LEA.HI.X R25, R26, UR15, R25, 0x2, P1 ;  /* 0x0000000f1a197c11 */ /* 0x000fe200088f1419 */
[----:B------:R-:W-:-:S04]  /*0d00*/  IMAD.WIDE.U32 R32, R4, UR8, R32 ;  /* 0x0000000804207c25 */ /* 0x000fc8000f8e0020 */
[----:B------:R-:W-:Y:S02]  /*0d10*/  IMAD.IADD R29, R29, 0x1, R27 ;  /* 0x000000011d1d7824 */ /* 0x000fe400078e021b */
[----:B------:R-:W-:Y:S02]  /*0d20*/  IMAD R27, R53, UR8, RZ ;  /* 0x00000008351b7c24 */ /* 0x000fe4000f8e02ff */
[----:B------:R-:W-:-:S04]  /*0d30*/  IMAD.WIDE.U32 R28, R18, UR10, R28 ;  /* 0x0000000a121c7c25 */ /* 0x000fc8000f8e001c */
[----:B------:R-:W-:Y:S01]  /*0d40*/  IMAD R41, R4, UR9, R27 ;  /* 0x0000000904297c24 */ /* 0x000fe2000f8e021b */
[----:B------:R-:W-:Y:S01]  /*0d50*/  IADD3 R29, R21, R29, RZ ;  /* 0x0000001d151d7210 */ /* 0x000fe20007ffe0ff */
[----:B------:R-:W-:Y:S02]  /*0d60*/  IMAD R16, R44, UR12, RZ ;  /* 0x0000000c2c107c24 */ /* 0x000fe4000f8e02ff */
[----:B------:R-:W-:Y:S01]  /*0d70*/  IMAD.WIDE.U32 R34, R7, UR12, R34 ;  /* 0x0000000c07227c25 */ /* 0x000fe2000f8e0022 */
[----:B------:R-:W-:-:S03]  /*0d80*/  IADD3 R33, R33, R41, RZ ;  /* 0x0000002921217210 */ /* 0x000fc60007ffe0ff */
[----:B------:R-:W-:Y:S01]  /*0d90*/  IMAD R16, R7, UR13, R16 ;  /* 0x0000000d07107c24 */ /* 0x000fe2000f8e0210 */
[----:B------:R-:W-:Y:S01]  /*0da0*/  LEA R26, P1, R34, UR14, 0x2 ;  /* 0x0000000e221a7c11 */ /* 0x000fe2000f8210ff */
[----:B------:R-:W-:-:S03]  /*0db0*/  IMAD.WIDE.U32 R30, R18, UR10, R30 ;  /* 0x0000000a121e7c25 */ /* 0x000fc6000f8e001e */
[----:B------:R-:W-:Y:S01]  /*0dc0*/  IADD3 R27, R35, R16, RZ ;  /* 0x00000010231b7210 */ /* 0x000fe20007ffe0ff */
[----:B------:R-:W-:Y:S01]  /*0dd0*/  IMAD.WIDE.U32 R32, R18, UR10, R32 ;  /* 0x0000000a12207c25 */ /* 0x000fe2000f8e0020 */
[----:B------:R-:W-:Y:S02]  /*0de0*/  IADD3 R31, R21, R31, RZ ;  /* 0x0000001f151f7210 */ /* 0x000fe40007ffe0ff */
[----:B------:R-:W-:Y:S01]  /*0df0*/  LEA.HI.X R27, R34, UR15, R27, 0x2, P1 ;  /* 0x0000000f221b7c11 */ /* 0x000fe200088f141b */
[----:B------:R-:W-:-:S04]  /*0e00*/  IMAD.WIDE.U32 R40, R8, UR12, R28 ;  /* 0x0000000c08287c25 */ /* 0x000fc8000f8e001c */
[----:B------:R-:W-:Y:S01]  /*0e10*/  IMAD.IADD R33, R21, 0x1, R33 ;  /* 0x0000000115217824 */ /* 0x000fe200078e0221 */
[----:B------:R-:W-:Y:S01]  /*0e20*/  IADD3 R21, R17, R41, RZ ;  /* 0x0000002911157210 */ /* 0x000fe20007ffe0ff */
[----:B0-----:R-:W-:Y:S01]  /*0e30*/  IMAD.WIDE.U32 R36, R5, UR12, R28 ;  /* 0x0000000c05247c25 */ /* 0x001fe2000f8e001c */
[----:B------:R-:W-:-:S04]  /*0e40*/  LEA R34, P1, R40, UR14, 0x2 ;  /* 0x0000000e28227c11 */ /* 0x000fc8000f8210ff */
[----:B------:R-:W-:Y:S02]  /*0e50*/  LEA.HI.X R35, R40, UR15, R21, 0x2, P1 ;  /* 0x0000000f28237c11 */ /* 0x000fe400088f1415 */
[----:B------:R0:W3:Y:S01]  /*0e60*/  LDG.E R21, desc[UR6][R38.64] ;  /* 0x0000000626157981 */ /* 0x0000e2000c1e1900 */
[----:B------:R-:W-:-:S03]  /*0e70*/  IADD3 R41, R19, R37, RZ ;  /* 0x0000002513297210 */ /* 0x000fc60007ffe0ff */
[----:B------:R-:W4:Y:S04]  /*0e80*/  LDG.E R37, desc[UR6][R26.64] ;  /* 0x000000061a257981 */ /* 0x000f28000c1e1900 */
[----:B------:R-:W5:Y:S01]  /*0e90*/  LDG.E R40, desc[UR6][R34.64] ;  /* 0x0000000622287981 */ /* 0x000f62000c1e1900 */
[----:B0-----:R-:W-:-:S04]  /*0ea0*/  LEA R38, P1, R36, UR14, 0x2 ;  /* 0x0000000e24267c11 */ /* 0x001fc8000f8210ff */
[----:B------:R-:W-:Y:S02]  /*0eb0*/  LEA.HI.X R39, R36, UR15, R41, 0x2, P1 ;  /* 0x0000000f24277c11 */ /* 0x000fe400088f1429 */
[----:B------:R0:W4:Y:S04]  /*0ec0*/  LDG.E R36, desc[UR6][R24.64] ;  /* 0x0000000618247981 */ /* 0x000128000c1e1900 */
[----:B------:R-:W2:Y:S01]  /*0ed0*/  LDG.E R38, desc[UR6][R38.64] ;  /* 0x0000000626267981 */ /* 0x000ea2000c1e1900 */
[----:B0-----:R-:W-:-:S04]  /*0ee0*/  IMAD.WIDE.U32 R24, R6, UR12, R28 ;  /* 0x0000000c06187c25 */ /* 0x001fc8000f8e001c */
[----:B------:R-:W-:Y:S01]  /*0ef0*/  IMAD.WIDE.U32 R28, R7, UR12, R28 ;  /* 0x0000000c071c7c25 */ /* 0x000fe2000f8e001c */
[----:B------:R-:W-:Y:S02]  /*0f00*/  IADD3 R41, R23, R25, RZ ;  /* 0x0000001917297210 */ /* 0x000fe40007ffe0ff */
[----:B------:R-:W-:Y:S02]  /*0f10*/  LEA R26, P1, R24, UR14, 0x2 ;  /* 0x0000000e181a7c11 */ /* 0x000fe4000f8210ff */
[----:B------:R-:W-:Y:S02]  /*0f20*/  IADD3 R29, R16, R29, RZ ;  /* 0x0000001d101d7210 */ /* 0x000fe40007ffe0ff */
[----:B------:R-:W-:Y:S02]  /*0f30*/  LEA.HI.X R27, R24, UR15, R41, 0x2, P1 ;  /* 0x0000000f181b7c11 */ /* 0x000fe400088f1429 */
[----:B------:R-:W-:-:S03]  /*0f40*/  LEA R24, P1, R28, UR14, 0x2 ;  /* 0x0000000e1c187c11 */ /* 0x000fc6000f8210ff */
[----:B------:R-:W4:Y:S01]  /*0f50*/  LDG.E R39, desc[UR6][R26.64] ;  /* 0x000000061a277981 */ /* 0x000f22000c1e1900 */
[----:B------:R-:W-:Y:S01]  /*0f60*/  LEA.HI.X R25, R28, UR15, R29, 0x2, P1 ;  /* 0x0000000f1c197c11 */ /* 0x000fe200088f141d */
[----:B------:R-:W-:-:S04]  /*0f70*/  IMAD.WIDE.U32 R28, R8, UR12, R30 ;  /* 0x0000000c081c7c25 */ /* 0x000fc8000f8e001e */
[----:B------:R0:W4:Y:S01]  /*0f80*/  LDG.E R41, desc[UR6][R24.64] ;  /* 0x0000000618297981 */ /* 0x000122000c1e1900 */
[----:B------:R-:W-:Y:S02]  /*0f90*/  IADD3 R29, R17, R29, RZ ;  /* 0x0000001d111d7210 */ /* 0x000fe40007ffe0ff */
[----:B------:R-:W-:-:S04]  /*0fa0*/  LEA R34, P1, R28, UR14, 0x2 ;  /* 0x0000000e1c227c11 */ /* 0x000fc8000f8210ff */
[----:B------:R-:W-:Y:S01]  /*0fb0*/  LEA.HI.X R35, R28, UR15, R29, 0x2, P1 ;  /* 0x0000000f1c237c11 */ /* 0x000fe200088f141d */
[----:B0-----:R-:W-:-:S04]  /*0fc0*/  IMAD.WIDE.U32 R24, R5, UR12, R30 ;  /* 0x0000000c05187c25 */ /* 0x001fc8000f8e001e */
[----:B------:R-:W4:Y:S01]  /*0fd0*/  LDG.E R34, desc[UR6][R34.64] ;  /* 0x0000000622227981 */ /* 0x000f22000c1e1900 */
[----:B------:R-:W-:Y:S01]  /*0fe0*/  IMAD.IADD R29, R19, 0x1, R25 ;  /* 0x00000001131d7824 */ /* 0x000fe200078e0219 */
[----:B------:R-:W-:-:S04]  /*0ff0*/  LEA R26, P1, R24, UR14, 0x2 ;  /* 0x0000000e181a7c11 */ /* 0x000fc8000f8210ff */
[----:B------:R-:W-:Y:S01]  /*1000*/  LEA.HI.X R27, R24, UR15, R29, 0x2, P1 ;  /* 0x0000000f181b7c11 */ /* 0x000fe200088f141d */
[----:B------:R-:W-:-:S04]  /*1010*/  IMAD.WIDE.U32 R24, R6, UR12, R30 ;  /* 0x0000000c06187c25 */ /* 0x000fc8000f8e001e */
[----:B------:R0:W4:Y:S01]  /*1020*/  LDG.E R35, desc[UR6][R26.64] ;  /* 0x000000061a237981 */ /* 0x000122000c1e1900 */
[----:B------:R-:W-:Y:S01]  /*1030*/  IMAD.WIDE.U32 R30, R7, UR12, R30 ;  /* 0x0000000c071e7c25 */ /* 0x000fe2000f8e001e */
[----:B------:R-:W-:Y:S02]  /*1040*/  IADD3 R29, R23, R25, RZ ;  /* 0x00000019171d7210 */ /* 0x000fe40007ffe0ff */
[----:B0-----:R-:W-:Y:S02]  /*1050*/  LEA R26, P1, R24, UR14, 0x2 ;  /* 0x0000000e181a7c11 */ /* 0x001fe4000f8210ff */
[----:B------:R-:W-:Y:S02]  /*1060*/  IADD3 R25, R16, R31, RZ ;  /* 0x0000001f10197210 */ /* 0x000fe40007ffe0ff */
[----:B------:R-:W-:Y:S02]  /*1070*/  LEA.HI.X R27, R24, UR15, R29, 0x2, P1 ;  /* 0x0000000f181b7c11 */ /* 0x000fe400088f141d */
[----:B------:R-:W-:-:S04]  /*1080*/  LEA R24, P1, R30, UR14, 0x2 ;  /* 0x0000000e1e187c11 */ /* 0x000fc8000f8210ff */
[----:B------:R-:W-:Y:S02]  /*1090*/  LEA.HI.X R25, R30, UR15, R25, 0x2, P1 ;  /* 0x0000000f1e197c11 */ /* 0x000fe400088f1419 */
[----:B------:R0:W4:Y:S04]  /*10a0*/  LDG.E R30, desc[UR6][R26.64] ;  /* 0x000000061a1e7981 */ /* 0x000128000c1e1900 */
[----:B------:R-:W4:Y:S01]  /*10b0*/  LDG.E R24, desc[UR6][R24.64] ;  /* 0x0000000618187981 */ /* 0x000f22000c1e1900 */
[----:B0-----:R-:W-:-:S05]  /*10c0*/  IMAD.WIDE.U32 R26, R8, UR12, R32 ;  /* 0x0000000c081a7c25 */ /* 0x001fca000f8e0020 */
[----:B------:R-:W-:Y:S02]  /*10d0*/  IADD3 R17, R17, R27, RZ ;  /* 0x0000001b11117210 */ /* 0x000fe40007ffe0ff */
[----:B------:R-:W-:-:S04]  /*10e0*/  LEA R28, P1, R26, UR14, 0x2 ;  /* 0x0000000e1a1c7c11 */ /* 0x000fc8000f8210ff */
[----:B------:R-:W-:Y:S01]  /*10f0*/  LEA.HI.X R29, R26, UR15, R17, 0x2, P1 ;  /* 0x0000000f1a1d7c11 */ /* 0x000fe200088f1411 */
[----:B------:R-:W-:-:S04]  /*1100*/  IMAD.WIDE.U32 R26, R5, UR12, R32 ;  /* 0x0000000c051a7c25 */ /* 0x000fc8000f8e0020 */
[----:B------:R0:W4:Y:S01]  /*1110*/  LDG.E R31, desc[UR6][R28.64] ;  /* 0x000000061c1f7981 */ /* 0x000122000c1e1900 */
[----:B------:R-:W-:Y:S02]  /*1120*/  IADD3 R19, R19, R27, RZ ;  /* 0x0000001b13137210 */ /* 0x000fe40007ffe0ff */
[----:B0-----:R-:W-:-:S04]  /*1130*/  LEA R28, P1, R26, UR14, 0x2 ;  /* 0x0000000e1a1c7c11 */ /* 0x001fc8000f8210ff */
[----:B------:R-:W-:Y:S01]  /*1140*/  LEA.HI.X R29, R26, UR15, R19, 0x2, P1 ;  /* 0x0000000f1a1d7c11 */ /* 0x000fe200088f1413 */
[----:B------:R-:W-:-:S04]  /*1150*/  IMAD.WIDE.U32 R26, R6, UR12, R32 ;  /* 0x0000000c061a7c25 */ /* 0x000fc8000f8e0020 */
[----:B------:R0:W4:Y:S01]  /*1160*/  LDG.E R19, desc[UR6][R28.64] ;  /* 0x000000061c137981 */ /* 0x000122000c1e1900 */
[----:B------:R-:W-:Y:S01]  /*1170*/  IADD3 R23, R23, R27, RZ ;  /* 0x0000001b17177210 */ /* 0x000fe20007ffe0ff */
[----:B------:R-:W-:Y:S01]  /*1180*/  IMAD.WIDE.U32 R32, R7, UR12, R32 ;  /* 0x0000000c07207c25 */ /* 0x000fe2000f8e0020 */
[----:B0-----:R-:W-:-:S04]  /*1190*/  LEA R28, P1, R26, UR14, 0x2 ;  /* 0x0000000e1a1c7c11 */ /* 0x001fc8000f8210ff */
[----:B------:R-:W-:Y:S01]  /*11a0*/  LEA.HI.X R29, R26, UR15, R23, 0x2, P1 ;  /* 0x0000000f1a1d7c11 */ /* 0x000fe200088f1417 */
[----:B------:R-:W-:-:S04]  /*11b0*/  IMAD.IADD R17, R16, 0x1, R33 ;  /* 0x0000000110117824 */ /* 0x000fc800078e0221 */
[----:B------:R-:W4:Y:S01]  /*11c0*/  LDG.E R28, desc[UR6][R28.64] ;  /* 0x000000061c1c7981 */ /* 0x000f22000c1e1900 */
[----:B------:R-:W-:-:S04]  /*11d0*/  LEA R16, P1, R32, UR14, 0x2 ;  /* 0x0000000e20107c11 */ /* 0x000fc8000f8210ff */
[----:B------:R-:W-:-:S05]  /*11e0*/  LEA.HI.X R17, R32, UR15, R17, 0x2, P1 ;  /* 0x0000000f20117c11 */ /* 0x000fca00088f1411 */
[----:B------:R0:W4:Y:S01]  /*11f0*/  LDG.E R23, desc[UR6][R16.64] ;  /* 0x0000000610177981 */ /* 0x000122000c1e1900 */
[----:B------:R-:W-:-:S04]  /*1200*/  IMAD R15, R15, UR16, RZ ;  /* 0x000000100f0f7c24 */ /* 0x000fc8000f8e02ff */
[----:B------:R-:W-:Y:S01]  /*1210*/  IMAD R15, R20, UR17, R15 ;  /* 0x00000011140f7c24 */ /* 0x000fe2000f8e020f */
[----:B0-----:R-:W-:Y:S02]  /*1220*/  MOV R16, R42 ;  /* 0x0000002a00107202 */ /* 0x001fe40000000f00 */
[----:B------:R-:W-:-:S03]  /*1230*/  MOV R17, R48 ;  /* 0x0000003000117202 */ /* 0x000fc60000000f00 */
[----:B------:R-:W-:-:S05]  /*1240*/  IMAD.WIDE.U32 R16, R20, UR16, R16 ;  /* 0x0000001014107c25 */ /* 0x000fca000f8e0010 */
[----:B------:R-:W-:Y:S01]  /*1250*/  IADD3 R17, R17, R15, RZ ;  /* 0x0000000f11117210 */ /* 0x000fe20007ffe0ff */
[----:B------:R-:W-:Y:S02]  /*1260*/  IMAD R13, R13, UR18, RZ ;  /* 0x000000120d0d7c24 */ /* 0x000fe4000f8e02ff */
[----:B------:R-:W-:-:S04]  /*1270*/  IMAD.WIDE.U32 R16, R18, UR18, R16 ;  /* 0x0000001212107c25 */ /* 0x000fc8000f8e0010 */
[----:B-----5:R-:W-:-:S04]  /*1280*/  FMUL.FTZ R40, R9, R40 ;  /* 0x0000002809287220 */ /* 0x020fc80000410000 */
[----:B---3--:R-:W-:Y:S01]  /*1290*/  FFMA.FTZ R21, R10, R21, R40 ;  /* 0x000000150a157223 */ /* 0x008fe20000010028 */
[----:B--2---:R-:W-:-:S04]  /*12a0*/  FMUL.FTZ R15, R9, R38 ;  /* 0x00000026090f7220 */ /* 0x004fc80000410000 */
[----:B------:R-:W-:Y:S01]  /*12b0*/  FFMA.FTZ R22, R10, R22, R15 ;  /* 0x000000160a167223 */ /* 0x000fe2000001000f */
[----:B----4-:R-:W-:-:S04]  /*12c0*/  FMUL.FTZ R39, R9, R39 ;  /* 0x0000002709277220 */ /* 0x010fc80000410000 */
[----:B------:R-:W-:Y:S01]  /*12d0*/  FFMA.FTZ R36, R10, R36, R39 ;  /* 0x000000240a247223 */ /* 0x000fe20000010027 */
[----:B------:R-:W-:Y:S02]  /*12e0*/  FFMA.FTZ R34, R11, R34, R21 ;  /* 0x000000220b227223 */ /* 0x000fe40000010015 */
[----:B------:R-:W0:Y:S01]  /*12f0*/  LDC R21, c[0x0][0x14] ;  /* 0x00000500ff157b82 */ /* 0x000e220000000800 */
[----:B------:R-:W-:Y:S01]  /*1300*/  FMUL.FTZ R41, R9, R41 ;  /* 0x0000002909297220 */ /* 0x000fe20000410000 */
[----:B------:R-:W-:Y:S01]  /*1310*/  FFMA.FTZ R35, R11, R35, R22 ;  /* 0x000000230b237223 */ /* 0x000fe20000010016 */
[----:B0-----:R-:W-:Y:S01]  /*1320*/  IADD3 R14, R21, R14, RZ ;  /* 0x0000000e150e7210 */ /* 0x001fe20007ffe0ff */
[C---:B------:R-:W-:Y:S02]  /*1330*/  FFMA.FTZ R31, R12.reuse, R31, R34 ;  /* 0x0000001f0c1f7223 */ /* 0x040fe40000010022 */
[----:B------:R-:W-:Y:S01]  /*1340*/  FFMA.FTZ R20, R12, R19, R35 ;  /* 0x000000130c147223 */ /* 0x000fe20000010023 */
[----:B------:R-:W-:-:S02]  /*1350*/  IMAD R19, R18, UR19, R13 ;  /* 0x0000001312137c24 */ /* 0x000fc4000f8e020d */
[----:B------:R-:W-:Y:S01]  /*1360*/  FFMA.FTZ R13, R11, R30, R36 ;  /* 0x0000001e0b0d7223 */ /* 0x000fe20000010024 */
[----:B------:R-:W-:Y:S01]  /*1370*/  FMUL.FTZ R15, R51, R20 ;  /* 0x00000014330f7220 */ /* 0x000fe20000410000 */
[----:B------:R-:W-:-:S03]  /*1380*/  FFMA.FTZ R18, R10, R37, R41 ;  /* 0x000000250a127223 */ /* 0x000fc60000010029 */
[----:B------:R-:W-:Y:S01]  /*1390*/  FFMA.FTZ R31, R52, R31, R15 ;  /* 0x0000001f341f7223 */ /* 0x000fe2000001000f */
[----:B------:R-:W-:Y:S01]  /*13a0*/  FFMA.FTZ R15, R11, R24, R18 ;  /* 0x000000180b0f7223 */ /* 0x000fe20000010012 */
[----:B------:R-:W-:Y:S01]  /*13b0*/  LEA R18, P1, R16, UR20, 0x2 ;  /* 0x0000001410127c11 */ /* 0x000fe2000f8210ff */
[----:B------:R-:W-:-:S04]  /*13c0*/  FFMA.FTZ R13, R12, R28, R13 ;  /* 0x0000001c0c0d7223 */ /* 0x000fc8000001000d */
[----:B------:R-:W-:Y:S01]  /*13d0*/  FFMA.FTZ R22, R50, R13, R31 ;  /* 0x0000000d32167223 */ /* 0x000fe2000001001f */
[----:B------:R-:W-:-:S04]  /*13e0*/  IADD3 R13, R17, R19, RZ ;  /* 0x00000013110d7210 */ /* 0x000fc80007ffe0ff */
[----:B------:R-:W-:Y:S02]  /*13f0*/  LEA.HI.X R19, R16, UR21, R13, 0x2, P1 ;  /* 0x0000001510137c11 */ /* 0x000fe400088f140d */
[----:B------:R-:W-:Y:S01]  /*1400*/  ISETP.GE.AND P1, PT, R14, R59, PT ;  /* 0x0000003b0e00720c */ /* 0x000fe20003f26270 */
[----:B------:R-:W-:-:S04]  /*1410*/  FFMA.FTZ R20, R12, R23, R15 ;  /* 0x000000170c147223 */ /* 0x000fc8000001000f */
[----:B------:R-:W-:-:S05]  /*1420*/  FFMA.FTZ R13, R49, R20, R22 ;  /* 0x00000014310d7223 */ /* 0x000fca0000010016 */
[----:B------:R0:W-:Y:S03]  /*1430*/  STG.E desc[UR6][R18.64], R13 ;  /* 0x0000000d12007986 */ /* 0x0001e6000c101906 */
[----:B------:R-:W-:Y:S05]  /*1440*/  @!P1 BRA `(.L_x_152) ;  /* 0xfffffff400449947 */ /* 0x000fea000383ffff */
[----:B------:R-:W-:Y:S05]  /*1450*/  EXIT ;  /* 0x000000000000794d */ /* 0x000fea0003800000 */
.L_x_151:
        /* <DEDUP_REMOVED lines=46> */
[----:B------:R-:W-:-:S04]  /*1740*/  IMAD.HI.U32 R16, R11, R7, R10 ;  /* 0x000000070b107227 */ /* 0x000fc800078e000a */
[----:B------:R-:W-:Y:S01]  /*1750*/  IMAD.U32 R7, RZ, RZ, UR4 ;  /* 0x00000004ff077e24 */ /* 0x000fe2000f8e00ff */
[----:B-1----:R-:W-:-:S06]  /*1760*/  ULDC.64 UR4, c[0x0][0x248] ;  /* 0x0000920000047ab9 */ /* 0x002fcc0000000a00 */
.L_x_153:
        /* <DEDUP_REMOVED lines=27> */
[----:B------:R-:W-:-:S03]  /*1920*/  LEA R10, P1, R8, UR10, 0x2 ;  /* 0x0000000a080a7c11 */ /* 0x000fc6000f8210ff */
[----:B------:R-:W-:-:S05]  /*1930*/  IMAD.IADD R9, R9, 0x1, R11 ;  /* 0x0000000109097824 */ /* 0x000fca00078e020b */
[----:B------:R-:W-:-:S05]  /*1940*/  LEA.HI.X R11, R8, UR11, R9, 0x2, P1 ;  /* 0x0000000b080b7c11 */ /* 0x000fca00088f1409 */
[----:B------:R0:W2:Y:S01]  /*1950*/  LDG.E R17, desc[UR6][R10.64] ;  /* 0x000000060a117981 */ /* 0x0000a2000c1e1900 */
[----:B------:R-:W-:Y:S01]  /*1960*/  MOV R8, R42 ;  /* 0x0000002a00087202 */ /* 0x000fe20000000f00 */
[----:B------:R-:W-:Y:S01]  /*1970*/  IMAD R12, R12, UR12, RZ ;  /* 0x0000000c0c0c7c24 */ /* 0x000fe2000f8e02ff */
[----:B------:R-:W-:Y:S01]  /*1980*/  MOV R9, R21 ;  /* 0x0000001500097202 */ /* 0x000fe20000000f00 */
[----:B------:R-:W-:Y:S01]  /*1990*/  IMAD R14, R14, UR14, RZ ;  /* 0x0000000e0e0e7c24 */ /* 0x000fe2000f8e02ff */
[----:B------:R-:W-:Y:S01]  /*19a0*/  IADD3 R7, R5, R7, RZ ;  /* 0x0000000705077210 */ /* 0x000fe20007ffe0ff */
        /* <DEDUP_REMOVED lines=9> */
[----:B--2---:R0:W-:Y:S10]  /*1a40*/  STG.E desc[UR6][R10.64], R17 ;  /* 0x000000110a007986 */ /* 0x0041f4000c101906 */
[----:B------:R-:W-:Y:S05]  /*1a50*/  @!P1 BRA `(.L_x_153) ;  /* 0xfffffffc00449947 */ /* 0x000fea000383ffff */
[----:B------:R-:W-:Y:S05]  /*1a60*/  EXIT ;  /* 0x000000000000794d */ /* 0x000fea0003800000 */
.L_x_154:
        /* <DEDUP_REMOVED lines=9> */
.L_x_179:


//--------------------- .text._ZN2at6native53_GLOBAL__N__83c2e5dd_20_UpSampleBicubic2d_cu_80ee57ca28upsample_bicubic2d_out_frameIddEEviT0_S3_bNS_27GenericPackedTensorAccessorIKT_Lm4ENS_16DefaultPtrTraitsElEENS4_IS5_Lm4ES7_lEE --------------------------
	.section	.text._ZN2at6native53_GLOBAL__N__83c2e5dd_20_UpSampleBicubic2d_cu_80ee57ca28upsample_bicubic2d_out_frameIddEEviT0_S3_bNS_27GenericPackedTensorAccessorIKT_Lm4ENS_16DefaultPtrTraitsElEENS4_IS5_Lm4ES7_lEE,"ax",@progbits
	.align	128
.text._ZN2at6native53_GLOBAL__N__83c2e5dd_20_UpSampleBicubic2d_cu_80ee57ca28upsample_bicubic2d_out_frameIddEEviT0_S3_bNS_27GenericPackedTensorAccessorIKT_Lm4ENS_16DefaultPtrTraitsElEENS4_IS5_Lm4ES7_lEE:
        .type           _ZN2at6native53_GLOBAL__N__83c2e5dd_20_UpSampleBicubic2d_cu_80ee57ca28upsample_bicubic2d_out_frameIddEEviT0_S3_bNS_27GenericPackedTensorAccessorIKT_Lm4ENS_16DefaultPtrTraitsElEENS4_IS5_Lm4ES7_lEE,@function
        .size           _ZN2at6native53_GLOBAL__N__83c2e5dd_20_UpSampleBicubic2d_cu_80ee57ca28upsample_bicubic2d_out_frameIddEEviT0_S3_bNS_27GenericPackedTensorAccessorIKT_Lm4ENS_16DefaultPtrTraitsElEENS4_IS5_Lm4ES7_lEE,(.L_x_180 - _ZN2at6native53_GLOBAL__N__83c2e5dd_20_UpSampleBicubic2d_cu_80ee57ca28upsample_bicubic2d_out_frameIddEEviT0_S3_bNS_27GenericPackedTensorAccessorIKT_Lm4ENS_16DefaultPtrTraitsElEENS4_IS5_Lm4ES7_lEE)
        .other          _ZN2at6native53_GLOBAL__N__83c2e5dd_20_UpSampleBicubic2d_cu_80ee57ca28upsample_bicubic2d_out_frameIddEEviT0_S3_bNS_27GenericPackedTensorAccessorIKT_Lm4ENS_16DefaultPtrTraitsElEENS4_IS5_Lm4ES7_lEE,@"STO_CUDA_ENTRY STV_DEFAULT"
_ZN2at6native53_GLOBAL__N__83c2e5dd_20_UpSampleBicubic2d_cu_80ee57ca28upsample_bicubic2d_out_frameIddEEviT0_S3_bNS_27GenericPackedTensorAccessorIKT_Lm4ENS_16DefaultPtrTraitsElEENS4_IS5_Lm4ES7_lEE:
        /* <DEDUP_REMOVED lines=12> */
[----:B------:R-:W-:Y:S01]  /*00c0*/  ULDC.64 UR12, c[0x0][0x208] ;  /* 0x00008200000c7ab9 */ /* 0x000fe20000000a00 */
[----:B0-----:R-:W-:-:S04]  /*00d0*/  IABS R4, R6 ;  /* 0x0000000600047213 */ /* 0x001fc80000000000 */
[----:B------:R-:W0:Y:S08]  /*00e0*/  I2F.RP R0, R4 ;  /* 0x0000000400007306 */ /* 0x000e300000209400 */
[----:B0-----:R-:W0:Y:S02]  /*00f0*/  MUFU.RCP R0, R0 ;  /* 0x0000000000007308 */ /* 0x001e240000001000 */
[----:B0-----:R-:W-:-:S06]  /*0100*/  VIADD R2, R0, 0xffffffe ;  /* 0x0ffffffe00027836 */ /* 0x001fcc0000000000 */
[----:B------:R0:W1:Y:S02]  /*0110*/  F2I.FTZ.U32.TRUNC.NTZ R3, R2 ;  /* 0x0000000200037305 */ /* 0x000064000021f000 */
[----:B0-----:R-:W-:Y:S02]  /*0120*/  IMAD.MOV.U32 R2, RZ, RZ, RZ ;  /* 0x000000ffff027224 */ /* 0x001fe400078e00ff */
[----:B-1----:R-:W-:-:S04]  /*0130*/  IMAD.MOV R7, RZ, RZ, -R3 ;  /* 0x000000ffff077224 */ /* 0x002fc800078e0a03 */
[----:B------:R-:W-:-:S04]  /*0140*/  IMAD R7, R7, R4, RZ ;  /* 0x0000000407077224 */ /* 0x000fc800078e02ff */
[----:B------:R-:W-:Y:S02]  /*0150*/  IMAD.HI.U32 R3, R3, R7, R2 ;  /* 0x0000000703037227 */ /* 0x000fe400078e0002 */
[----:B------:R-:W0:Y:S02]  /*0160*/  LDC R2, c[0x0][0x250] ;  /* 0x00009400ff027b82 */ /* 0x000e240000000800 */
[----:B------:R-:W-:-:S04]  /*0170*/  IMAD.MOV.U32 R7, RZ, RZ, R8 ;  /* 0x000000ffff077224 */ /* 0x000fc800078e0008 */
        /* <DEDUP_REMOVED lines=8> */
[----:B------:R-:W1:Y:S01]  /*0200*/  LDC R4, c[0x0][0x248] ;  /* 0x00009200ff047b82 */ /* 0x000e620000000800 */
[----:B------:R-:W-:-:S04]  /*0210*/  LOP3.LUT R3, R5, R6, RZ, 0x3c, !PT ;  /* 0x0000000605037212 */ /* 0x000fc800078e3cff */
[----:B------:R-:W-:-:S06]  /*0220*/  ISETP.GE.AND P2, PT, R3, RZ, PT ;  /* 0x000000ff0300720c */ /* 0x000fcc0003f46270 */
[----:B------:R-:W-:Y:S01]  /*0230*/  @P0 VIADD R0, R0, 0x1 ;  /* 0x0000000100000836 */ /* 0x000fe20000000000 */
[----:B0-----:R-:W-:-:S06]  /*0240*/  ISETP.NE.AND P0, PT, R6, R2, PT ;  /* 0x000000020600720c */ /* 0x001fcc0003f05270 */
[----:B------:R-:W-:Y:S01]  /*0250*/  @!P2 IMAD.MOV R0, RZ, RZ, -R0 ;  /* 0x000000ffff00a224 */ /* 0x000fe200078e0a00 */
[----:B------:R-:W-:-:S04]  /*0260*/  @!P1 LOP3.LUT R0, RZ, R6, RZ, 0x33, !PT ;  /* 0x00000006ff009212 */ /* 0x000fc800078e33ff */
[----:B------:R-:W-:Y:S02]  /*0270*/  IADD3 R3, -R0, RZ, RZ ;  /* 0x000000ff00037210 */ /* 0x000fe40007ffe1ff */
[----:B-1----:R-:W-:-:S03]  /*0280*/  ISETP.EQ.AND P1, PT, R4, UR4, PT ;  /* 0x0000000404007c0c */ /* 0x002fc6000bf22270 */
[----:B------:R-:W-:-:S10]  /*0290*/  IMAD R3, R6, R3, R5 ;  /* 0x0000000306037224 */ /* 0x000fd400078e0205 */
[----:B------:R-:W-:Y:S05]  /*02a0*/  @!P0 BRA P1, `(.L_x_155) ;  /* 0x0000001c000c8947 */ /* 0x000fea0000800000 */
[----:B------:R-:W0:Y:S01]  /*02b0*/  LDC R5, c[0x0][0x238] ;  /* 0x00008e00ff057b82 */ /* 0x000e220000000800 */
[----:B------:R-:W1:Y:S01]  /*02c0*/  I2F.F64 R6, R3 ;  /* 0x0000000300067312 */ /* 0x000e620000201c00 */
[----:B------:R-:W-:Y:S01]  /*02d0*/  ULDC.U8 UR4, c[0x0][0x228] ;  /* 0x00008a0000047ab9 */ /* 0x000fe20000000000 */
[----:B------:R-:W-:Y:S01]  /*02e0*/  UMOV UR5, 0x380fffff ;  /* 0x380fffff00057882 */ /* 0x000fe20000000000 */
[----:B------:R-:W-:-:S04]  /*02f0*/  UPRMT UR4, UR4, 0x8880, URZ ;  /* 0x0000888004047896 */ /* 0x000fc8000800003f */
[----:B------:R-:W2:Y:S01]  /*0300*/  LDC.64 R12, c[0x0][0x220] ;  /* 0x00008800ff0c7b82 */ /* 0x000ea20000000a00 */
[----:B------:R-:W3:Y:S01]  /*0310*/  I2F.F64 R10, R0 ;  /* 0x00000000000a7312 */ /* 0x000ee20000201c00 */
[----:B------:R-:W-:Y:S01]  /*0320*/  ISETP.NE.AND P0, PT, RZ, UR4, PT ;  /* 0x00000004ff007c0c */ /* 0x000fe2000bf05270 */
[----:B------:R-:W-:-:S05]  /*0330*/  UMOV UR4, 0xf0000000 ;  /* 0xf000000000047882 */ /* 0x000fca0000000000 */
[----:B------:R-:W4:Y:S01]  /*0340*/  LDC.64 R14, c[0x0][0x218] ;  /* 0x00008600ff0e7b82 */ /* 0x000f220000000a00 */
[C---:B-1----:R-:W-:Y:S01]  /*0350*/  DADD R8, R6.reuse, 0.5 ;  /* 0x3fe0000006087429 */ /* 0x042fe20000000000 */
[----:B0-----:R-:W-:Y:S01]  /*0360*/  ISETP.GE.AND P1, PT, R5, 0x1, PT ;  /* 0x000000010500780c */ /* 0x001fe20003f26270 */
[----:B--2---:R-:W-:-:S06]  /*0370*/  DMUL R6, R6, R12 ;  /* 0x0000000c06067228 */ /* 0x004fcc0000000000 */
[----:B------:R-:W-:Y:S02]  /*0380*/  DFMA R8, R8, R12, -0.5 ;  /* 0xbfe000000808742b */ /* 0x000fe4000000000c */
[C---:B---3--:R-:W-:Y:S02]  /*0390*/  DADD R12, R10.reuse, 0.5 ;  /* 0x3fe000000a0c7429 */ /* 0x048fe40000000000 */
[----:B----4-:R-:W-:-:S06]  /*03a0*/  DMUL R10, R10, R14 ;  /* 0x0000000e0a0a7228 */ /* 0x010fcc0000000000 */
[----:B------:R-:W-:Y:S01]  /*03b0*/  DFMA R12, R12, R14, -0.5 ;  /* 0xbfe000000c0c742b */ /* 0x000fe2000000000e */
[----:B------:R-:W-:Y:S02]  /*03c0*/  FSEL R8, R8, R6, !P0 ;  /* 0x0000000608087208 */ /* 0x000fe40004000000 */
[----:B------:R-:W-:Y:S01]  /*03d0*/  FSEL R9, R9, R7, !P0 ;  /* 0x0000000709097208 */ /* 0x000fe20004000000 */
[----:B------:R-:W-:Y:S07]  /*03e0*/  @!P1 EXIT ;  /* 0x000000000000994d */ /* 0x000fee0003800000 */
[----:B------:R-:W0:Y:S01]  /*03f0*/  F2F.F32.F64 R14, R8 ;  /* 0x00000008000e7310 */ /* 0x000e220000301000 */
[----:B------:R-:W-:Y:S01]  /*0400*/  FSEL R10, R12, R10, !P0 ;  /* 0x0000000a0c0a7208 */ /* 0x000fe20004000000 */
[----:B------:R-:W-:Y:S01]  /*0410*/  DSETP.GEU.AND P1, PT, |R8|, UR4, PT ;  /* 0x0000000408007e2a */ /* 0x000fe2000bf2e200 */
[----:B------:R-:W-:Y:S01]  /*0420*/  FSEL R11, R13, R11, !P0 ;  /* 0x0000000b0d0b7208 */ /* 0x000fe20004000000 */
[----:B------:R-:W-:Y:S01]  /*0430*/  IMAD.MOV.U32 R34, RZ, RZ, 0x0 ;  /* 0x00000000ff227424 */ /* 0x000fe200078e00ff */
[----:B------:R-:W1:Y:S01]  /*0440*/  LDC R12, c[0x0][0x240] ;  /* 0x00009000ff0c7b82 */ /* 0x000e620000000800 */
[----:B------:R-:W-:Y:S02]  /*0450*/  IMAD.MOV.U32 R35, RZ, RZ, 0x3ff40000 ;  /* 0x3ff40000ff237424 */ /* 0x000fe400078e00ff */
[----:B------:R-:W2:Y:S01]  /*0460*/  F2F.F32.F64 R5, R10 ;  /* 0x0000000a00057310 */ /* 0x000ea20000301000 */
[----:B------:R-:W-:Y:S01]  /*0470*/  DSETP.GEU.AND P0, PT, |R10|, UR4, PT ;  /* 0x000000040a007e2a */ /* 0x000fe2000bf0e200 */
[----:B------:R-:W-:-:S02]  /*0480*/  IMAD.MOV.U32 R36, RZ, RZ, 0x0 ;  /* 0x00000000ff247424 */ /* 0x000fc400078e00ff */
[----:B------:R-:W-:-:S04]  /*0490*/  IMAD.MOV.U32 R37, RZ, RZ, 0x3fe80000 ;  /* 0x3fe80000ff257424 */ /* 0x000fc800078e00ff */
[----:B0-----:R-:W-:-:S04]  /*04a0*/  @!P1 FMUL R14, R14, 1.175494350822287508e-38 ;  /* 0x008000000e0e9820 */ /* 0x001fc80000400000 */
[----:B------:R-:W0:Y:S03]  /*04b0*/  F2I.FTZ.FLOOR.NTZ R13, R14 ;  /* 0x0000000e000d7305 */ /* 0x000e260000217100 */
[----:B--2---:R-:W-:-:S06]  /*04c0*/  @!P0 FMUL R5, R5, 1.175494350822287508e-38 ;  /* 0x0080000005058820 */ /* 0x004fcc0000400000 */
[----:B------:R-:W2:Y:S01]  /*04d0*/  F2I.FTZ.FLOOR.NTZ R5, R5 ;  /* 0x0000000500057305 */ /* 0x000ea20000217100 */
[----:B-1----:R-:W-:-:S07]  /*04e0*/  ISETP.GE.AND P0, PT, R12, 0x1, PT ;  /* 0x000000010c00780c */ /* 0x002fce0003f06270 */
[----:B0-----:R-:W0:Y:S08]  /*04f0*/  I2F.F64 R6, R13 ;  /* 0x0000000d00067312 */ /* 0x001e300000201c00 */
[----:B--2---:R-:W1:Y:S01]  /*0500*/  I2F.F64 R18, R5 ;  /* 0x0000000500127312 */ /* 0x004e620000201c00 */
[----:B0-----:R-:W-:Y:S02]  /*0510*/  DADD R6, R8, -R6 ;  /* 0x0000000008067229 */ /* 0x001fe40000000806 */
[----:B-1----:R-:W-:-:S06]  /*0520*/  DADD R18, R10, -R18 ;  /* 0x000000000a127229 */ /* 0x002fcc0000000812 */
[CC--:B------:R-:W-:Y:S02]  /*0530*/  DFMA R8, R6.reuse, R34.reuse, -2.25 ;  /* 0xc00200000608742b */ /* 0x0c0fe40000000022 */
[C---:B------:R-:W-:Y:S02]  /*0540*/  DADD R22, -R6.reuse, 1 ;  /* 0x3ff0000006167429 */ /* 0x040fe40000000100 */
[----:B------:R-:W-:Y:S02]  /*0550*/  DADD R20, R6, 1 ;  /* 0x3ff0000006147429 */ /* 0x000fe40000000000 */
[----:B------:R-:W-:Y:S02]  /*0560*/  DFMA R10, R18, R34, -2.25 ;  /* 0xc0020000120a742b */ /* 0x000fe40000000022 */
[----:B------:R-:W-:Y:S02]  /*0570*/  DMUL R8, R6, R8 ;  /* 0x0000000806087228 */ /* 0x000fe40000000000 */
[----:B------:R-:W-:-:S02]  /*0580*/  DADD R24, R18, 1 ;  /* 0x3ff0000012187429 */ /* 0x000fc40000000000 */
[C---:B------:R-:W-:Y:S02]  /*0590*/  DADD R26, -R18.reuse, 1 ;  /* 0x3ff00000121a7429 */ /* 0x040fe40000000100 */
[----:B------:R-:W-:Y:S02]  /*05a0*/  DMUL R32, R18, R10 ;  /* 0x0000000a12207228 */ /* 0x000fe40000000000 */
[----:B------:R-:W-:Y:S02]  /*05b0*/  DFMA R16, R6, R8, 1 ;  /* 0x3ff000000610742b */ /* 0x000fe40000000008 */
[----:B------:R-:W-:Y:S02]  /*05c0*/  DFMA R10, R24, -R36, 3.75 ;  /* 0x400e0000180a742b */ /* 0x000fe40000000824 */
[C---:B------:R-:W-:Y:S02]  /*05d0*/  DFMA R8, R22.reuse, R34, -2.25 ;  /* 0xc00200001608742b */ /* 0x040fe40000000022 */
[----:B------:R-:W-:-:S02]  /*05e0*/  DADD R28, R22, 1 ;  /* 0x3ff00000161c7429 */ /* 0x000fc40000000000 */
[----:B------:R-:W-:Y:S02]  /*05f0*/  DFMA R34, R26, R34, -2.25 ;  /* 0xc00200001a22742b */ /* 0x000fe40000000022 */
[----:B------:R-:W-:Y:S02]  /*0600*/  DFMA R6, R20, -R36, 3.75 ;  /* 0x400e00001406742b */ /* 0x000fe40000000824 */
[----:B------:R-:W-:Y:S02]  /*0610*/  DADD R30, R26, 1 ;  /* 0x3ff000001a1e7429 */ /* 0x000fe40000000000 */
[----:B------:R-:W-:Y:S02]  /*0620*/  DFMA R14, R24, R10, -6 ;  /* 0xc0180000180e742b */ /* 0x000fe4000000000a */
[----:B------:R-:W-:Y:S02]  /*0630*/  DFMA R10, R28, -R36, 3.75 ;  /* 0x400e00001c0a742b */ /* 0x000fe40000000824 */
[----:B------:R-:W-:-:S02]  /*0640*/  DFMA R6, R20, R6, -6 ;  /* 0xc01800001406742b */ /* 0x000fc40000000006 */
[----:B------:R-:W-:Y:S02]  /*0650*/  DMUL R8, R22, R8 ;  /* 0x0000000816087228 */ /* 0x000fe40000000000 */
[----:B------:R-:W-:Y:S02]  /*0660*/  DMUL R34, R26, R34 ;  /* 0x000000221a227228 */ /* 0x000fe40000000000 */
[----:B------:R-:W-:Y:S02]  /*0670*/  DFMA R36, R30, -R36, 3.75 ;  /* 0x400e00001e24742b */ /* 0x000fe40000000824 */
[----:B------:R-:W-:Y:S02]  /*0680*/  DFMA R18, R18, R32, 1 ;  /* 0x3ff000001212742b */ /* 0x000fe40000000020 */
[----:B------:R-:W-:Y:S02]  /*0690*/  DFMA R20, R20, R6, 3 ;  /* 0x400800001414742b */ /* 0x000fe40000000006 */
[----:B------:R-:W-:-:S02]  /*06a0*/  DFMA R22, R22, R8, 1 ;  /* 0x3ff000001616742b */ /* 0x000fc40000000008 */
[----:B------:R-:W-:Y:S02]  /*06b0*/  DFMA R24, R24, R14, 3 ;  /* 0x400800001818742b */ /* 0x000fe4000000000e */
[----:B------:R-:W-:Y:S02]  /*06c0*/  DFMA R26, R26, R34, 1 ;  /* 0x3ff000001a1a742b */ /* 0x000fe40000000022 */
[----:B------:R-:W-:Y:S02]  /*06d0*/  DFMA R10, R28, R10, -6 ;  /* 0xc01800001c0a742b */ /* 0x000fe4000000000a */
[----:B------:R-:W-:Y:S01]  /*06e0*/  DFMA R36, R30, R36, -6 ;  /* 0xc01800001e24742b */ /* 0x000fe20000000024 */
[----:B------:R-:W-:Y:S10]  /*06f0*/  @!P0 EXIT ;  /* 0x000000000000894d */ /* 0x000ff40003800000 */
[----:B------:R-:W-:Y:S01]  /*0700*/  SHF.R.S32.HI R6, RZ, 0x1f, R3 ;  /* 0x0000001fff067819 */ /* 0x000fe20000011403 */
[----:B------:R-:W-:Y:S01]  /*0710*/  VIADD R4, R4, 0xffffffff ;  /* 0xffffffff04047836 */ /* 0x000fe20000000000 */
[----:B------:R-:W-:Y:S01]  /*0720*/  ULDC.64 UR4, c[0x0][0x2b8] ;  /* 0x0000ae0000047ab9 */ /* 0x000fe20000000a00 */
[----:B------:R-:W-:Y:S01]  /*0730*/  ULDC.64 UR6, c[0x0][0x268] ;  /* 0x00009a0000067ab9 */ /* 0x000fe20000000a00 */
[----:B------:R-:W-:Y:S01]  /*0740*/  DFMA R30, R30, R36, 3 ;  /* 0x400800001e1e742b */ /* 0x000fe20000000024 */
[----:B------:R-:W-:Y:S01]  /*0750*/  IMAD R6, R6, UR4, RZ ;  /* 0x0000000406067c24 */ /* 0x000fe2000f8e02ff */
[C-C-:B------:R-:W-:Y:S01]  /*0760*/  VIADDMNMX.RELU R14, R5.reuse, 0x2, R4.reuse, PT ;  /* 0x00000002050e7846 */ /* 0x140fe20003801104 */
[----:B------:R-:W-:Y:S01]  /*0770*/  VIADD R2, R2, 0xffffffff ;  /* 0xffffffff02027836 */ /* 0x000fe20000000000 */
[----:B------:R-:W-:Y:S01]  /*0780*/  VIADDMNMX.RELU R47, R5, 0xffffffff, R4, PT ;  /* 0xffffffff052f7846 */ /* 0x000fe20003801104 */
[----:B------:R-:W-:Y:S01]  /*0790*/  IMAD R9, R3, UR5, R6 ;  /* 0x0000000503097c24 */ /* 0x000fe2000f8e0206 */
[----:B------:R-:W-:Y:S01]  /*07a0*/  VIMNMX.RELU R49, R5, R4, PT ;  /* 0x0000000405317248 */ /* 0x000fe20003fe1100 */
[----:B------:R-:W-:Y:S01]  /*07b0*/  VIADD R37, R13, 0x1 ;  /* 0x000000010d257836 */ /* 0x000fe20000000000 */
[----:B------:R-:W-:Y:S01]  /*07c0*/  VIADDMNMX.RELU R51, R5, 0x1, R4, PT ;  /* 0x0000000105337846 */ /* 0x000fe20003801104 */
[----:B------:R-:W-:Y:S01]  /*07d0*/  IMAD.WIDE.U32 R4, R3, UR4, RZ ;  /* 0x0000000403047c25 */ /* 0x000fe2000f8e00ff */
[----:B------:R-:W-:Y:S01]  /*07e0*/  SHF.R.S32.HI R3, RZ, 0x1f, R14 ;  /* 0x0000001fff037819 */ /* 0x000fe2000001140e */
[----:B------:R-:W-:Y:S01]  /*07f0*/  DFMA R28, R28, R10, 3 ;  /* 0x400800001c1c742b */ /* 0x000fe2000000000a */
[C---:B------:R-:W-:Y:S01]  /*0800*/  VIADDMNMX.RELU R45, R13.reuse, 0x2, R2, PT ;  /* 0x000000020d2d7846 */ /* 0x040fe20003801102 */
[----:B------:R-:W-:Y:S01]  /*0810*/  VIADD R7, R13, 0xffffffff ;  /* 0xffffffff0d077836 */ /* 0x000fe20000000000 */
[-C--:B------:R-:W-:Y:S01]  /*0820*/  VIMNMX.RELU R37, R37, R2.reuse, PT ;  /* 0x0000000225257248 */ /* 0x080fe20003fe1100 */
[----:B------:R-:W-:Y:S01]  /*0830*/  IMAD R3, R3, UR6, RZ ;  /* 0x0000000603037c24 */ /* 0x000fe2000f8e02ff */
[-C--:B------:R-:W-:Y:S01]  /*0840*/  VIMNMX.RELU R13, R13, R2.reuse, PT ;  /* 0x000000020d0d7248 */ /* 0x080fe20003fe1100 */
[----:B------:R-:W-:Y:S01]  /*0850*/  ULDC.64 UR4, c[0x0][0x2b0] ;  /* 0x0000ac0000047ab9 */ /* 0x000fe20000000a00 */
[----:B------:R-:W-:Y:S01]  /*0860*/  STL.64 [R1+0xf0], R22 ;  /* 0x0000f01601007387 */ /* 0x000fe20000100a00 */
[----:B------:R-:W-:Y:S01]  /*0870*/  IMAD R11, R14, UR7, R3 ;  /* 0x000000070e0b7c24 */ /* 0x000fe2000f8e0203 */
[----:B------:R-:W-:Y:S01]  /*0880*/  SHF.R.S32.HI R8, RZ, 0x1f, R45 ;  /* 0x0000001fff087819 */ /* 0x000fe2000001142d */
[----:B------:R-:W-:Y:S01]  /*0890*/  IMAD.IADD R3, R5, 0x1, R9 ;  /* 0x0000000105037824 */ /* 0x000fe200078e0209 */
[----:B------:R-:W-:Y:S01]  /*08a0*/  VIMNMX.RELU R5, R7, R2, PT ;  /* 0x0000000207057248 */ /* 0x000fe20003fe1100 */
[----:B------:R-:W-:Y:S01]  /*08b0*/  IMAD.MOV.U32 R2, RZ, RZ, R4 ;  /* 0x000000ffff027224 */ /* 0x000fe200078e0004 */
[----:B------:R-:W-:Y:S01]  /*08c0*/  STL.64 [R1+0xe8], R20 ;  /* 0x0000e81401007387 */ /* 0x000fe20000100a00 */
[----:B------:R-:W-:Y:S01]  /*08d0*/  ULDC.64 UR8, c[0x0][0x270] ;  /* 0x00009c0000087ab9 */ /* 0x000fe20000000a00 */
[----:B------:R-:W-:Y:S01]  /*08e0*/  SHF.R.S32.HI R4, RZ, 0x1f, R37 ;  /* 0x0000001fff047819 */ /* 0x000fe20000011425 */
[----:B------:R-:W-:Y:S01]  /*08f0*/  IMAD.WIDE.U32 R2, R0, UR4, R2 ;  /* 0x0000000400027c25 */ /* 0x000fe2000f8e0002 */
[----:B------:R-:W-:Y:S01]  /*0900*/  STL.64 [R1+0xe0], R18 ;  /* 0x0000e01201007387 */ /* 0x000fe20000100a00 */
[----:B------:R-:W-:Y:S01]  /*0910*/  SHF.R.S32.HI R32, RZ, 0x1f, R13 ;  /* 0x0000001fff207819 */ /* 0x000fe2000001140d */
[----:B------:R-:W-:Y:S01]  /*0920*/  ULDC.64 UR10, c[0x0][0x260] ;  /* 0x00009800000a7ab9 */ /* 0x000fe20000000a00 */
[----:B------:R-:W-:Y:S01]  /*0930*/  IMAD R8, R8, UR8, RZ ;  /* 0x0000000808087c24 */ /* 0x000fe2000f8e02ff */
[----:B------:R-:W-:Y:S01]  /*0940*/  STL.64 [R1+0xd8], R16 ;  /* 0x0000d81001007387 */ /* 0x000fe20000100a00 */
[----:B------:R-:W-:Y:S01]  /*0950*/  IMAD.WIDE.U32 R42, R45, UR8, RZ ;  /* 0x000000082d2a7c25 */ /* 0x000fe2000f8e00ff */
[----:B------:R-:W-:-:S02]  /*0960*/  SHF.R.S32.HI R6, RZ, 0x1f, R0 ;  /* 0x0000001fff067819 */ /* 0x000fc40000011400 */
[----:B------:R0:W-:Y:S01]  /*0970*/  STL.64 [R1+0x90], R2 ;  /* 0x0000900201007387 */ /* 0x0001e20000100a00 */
[----:B------:R-:W-:Y:S02]  /*0980*/  IMAD R35, R45, UR9, R8 ;  /* 0x000000092d237c24 */ /* 0x000fe4000f8e0208 */
[----:B------:R-:W-:Y:S02]  /*0990*/  IMAD R32, R32, UR8, RZ ;  /* 0x0000000820207c24 */ /* 0x000fe4000f8e02ff */
[----:B------:R-:W-:-:S04]  /*09a0*/  IMAD.WIDE.U32 R40, R37, UR8, RZ ;  /* 0x0000000825287c25 */ /* 0x000fc8000f8e00ff */
[----:B------:R-:W-:Y:S01]  /*09b0*/  IMAD.WIDE.U32 R14, R14, UR6, RZ ;  /* 0x000000060e0e7c25 */ /* 0x000fe2000f8e00ff */
[----:B0-----:R-:W-:-:S03]  /*09c0*/  SHF.R.S32.HI R2, RZ, 0x1f, R49 ;  /* 0x0000001fff027819 */ /* 0x001fc60000011431 */
[----:B------:R-:W-:Y:S01]  /*09d0*/  IMAD.IADD R43, R43, 0x1, R35 ;  /* 0x000000012b2b7824 */ /* 0x000fe200078e0223 */
[----:B------:R-:W-:Y:S01]  /*09e0*/  SHF.R.S32.HI R3, RZ, 0x1f, R51 ;  /* 0x0000001fff037819 */ /* 0x000fe20000011433 */
[----:B------:R-:W-:Y:S01]  /*09f0*/  IMAD.WIDE.U32 R38, R13, UR8, RZ ;  /* 0x000000080d267c25 */ /* 0x000fe2000f8e00ff */
[----:B------:R-:W-:-:S03]  /*0a00*/  IADD3 R15, R15, R11, RZ ;  /* 0x0000000b0f0f7210 */ /* 0x000fc60007ffe0ff */
[----:B------:R-:W-:Y:S02]  /*0a10*/  IMAD R2, R2, UR6, RZ ;  /* 0x0000000602027c24 */ /* 0x000fe4000f8e02ff */
[----:B------:R-:W-:Y:S02]  /*0a20*/  IMAD R34, R3, UR6, RZ ;  /* 0x0000000603227c24 */ /* 0x000fe4000f8e02ff */
[----:B------:R-:W-:Y:S02]  /*0a30*/  IMAD R12, R49, UR7, R2 ;  /* 0x00000007310c7c24 */ /* 0x000fe4000f8e0202 */
[----:B------:R-:W-:Y:S01]  /*0a40*/  IMAD R2, R4, UR8, RZ ;  /* 0x0000000804027c24 */ /* 0x000fe2000f8e02ff */
[----:B------:R-:W-:Y:S01]  /*0a50*/  SHF.R.S32.HI R4, RZ, 0x1f, R5 ;  /* 0x0000001fff047819 */ /* 0x000fe20000011405 */
[----:B------:R-:W-:Y:S02]  /*0a60*/  IMAD R3, R13, UR9, R32 ;  /* 0x000000090d037c24 */ /* 0x000fe4000f8e0220 */
[----:B------:R-:W-:Y:S01]  /*0a70*/  IMAD R2, R37, UR9, R2 ;  /* 0x0000000925027c24 */ /* 0x000fe2000f8e0202 */
[----:B------:R-:W0:Y:S01]  /*0a80*/  LDC.64 R32, c[0x0][0x2a8] ;  /* 0x0000aa00ff207b82 */ /* 0x000e220000000a00 */
[----:B------:R-:W-:-:S04]  /*0a90*/  IMAD.WIDE.U32 R22, R51, UR6, R42 ;  /* 0x0000000633167c25 */ /* 0x000fc8000f8e002a */
[----:B------:R-:W-:Y:S01]  /*0aa0*/  IMAD.IADD R41, R41, 0x1, R2 ;  /* 0x0000000129297824 */ /* 0x000fe200078e0202 */
[----:B------:R-:W-:Y:S01]  /*0ab0*/  STL.64 [R1+0x80], R22 ;  /* 0x0000801601007387 */ /* 0x000fe20000100a00 */
[----:B------:R-:W-:Y:S02]  /*0ac0*/  IMAD.IADD R39, R39, 0x1, R3 ;  /* 0x0000000127277824 */ /* 0x000fe400078e0203 */
[----:B------:R-:W-:-:S04]  /*0ad0*/  IMAD.WIDE.U32 R20, R49, UR6, R42 ;  /* 0x0000000631147c25 */ /* 0x000fc8000f8e002a */
[----:B------:R-:W-:Y:S01]  /*0ae0*/  IMAD.WIDE.U32 R42, R47, UR6, R42 ;  /* 0x000000062f2a7c25 */ /* 0x000fe2000f8e002a */
[----:B------:R-:W-:Y:S03]  /*0af0*/  STL.64 [R1+0x78], R20 ;  /* 0x0000781401007387 */ /* 0x000fe60000100a00 */
[C---:B------:R-:W-:Y:S01]  /*0b00*/  IMAD.WIDE.U32 R10, R51.reuse, UR6, RZ ;  /* 0x00000006330a7c25 */ /* 0x040fe2000f8e00ff */
[----:B------:R-:W-:Y:S03]  /*0b10*/  STL.64 [R1+0x70], R42 ;  /* 0x0000702a01007387 */ /* 0x000fe60000100a00 */
[----:B------:R-:W-:Y:S02]  /*0b20*/  IMAD R34, R51, UR7, R34 ;  /* 0x0000000733227c24 */ /* 0x000fe4000f8e0222 */
[----:B------:R-:W-:-:S04]  /*0b30*/  IMAD.WIDE.U32 R18, R49, UR6, R40 ;  /* 0x0000000631127c25 */ /* 0x000fc8000f8e0028 */
[C---:B------:R-:W-:Y:S01]  /*0b40*/  IMAD.WIDE.U32 R50, R47.reuse, UR6, R40 ;  /* 0x000000062f327c25 */ /* 0x040fe2000f8e0028 */
[----:B------:R-:W-:Y:S03]  /*0b50*/  STL.64 [R1+0x58], R18 ;  /* 0x0000581201007387 */ /* 0x000fe60000100a00 */
[----:B------:R-:W-:Y:S01]  /*0b60*/  IMAD.WIDE.U32 R60, R47, UR6, R38 ;  /* 0x000000062f3c7c25 */ /* 0x000fe2000f8e0026 */
[----:B------:R-:W-:Y:S03]  /*0b70*/  STL.64 [R1+0x50], R50 ;  /* 0x0000503201007387 */ /* 0x000fe60000100a00 */
[--C-:B------:R-:W-:Y:S01]  /*0b80*/  IMAD.WIDE.U32 R16, R45, UR8, R14.reuse ;  /* 0x000000082d107c25 */ /* 0x100fe2000f8e000e */
[----:B------:R-:W-:Y:S03]  /*0b90*/  STL.64 [R1+0x30], R60 ;  /* 0x0000303c01007387 */ /* 0x000fe60000100a00 */
[--C-:B------:R-:W-:Y:S01]  /*0ba0*/  IMAD.WIDE.U32 R44, R37, UR8, R14.reuse ;  /* 0x00000008252c7c25 */ /* 0x100fe2000f8e000e */
[----:B------:R-:W-:Y:S03]  /*0bb0*/  STL.64 [R1+0x88], R16 ;  /* 0x0000881001007387 */ /* 0x000fe60000100a00 */
[----:B------:R-:W-:-:S04]  /*0bc0*/  IMAD.WIDE.U32 R38, R13, UR8, R14 ;  /* 0x000000080d267c25 */ /* 0x000fc8000f8e000e */
[----:B------:R-:W-:Y:S02]  /*0bd0*/  IMAD.WIDE.U32 R58, R5, UR8, R14 ;  /* 0x00000008053a7c25 */ /* 0x000fe4000f8e000e */
[----:B------:R-:W2:Y:S02]  /*0be0*/  LDL.64 R14, [R1+0x90] ;  /* 0x00009000010e7983 */ /* 0x000ea40000100a00 */
[----:B------:R-:W-:Y:S02]  /*0bf0*/  IMAD R7, R6, UR4, RZ ;  /* 0x0000000406077c24 */ /* 0x000fe4000f8e02ff */
[----:B------:R-:W-:-:S04]  /*0c00*/  IMAD.WIDE.U32 R8, R49, UR6, RZ ;  /* 0x0000000631087c25 */ /* 0x000fc8000f8e00ff */
[----:B------:R-:W-:Y:S01]  /*0c10*/  IMAD R36, R0, UR5, R7 ;  /* 0x0000000500247c24 */ /* 0x000fe2000f8e0207 */
[----:B------:R-:W-:Y:S01]  /*0c20*/  SHF.R.S32.HI R0, RZ, 0x1f, R47 ;  /* 0x0000001fff007819 */ /* 0x000fe2000001142f */
[----:B------:R-:W-:Y:S02]  /*0c30*/  IMAD.IADD R11, R11, 0x1, R34 ;  /* 0x000000010b0b7824 */ /* 0x000fe400078e0222 */
[----:B------:R-:W-:-:S04]  /*0c40*/  IMAD.WIDE.U32 R6, R47, UR6, RZ ;  /* 0x000000062f067c25 */ /* 0x000fc8000f8e00ff */
[----:B------:R-:W-:Y:S02]  /*0c50*/  IMAD R0, R0, UR6, RZ ;  /* 0x0000000600007c24 */ /* 0x000fe4000f8e02ff */
[----:B------:R-:W-:Y:S02]  /*0c60*/  IMAD.IADD R9, R9, 0x1, R12 ;  /* 0x0000000109097824 */ /* 0x000fe400078e020c */
[----:B------:R-:W-:Y:S02]  /*0c70*/  IMAD R0, R47, UR7, R0 ;  /* 0x000000072f007c24 */ /* 0x000fe4000f8e0200 */
[----:B------:R-:W-:Y:S01]  /*0c80*/  IMAD.WIDE.U32 R46, R37, UR8, R10 ;  /* 0x00000008252e7c25 */ /* 0x000fe2000f8e000a */
[----:B------:R-:W-:Y:S03]  /*0c90*/  STL.64 [R1+0x68], R44 ;  /* 0x0000682c01007387 */ /* 0x000fe60000100a00 */
[----:B------:R-:W-:-:S02]  /*0ca0*/  IMAD.IADD R7, R7, 0x1, R0 ;  /* 0x0000000107077824 */ /* 0x000fc400078e0200 */
[--C-:B------:R-:W-:Y:S01]  /*0cb0*/  IMAD.WIDE.U32 R40, R13, UR8, R10.reuse ;  /* 0x000000080d287c25 */ /* 0x100fe2000f8e000a */
[----:B------:R-:W-:Y:S03]  /*0cc0*/  STL.64 [R1+0x48], R38 ;  /* 0x0000482601007387 */ /* 0x000fe60000100a00 */
[----:B------:R-:W-:Y:S01]  /*0cd0*/  IMAD.WIDE.U32 R56, R5, UR8, R10 ;  /* 0x0000000805387c25 */ /* 0x000fe2000f8e000a */
[----:B------:R-:W-:Y:S03]  /*0ce0*/  STL.64 [R1+0x60], R46 ;  /* 0x0000602e01007387 */ /* 0x000fe60000100a00 */
[----:B------:R-:W-:Y:S02]  /*0cf0*/  IMAD R4, R4, UR8, RZ ;  /* 0x0000000804047c24 */ /* 0x000fe4000f8e02ff */
[--C-:B------:R-:W-:Y:S01]  /*0d00*/  IMAD.WIDE.U32 R48, R13, UR8, R8.reuse ;  /* 0x000000080d307c25 */ /* 0x100fe2000f8e0008 */
[----:B------:R-:W-:Y:S03]  /*0d10*/  STL.64 [R1+0x28], R58 ;  /* 0x0000283a01007387 */ /* 0x000fe60000100a00 */
[C---:B------:R-:W-:Y:S01]  /*0d20*/  IMAD.WIDE.U32 R54, R5.reuse, UR8, R8 ;  /* 0x0000000805367c25 */ /* 0x040fe2000f8e0008 */
[----:B------:R-:W-:Y:S03]  /*0d30*/  STL.64 [R1+0x40], R40 ;  /* 0x0000402801007387 */ /* 0x000fe60000100a00 */
[C---:B------:R-:W-:Y:S01]  /*0d40*/  IMAD.WIDE.U32 R52, R5.reuse, UR8, R6 ;  /* 0x0000000805347c25 */ /* 0x040fe2000f8e0006 */
[----:B0-----:R-:W-:Y:S01]  /*0d50*/  SHF.L.U64.HI R6, R32, 0x3, R33 ;  /* 0x0000000320067819 */ /* 0x001fe20000010221 */
[----:B------:R-:W-:Y:S02]  /*0d60*/  STL.64 [R1+0x20], R56 ;  /* 0x0000203801007387 */ /* 0x000fe40000100a00 */
[----:B------:R-:W-:-:S02]  /*0d70*/  IMAD R4, R5, UR9, R4 ;  /* 0x0000000905047c24 */ /* 0x000fc4000f8e0204 */
[----:B------:R-:W-:Y:S04]  /*0d80*/  STL.64 [R1+0x38], R48 ;  /* 0x0000383001007387 */ /* 0x000fe80000100a00 */
[----:B------:R-:W-:Y:S04]  /*0d90*/  STL.64 [R1+0x18], R54 ;  /* 0x0000183601007387 */ /* 0x000fe80000100a00 */
[----:B------:R0:W-:Y:S04]  /*0da0*/  STL [R1+0x8], R6 ;  /* 0x0000080601007387 */ /* 0x0001e80000100800 */
[----:B------:R-:W-:Y:S01]  /*0db0*/  STL.64 [R1+0x10], R52 ;  /* 0x0000103401007387 */ /* 0x000fe20000100a00 */
[----:B0-----:R-:W-:Y:S01]  /*0dc0*/  IMAD.IADD R6, R34, 0x1, R23 ;  /* 0x0000000122067824 */ /* 0x001fe200078e0217 */
[----:B------:R-:W-:Y:S01]  /*0dd0*/  USHF.L.U64.HI UR6, UR10, 0x3, UR11 ;  /* 0x000000030a067899 */ /* 0x000fe2000801020b */
[----:B------:R-:W-:Y:S01]  /*0de0*/  UMOV UR4, URZ ;  /* 0x0000003f00047c82 */ /* 0x000fe20008000000 */
[----:B--2---:R-:W-:-:S05]  /*0df0*/  IMAD.IADD R5, R15, 0x1, R36 ;  /* 0x000000010f057824 */ /* 0x004fca00078e0224 */
[----:B------:R0:W-:Y:S04]  /*0e00*/  STL [R1+0xd4], R5 ;  /* 0x0000d40501007387 */ /* 0x0001e80000100800 */
[----:B------:R1:W5:Y:S01]  /*0e10*/  LDL.LU.64 R22, [R1+0xf0] ;  /* 0x0000f00001167983 */ /* 0x0003620000300a00 */
[----:B0-----:R-:W-:-:S03]  /*0e20*/  IADD3 R5, R12, R21, RZ ;  /* 0x000000150c057210 */ /* 0x001fc60007ffe0ff */
[----:B------:R1:W5:Y:S04]  /*0e30*/  LDL.LU.64 R20, [R1+0xe8] ;  /* 0x0000e80001147983 */ /* 0x0003680000300a00 */
[----:B------:R0:W-:Y:S02]  /*0e40*/  STL [R1+0xd0], R6 ;  /* 0x0000d00601007387 */ /* 0x0001e40000100800 */
[----:B0-----:R-:W-:Y:S02]  /*0e50*/  IMAD.IADD R6, R12, 0x1, R19 ;  /* 0x000000010c067824 */ /* 0x001fe400078e0213 */
[----:B------:R1:W5:Y:S04]  /*0e60*/  LDL.LU.64 R18, [R1+0xe0] ;  /* 0x0000e00001127983 */ /* 0x0003680000300a00 */
[----:B------:R0:W-:Y:S02]  /*0e70*/  STL [R1+0xcc], R5 ;  /* 0x0000cc0501007387 */ /* 0x0001e40000100800 */
[----:B0-----:R-:W-:-:S02]  /*0e80*/  IMAD.IADD R5, R35, 0x1, R17 ;  /* 0x0000000123057824 */ /* 0x001fc400078e0211 */
[----:B------:R1:W5:Y:S04]  /*0e90*/  LDL.LU.64 R16, [R1+0xd8] ;  /* 0x0000d80001107983 */ /* 0x0003680000300a00 */
[----:B------:R0:W-:Y:S04]  /*0ea0*/  STL [R1+0xc0], R6 ;  /* 0x0000c00601007387 */ /* 0x0001e80000100800 */
[----:B------:R2:W-:Y:S01]  /*0eb0*/  STL [R1+0xc8], R5 ;  /* 0x0000c80501007387 */ /* 0x0005e20000100800 */
[C---:B0-----:R-:W-:Y:S02]  /*0ec0*/  IMAD.IADD R6, R2.reuse, 0x1, R45 ;  /* 0x0000000102067824 */ /* 0x041fe400078e022d */
[----:B------:R-:W-:-:S02]  /*0ed0*/  IMAD.IADD R2, R2, 0x1, R47 ;  /* 0x0000000102027824 */ /* 0x000fc400078e022f */
[C---:B--2---:R-:W-:Y:S01]  /*0ee0*/  IMAD.IADD R5, R3.reuse, 0x1, R39 ;  /* 0x0000000103057824 */ /* 0x044fe200078e0227 */
[----:B------:R0:W-:Y:S04]  /*0ef0*/  STL [R1+0xc4], R6 ;  /* 0x0000c40601007387 */ /* 0x0001e80000100800 */
[----:B------:R2:W-:Y:S01]  /*0f00*/  STL [R1+0xbc], R2 ;  /* 0x0000bc0201007387 */ /* 0x0005e20000100800 */
[----:B0-----:R-:W-:-:S03]  /*0f10*/  IMAD.IADD R6, R3, 0x1, R41 ;  /* 0x0000000103067824 */ /* 0x001fc600078e0229 */
[----:B------:R0:W-:Y:S01]  /*0f20*/  STL [R1+0xb8], R5 ;  /* 0x0000b80501007387 */ /* 0x0001e20000100800 */
[----:B--2---:R-:W-:-:S03]  /*0f30*/  IMAD.IADD R2, R3, 0x1, R49 ;  /* 0x0000000103027824 */ /* 0x004fc600078e0231 */
[----:B------:R-:W-:Y:S01]  /*0f40*/  STL [R1+0xb4], R6 ;  /* 0x0000b40601007387 */ /* 0x000fe20000100800 */
[----:B------:R-:W-:-:S03]  /*0f50*/  IMAD.IADD R3, R0, 0x1, R51 ;  /* 0x0000000100037824 */ /* 0x000fc600078e0233 */
[----:B------:R2:W-:Y:S01]  /*0f60*/  STL [R1+0xa8], R2 ;  /* 0x0000a80201007387 */ /* 0x0005e20000100800 */
[----:B0-----:R-:W-:-:S05]  /*0f70*/  IMAD.IADD R5, R0, 0x1, R43 ;  /* 0x0000000100057824 */ /* 0x001fca00078e022b */
[----:B------:R-:W-:Y:S01]  /*0f80*/  STL [R1+0xb0], R5 ;  /* 0x0000b00501007387 */ /* 0x000fe20000100800 */
[----:B--2---:R-:W-:Y:S01]  /*0f90*/  IADD3 R2, R0, R61, RZ ;  /* 0x0000003d00027210 */ /* 0x004fe20007ffe0ff */
[----:B------:R-:W-:Y:S02]  /*0fa0*/  IMAD.IADD R0, R59, 0x1, R4 ;  /* 0x000000013b007824 */ /* 0x000fe400078e0204 */
[----:B------:R0:W-:Y:S04]  /*0fb0*/  STL [R1+0xac], R3 ;  /* 0x0000ac0301007387 */ /* 0x0001e80000100800 */
[----:B------:R2:W-:Y:S04]  /*0fc0*/  STL [R1+0xa4], R2 ;  /* 0x0000a40201007387 */ /* 0x0005e80000100800 */
[----:B------:R3:W-:Y:S01]  /*0fd0*/  STL [R1+0xa0], R0 ;  /* 0x0000a00001007387 */ /* 0x0007e20000100800 */
[----:B0-----:R-:W-:-:S02]  /*0fe0*/  IMAD.IADD R3, R4, 0x1, R57 ;  /* 0x0000000104037824 */ /* 0x001fc400078e0239 */
[----:B--2---:R-:W-:-:S03]  /*0ff0*/  IMAD.IADD R2, R4, 0x1, R55 ;  /* 0x0000000104027824 */ /* 0x004fc600078e0237 */
[----:B------:R1:W-:Y:S01]  /*1000*/  STL [R1+0x9c], R3 ;  /* 0x00009c0301007387 */ /* 0x0003e20000100800 */
[----:B---3--:R-:W-:-:S03]  /*1010*/  IMAD.IADD R0, R4, 0x1, R53 ;  /* 0x0000000104007824 */ /* 0x008fc600078e0235 */
[----:B------:R1:W-:Y:S04]  /*1020*/  STL [R1+0x98], R2 ;  /* 0x0000980201007387 */ /* 0x0003e80000100800 */
[----:B------:R1:W-:Y:S02]  /*1030*/  STL [R1+0xc], R0 ;  /* 0x00000c0001007387 */ /* 0x0003e40000100800 */
.L_x_157:
[----:B------:R-:W2:Y:S01]  /*1040*/  LDL R8, [R1+0xd4] ;  /* 0x0000d40001087983 */ /* 0x000ea20000100800 */
[----:B------:R-:W0:Y:S03]  /*1050*/  LDC.64 R4, c[0x0][0x2a0] ;  /* 0x0000a800ff047b82 */ /* 0x000e260000000a00 */
[----:B------:R-:W2:Y:S04]  /*1060*/  LDL.64 R6, [R1+0x90] ;  /* 0x0000900001067983 */ /* 0x000ea80000100a00 */
[----:B------:R-:W3:Y:S01]  /*1070*/  LDL.64 R34, [R1+0x10] ;  /* 0x0000100001227983 */ /* 0x000ee20000100a00 */
[----:B-1----:R-:W1:Y:S03]  /*1080*/  LDC.64 R2, c[0x0][0x258] ;  /* 0x00009600ff027b82 */ /* 0x002e660000000a00 */
[----:B------:R-:W4:Y:S04]  /*1090*/  LDL R33, [R1+0xc] ;  /* 0x00000c0001217983 */ /* 0x000f280000100800 */
[----:B------:R-:W4:Y:S04]  /*10a0*/  LDL.64 R12, [R1+0x30] ;  /* 0x00003000010c7983 */ /* 0x000f280000100a00 */
[----:B------:R-:W4:Y:S04]  /*10b0*/  LDL R15, [R1+0xa4] ;  /* 0x0000a400010f7983 */ /* 0x000f280000100800 */
[----:B------:R-:W4:Y:S01]  /*10c0*/  LDL.64 R38, [R1+0x50] ;  /* 0x0000500001267983 */ /* 0x000f220000100a00 */
[----:B------:R-:W-:Y:S01]  /*10d0*/  USHF.R.S32.HI UR5, URZ, 0x1f, UR4 ;  /* 0x0000001f3f057899 */ /* 0x000fe20008011404 */
[----:B------:R-:W-:-:S02]  /*10e0*/  ULDC.64 UR8, c[0x0][0x278] ;  /* 0x00009e0000087ab9 */ /* 0x000fc40000000a00 */
[----:B------:R-:W4:Y:S04]  /*10f0*/  LDL R40, [R1+0xac] ;  /* 0x0000ac0001287983 */ /* 0x000f280000100800 */
[----:B------:R-:W4:Y:S04]  /*1100*/  LDL R37, [R1+0xb0] ;  /* 0x0000b00001257983 */ /* 0x000f280000100800 */
[----:B------:R-:W4:Y:S04]  /*1110*/  LDL.64 R10, [R1+0x70] ;  /* 0x00007000010a7983 */ /* 0x000f280000100a00 */
[----:B------:R-:W4:Y:S01]  /*1120*/  LDL R36, [R1+0x98] ;  /* 0x0000980001247983 */ /* 0x000f220000100800 */
[----:B--2---:R-:W-:-:S02]  /*1130*/  IMAD.MOV.U32 R7, RZ, RZ, R8 ;  /* 0x000000ffff077224 */ /* 0x004fc400078e0008 */
[----:B0-----:R-:W-:-:S04]  /*1140*/  IMAD.WIDE.U32 R8, R4, UR4, R6 ;  /* 0x0000000404087c25 */ /* 0x001fc8000f8e0006 */
[----:B---3--:R-:W-:Y:S02]  /*1150*/  IMAD.MOV.U32 R6, RZ, RZ, R34 ;  /* 0x000000ffff067224 */ /* 0x008fe400078e0022 */
[----:B------:R-:W2:Y:S01]  /*1160*/  LDL.64 R34, [R1+0x18] ;  /* 0x0000180001227983 */ /* 0x000ea20000100a00 */
[----:B------:R-:W-:Y:S02]  /*1170*/  IMAD R0, R4, UR5, RZ ;  /* 0x0000000504007c24 */ /* 0x000fe4000f8e02ff */
[----:B-1----:R-:W-:Y:S02]  /*1180*/  IMAD R14, R2, UR5, RZ ;  /* 0x00000005020e7c24 */ /* 0x002fe4000f8e02ff */
[----:B----4-:R-:W-:Y:S02]  /*1190*/  IMAD.MOV.U32 R7, RZ, RZ, R33 ;  /* 0x000000ffff077224 */ /* 0x010fe400078e0021 */
[----:B------:R-:W-:Y:S01]  /*11a0*/  IMAD.MOV.U32 R4, RZ, RZ, R12 ;  /* 0x000000ffff047224 */ /* 0x000fe200078e000c */
[----:B------:R-:W3:Y:S01]  /*11b0*/  LDL R33, [R1+0xa8] ;  /* 0x0000a80001217983 */ /* 0x000ee20000100800 */
[----:B------:R-:W-:-:S03]  /*11c0*/  IMAD R0, R5, UR4, R0 ;  /* 0x0000000405007c24 */ /* 0x000fc6000f8e0200 */
[----:B------:R-:W4:Y:S01]  /*11d0*/  LDL.64 R12, [R1+0x38] ;  /* 0x00003800010c7983 */ /* 0x000f220000100a00 */
[----:B------:R-:W-:Y:S02]  /*11e0*/  IMAD R14, R3, UR4, R14 ;  /* 0x00000004030e7c24 */ /* 0x000fe4000f8e020e */
[----:B------:R-:W-:Y:S01]  /*11f0*/  IMAD.WIDE.U32 R6, R2, UR4, R6 ;  /* 0x0000000402067c25 */ /* 0x000fe2000f8e0006 */
[----:B------:R-:W-:-:S03]  /*1200*/  IADD3 R0, R9, R0, RZ ;  /* 0x0000000009007210 */ /* 0x000fc60007ffe0ff */
[----:B------:R-:W-:Y:S01]  /*1210*/  IMAD.MOV.U32 R5, RZ, RZ, R15 ;  /* 0x000000ffff057224 */ /* 0x000fe200078e000f */
[----:B------:R-:W-:Y:S01]  /*1220*/  LEA R15, P0, R8, UR8, 0x3 ;  /* 0x00000008080f7c11 */ /* 0x000fe2000f8018ff */
[----:B------:R-:W-:-:S03]  /*1230*/  IMAD.IADD R3, R7, 0x1, R14 ;  /* 0x0000000107037824 */ /* 0x000fc600078e020e */
[----:B------:R-:W-:Y:S01]  /*1240*/  LEA.HI.X R0, R8, UR9, R0, 0x3, P0 ;  /* 0x0000000908007c11 */ /* 0x000fe200080f1c00 */
[C---:B------:R-:W-:Y:S01]  /*1250*/  IMAD.SHL.U32 R8, R6.reuse, 0x8, RZ ;  /* 0x0000000806087824 */ /* 0x040fe200078e00ff */
[----:B------:R-:W-:Y:S01]  /*1260*/  SHF.L.U64.HI R3, R6, 0x3, R3 ;  /* 0x0000000306037819 */ /* 0x000fe20000010203 */
[----:B------:R-:W-:-:S04]  /*1270*/  IMAD.WIDE.U32 R4, R2, UR4, R4 ;  /* 0x0000000402047c25 */ /* 0x000fc8000f8e0004 */
[----:B------:R-:W-:Y:S01]  /*1280*/  IMAD.MOV.U32 R9, RZ, RZ, R37 ;  /* 0x000000ffff097224 */ /* 0x000fe200078e0025 */
[----:B------:R-:W-:Y:S01]  /*1290*/  STL [R1], R8 ;  /* 0x0000000801007387 */ /* 0x000fe20000100800 */
[----:B------:R-:W-:Y:S01]  /*12a0*/  MOV R7, R36 ;  /* 0x0000002400077202 */ /* 0x000fe20000000f00 */
[----:B------:R-:W-:Y:S01]  /*12b0*/  UMOV UR5, URZ ;  /* 0x0000003f00057c82 */ /* 0x000fe20008000000 */
[----:B------:R-:W-:Y:S01]  /*12c0*/  ULDC.64 UR8, c[0x0][0x230] ;  /* 0x00008c0000087ab9 */ /* 0x000fe20000000a00 */
[----:B------:R0:W-:Y:S01]  /*12d0*/  STL [R1+0x4], R3 ;  /* 0x0000040301007387 */ /* 0x0001e20000100800 */
[----:B------:R-:W-:Y:S02]  /*12e0*/  IMAD.IADD R61, R14, 0x1, R5 ;  /* 0x000000010e3d7824 */ /* 0x000fe400078e0205 */
[----:B------:R-:W-:Y:S01]  /*12f0*/  IMAD.MOV.U32 R5, RZ, RZ, R40 ;  /* 0x000000ffff057224 */ /* 0x000fe200078e0028 */
[----:B------:R-:W3:Y:S04]  /*1300*/  LDL R37, [R1+0xc0] ;  /* 0x0000c00001257983 */ /* 0x000ee80000100800 */
[----:B------:R-:W3:Y:S04]  /*1310*/  LDL.64 R40, [R1+0x58] ;  /* 0x0000580001287983 */ /* 0x000ee80000100a00 */
[----:B0-----:R-:W3:Y:S01]  /*1320*/  LDL R3, [R1+0xcc] ;  /* 0x0000cc0001037983 */ /* 0x001ee20000100800 */
[----:B--2---:R-:W-:-:S03]  /*1330*/  IMAD.MOV.U32 R6, RZ, RZ, R34 ;  /* 0x000000ffff067224 */ /* 0x004fc600078e0022 */
[----:B------:R-:W2:Y:S04]  /*1340*/  LDL R36, [R1+0x9c] ;  /* 0x00009c0001247983 */ /* 0x000ea80000100800 */
[----:B------:R-:W2:Y:S01]  /*1350*/  LDL.64 R34, [R1+0x20] ;  /* 0x0000200001227983 */ /* 0x000ea20000100a00 */
[C---:B------:R-:W-:Y:S01]  /*1360*/  IMAD.SHL.U32 R60, R4.reuse, 0x8, RZ ;  /* 0x00000008043c7824 */ /* 0x040fe200078e00ff */
[----:B------:R-:W-:Y:S01]  /*1370*/  SHF.L.U64.HI R61, R4, 0x3, R61 ;  /* 0x00000003043d7819 */ /* 0x000fe2000001023d */
[----:B------:R-:W-:Y:S02]  /*1380*/  IMAD.MOV.U32 R4, RZ, RZ, R38 ;  /* 0x000000ffff047224 */ /* 0x000fe400078e0026 */
[----:B------:R-:W-:Y:S01]  /*1390*/  IMAD.MOV.U32 R8, RZ, RZ, R10 ;  /* 0x000000ffff087224 */ /* 0x000fe200078e000a */
[----:B------:R-:W2:Y:S01]  /*13a0*/  LDL.64 R38, [R1+0x78] ;  /* 0x0000780001267983 */ /* 0x000ea20000100a00 */
[----:B------:R-:W-:-:S04]  /*13b0*/  IMAD.WIDE.U32 R10, R2, UR4, R4 ;  /* 0x00000004020a7c25 */ /* 0x000fc8000f8e0004 */
[----:B------:R-:W-:Y:S02]  /*13c0*/  IMAD.IADD R59, R14, 0x1, R11 ;  /* 0x000000010e3b7824 */ /* 0x000fe400078e020b */
[----:B------:R-:W-:-:S03]  /*13d0*/  IMAD.SHL.U32 R58, R10, 0x8, RZ ;  /* 0x000000080a3a7824 */ /* 0x000fc600078e00ff */
[----:B------:R-:W-:Y:S02]  /*13e0*/  SHF.L.U64.HI R59, R10, 0x3, R59 ;  /* 0x000000030a3b7819 */ /* 0x000fe4000001023b */
[----:B------:R-:W2:Y:S01]  /*13f0*/  LDL.64 R10, [R1+0x60] ;  /* 0x00006000010a7983 */ /* 0x000ea20000100a00 */
[----:B----4-:R-:W-:-:S03]  /*1400*/  IMAD.MOV.U32 R4, RZ, RZ, R12 ;  /* 0x000000ffff047224 */ /* 0x010fc600078e000c */
[----:B------:R-:W4:Y:S01]  /*1410*/  LDL.64 R12, [R1+0x40] ;  /* 0x00004000010c7983 */ /* 0x000f220000100a00 */
[----:B------:R-:W-:-:S04]  /*1420*/  IMAD.WIDE.U32 R6, R2, UR4, R6 ;  /* 0x0000000402067c25 */ /* 0x000fc8000f8e0006 */
[----:B---3--:R-:W-:Y:S02]  /*1430*/  IMAD.MOV.U32 R5, RZ, RZ, R33 ;  /* 0x000000ffff057224 */ /* 0x008fe400078e0021 */
[----:B------:R-:W3:Y:S01]  /*1440*/  LDL R33, [R1+0xb4] ;  /* 0x0000b40001217983 */ /* 0x000ee20000100800 */
[----:B------:R-:W-:Y:S02]  /*1450*/  IMAD.IADD R55, R14, 0x1, R7 ;  /* 0x000000010e377824 */ /* 0x000fe400078e0207 */
[----:B------:R-:W-:-:S03]  /*1460*/  IMAD.SHL.U32 R54, R6, 0x8, RZ ;  /* 0x0000000806367824 */ /* 0x000fc600078e00ff */
[----:B------:R-:W-:Y:S01]  /*1470*/  SHF.L.U64.HI R55, R6, 0x3, R55 ;  /* 0x0000000306377819 */ /* 0x000fe20000010237 */
[----:B------:R-:W-:Y:S01]  /*1480*/  IMAD.WIDE.U32 R4, R2, UR4, R4 ;  /* 0x0000000402047c25 */ /* 0x000fe2000f8e0004 */
[----:B------:R-:W3:Y:S03]  /*1490*/  LDL R41, [R1+0xa0] ;  /* 0x0000a00001297983 */ /* 0x000ee60000100800 */
[----:B------:R-:W-:Y:S01]  /*14a0*/  IMAD.IADD R53, R14, 0x1, R5 ;  /* 0x000000010e357824 */ /* 0x000fe200078e0205 */
[----:B------:R-:W-:Y:S01]  /*14b0*/  SHF.L.U32 R52, R4, 0x3, RZ ;  /* 0x0000000304347819 */ /* 0x000fe200000006ff */
[----:B------:R-:W-:-:S03]  /*14c0*/  IMAD.WIDE.U32 R8, R2, UR4, R8 ;  /* 0x0000000402087c25 */ /* 0x000fc6000f8e0008 */
[----:B------:R-:W-:Y:S01]  /*14d0*/  SHF.L.U64.HI R53, R4, 0x3, R53 ;  /* 0x0000000304357819 */ /* 0x000fe20000010235 */
[----:B------:R-:W-:Y:S02]  /*14e0*/  IMAD.MOV.U32 R4, RZ, RZ, R40 ;  /* 0x000000ffff047224 */ /* 0x000fe400078e0028 */
[----:B--2---:R-:W-:Y:S01]  /*14f0*/  IMAD.MOV.U32 R6, RZ, RZ, R34 ;  /* 0x000000ffff067224 */ /* 0x004fe200078e0022 */
[----:B------:R-:W2:Y:S04]  /*1500*/  LDL R40, [R1+0xb8] ;  /* 0x0000b80001287983 */ /* 0x000ea80000100800 */
[----:B------:R-:W2:Y:S01]  /*1510*/  LDL R34, [R1+0xd0] ;  /* 0x0000d00001227983 */ /* 0x000ea20000100800 */
[----:B------:R-:W-:Y:S02]  /*1520*/  IMAD.MOV.U32 R5, RZ, RZ, R37 ;  /* 0x000000ffff057224 */ /* 0x000fe400078e0025 */
[----:B------:R-:W-:Y:S01]  /*1530*/  IMAD.IADD R57, R14, 0x1, R9 ;  /* 0x000000010e397824 */ /* 0x000fe200078e0209 */
[----:B------:R-:W2:Y:S01]  /*1540*/  LDL R39, [R1+0xc4] ;  /* 0x0000c40001277983 */ /* 0x000ea20000100800 */
[----:B------:R-:W-:-:S04]  /*1550*/  IMAD.WIDE.U32 R50, R2, UR4, R4 ;  /* 0x0000000402327c25 */ /* 0x000fc8000f8e0004 */
[----:B------:R-:W-:Y:S02]  /*1560*/  IMAD.MOV.U32 R5, RZ, RZ, R3 ;  /* 0x000000ffff057224 */ /* 0x000fe400078e0003 */
[----:B------:R-:W2:Y:S01]  /*1570*/  LDL R3, [R1+0xbc] ;  /* 0x0000bc0001037983 */ /* 0x000ea20000100800 */
[C---:B------:R-:W-:Y:S01]  /*1580*/  IMAD.SHL.U32 R56, R8.reuse, 0x8, RZ ;  /* 0x0000000808387824 */ /* 0x040fe200078e00ff */
[----:B------:R-:W-:Y:S02]  /*1590*/  SHF.L.U64.HI R57, R8, 0x3, R57 ;  /* 0x0000000308397819 */ /* 0x000fe40000010239 */
[----:B------:R-:W2:Y:S01]  /*15a0*/  LDL.64 R8, [R1+0x80] ;  /* 0x0000800001087983 */ /* 0x000ea20000100a00 */
[----:B------:R-:W-:Y:S02]  /*15b0*/  IMAD.MOV.U32 R7, RZ, RZ, R36 ;  /* 0x000000ffff077224 */ /* 0x000fe400078e0024 */
[----:B------:R-:W-:Y:S01]  /*15c0*/  IMAD.MOV.U32 R4, RZ, RZ, R38 ;  /* 0x000000ffff047224 */ /* 0x000fe200078e0026 */
[----:B------:R-:W2:Y:S01]  /*15d0*/  LDL.64 R36, [R1+0x88] ;  /* 0x0000880001247983 */ /* 0x000ea20000100a00 */
[----:B------:R-:W-:-:S03]  /*15e0*/  IMAD.WIDE.U32 R46, R2, UR4, R6 ;  /* 0x00000004022e7c25 */ /* 0x000fc6000f8e0006 */
[----:B------:R-:W2:Y:S01]  /*15f0*/  LDL R38, [R1+0xc8] ;  /* 0x0000c80001267983 */ /* 0x000ea20000100800 */
[----:B------:R-:W-:-:S03]  /*1600*/  IMAD.MOV.U32 R6, RZ, RZ, R10 ;  /* 0x000000ffff067224 */ /* 0x000fc600078e000a */
[----:B------:R-:W2:Y:S01]  /*1610*/  LDL.64 R10, [R1+0x28] ;  /* 0x00002800010a7983 */ /* 0x000ea20000100a00 */
[----:B------:R-:W-:-:S04]  /*1620*/  IMAD.WIDE.U32 R48, R2, UR4, R4 ;  /* 0x0000000402307c25 */ /* 0x000fc8000f8e0004 */
[----:B----4-:R-:W-:Y:S02]  /*1630*/  IMAD.MOV.U32 R4, RZ, RZ, R12 ;  /* 0x000000ffff047224 */ /* 0x010fe400078e000c */
[----:B------:R-:W4:Y:S01]  /*1640*/  LDL.64 R12, [R1+0x48] ;  /* 0x00004800010c7983 */ /* 0x000f220000100a00 */
[----:B---3--:R-:W-:Y:S02]  /*1650*/  IMAD.MOV.U32 R5, RZ, RZ, R33 ;  /* 0x000000ffff057224 */ /* 0x008fe400078e0021 */
[----:B------:R-:W-:-:S04]  /*1660*/  IMAD.WIDE.U32 R4, R2, UR4, R4 ;  /* 0x0000000402047c25 */ /* 0x000fc8000f8e0004 */
[----:B------:R-:W-:Y:S01]  /*1670*/  IMAD.IADD R33, R14, 0x1, R5 ;  /* 0x000000010e217824 */ /* 0x000fe200078e0205 */
[----:B--2---:R-:W-:Y:S02]  /*1680*/  MOV R5, R34 ;  /* 0x0000002200057202 */ /* 0x004fe40000000f00 */
[----:B------:R-:W2:Y:S02]  /*1690*/  LDL.64 R34, [R1+0x68] ;  /* 0x0000680001227983 */ /* 0x000ea40000100a00 */
[C---:B------:R-:W-:Y:S01]  /*16a0*/  SHF.L.U64.HI R33, R4.reuse, 0x3, R33 ;  /* 0x0000000304217819 */ /* 0x040fe20000010221 */
[----:B------:R-:W-:Y:S02]  /*16b0*/  IMAD.MOV.U32 R7, RZ, RZ, R3 ;  /* 0x000000ffff077224 */ /* 0x000fe400078e0003 */
[----:B------:R-:W-:Y:S02]  /*16c0*/  IMAD.SHL.U32 R3, R4, 0x8, RZ ;  /* 0x0000000804037824 */ /* 0x000fe400078e00ff */
[----:B------:R-:W-:-:S02]  /*16d0*/  IMAD.MOV.U32 R4, RZ, RZ, R8 ;  /* 0x000000ffff047224 */ /* 0x000fc400078e0008 */
[----:B------:R-:W-:-:S04]  /*16e0*/  IMAD.WIDE.U32 R6, R2, UR4, R6 ;  /* 0x0000000402067c25 */ /* 0x000fc8000f8e0006 */
[----:B------:R-:W-:-:S04]  /*16f0*/  IMAD.WIDE.U32 R8, R2, UR4, R4 ;  /* 0x0000000402087c25 */ /* 0x000fc8000f8e0004 */
[----:B------:R-:W-:Y:S02]  /*1700*/  IMAD.IADD R4, R14, 0x1, R7 ;  /* 0x000000010e047824 */ /* 0x000fe400078e0207 */
[----:B------:R-:W-:-:S03]  /*1710*/  IMAD.SHL.U32 R5, R6, 0x8, RZ ;  /* 0x0000000806057824 */ /* 0x000fc600078e00ff */
[----:B------:R-:W-:Y:S01]  /*1720*/  SHF.L.U64.HI R4, R6, 0x3, R4 ;  /* 0x0000000306047819 */ /* 0x000fe20000010204 */
[----:B------:R-:W-:Y:S02]  /*1730*/  IMAD.IADD R6, R14, 0x1, R9 ;  /* 0x000000010e067824 */ /* 0x000fe400078e0209 */
[C---:B------:R-:W-:Y:S02]  /*1740*/  IMAD.SHL.U32 R7, R8.reuse, 0x8, RZ ;  /* 0x0000000808077824 */ /* 0x040fe400078e00ff */
[----:B------:R-:W-:Y:S01]  /*1750*/  IMAD.MOV.U32 R9, RZ, RZ, R41 ;  /* 0x000000ffff097224 */ /* 0x000fe200078e0029 */
[----:B------:R-:W-:Y:S01]  /*1760*/  SHF.L.U64.HI R6, R8, 0x3, R6 ;  /* 0x0000000308067819 */ /* 0x000fe20000010206 */
[----:B------:R-:W-:-:S04]  /*1770*/  IMAD.MOV.U32 R8, RZ, RZ, R10 ;  /* 0x000000ffff087224 */ /* 0x000fc800078e000a */
[----:B------:R-:W-:-:S04]  /*1780*/  IMAD.WIDE.U32 R10, R2, UR4, R8 ;  /* 0x00000004020a7c25 */ /* 0x000fc8000f8e0008 */
[----:B----4-:R-:W-:Y:S02]  /*1790*/  IMAD.MOV.U32 R8, RZ, RZ, R12 ;  /* 0x000000ffff087224 */ /* 0x010fe400078e000c */
[----:B------:R-:W-:Y:S02]  /*17a0*/  IMAD.MOV.U32 R9, RZ, RZ, R40 ;  /* 0x000000ffff097224 */ /* 0x000fe400078e0028 */
[----:B------:R-:W-:-:S04]  /*17b0*/  IMAD.WIDE.U32 R12, R2, UR4, R8 ;  /* 0x00000004020c7c25 */ /* 0x000fc8000f8e0008 */
[----:B------:R-:W-:Y:S01]  /*17c0*/  IMAD.IADD R8, R14, 0x1, R11 ;  /* 0x000000010e087824 */ /* 0x000fe200078e020b */
[----:B------:R-:W-:-:S04]  /*17d0*/  SHF.L.U32 R9, R10, 0x3, RZ ;  /* 0x000000030a097819 */ /* 0x000fc800000006ff */
[----:B------:R-:W-:Y:S01]  /*17e0*/  SHF.L.U64.HI R8, R10, 0x3, R8 ;  /* 0x000000030a087819 */ /* 0x000fe20000010208 */
[----:B------:R-:W-:Y:S02]  /*17f0*/  IMAD.IADD R10, R14, 0x1, R13 ;  /* 0x000000010e0a7824 */ /* 0x000fe400078e020d */
[C---:B------:R-:W-:Y:S02]  /*1800*/  IMAD.SHL.U32 R11, R12.reuse, 0x8, RZ ;  /* 0x000000080c0b7824 */ /* 0x040fe400078e00ff */
[----:B------:R-:W-:Y:S01]  /*1810*/  IMAD.MOV.U32 R13, RZ, RZ, R39 ;  /* 0x000000ffff0d7224 */ /* 0x000fe200078e0027 */
[----:B------:R-:W-:Y:S01]  /*1820*/  SHF.L.U64.HI R10, R12, 0x3, R10 ;  /* 0x000000030c0a7819 */ /* 0x000fe2000001020a */
[C---:B------:R-:W-:Y:S01]  /*1830*/  IMAD.IADD R51, R14.reuse, 0x1, R51 ;  /* 0x000000010e337824 */ /* 0x040fe200078e0233 */
[C---:B------:R-:W-:Y:S01]  /*1840*/  IADD3 R49, R14.reuse, R49, RZ ;  /* 0x000000310e317210 */ /* 0x040fe20007ffe0ff */
[----:B------:R-:W-:-:S03]  /*1850*/  IMAD.IADD R47, R14, 0x1, R47 ;  /* 0x000000010e2f7824 */ /* 0x000fc600078e022f */
[C---:B------:R-:W-:Y:S01]  /*1860*/  SHF.L.U64.HI R51, R50.reuse, 0x3, R51 ;  /* 0x0000000332337819 */ /* 0x040fe20000010233 */
[----:B------:R-:W-:Y:S01]  /*1870*/  IMAD.SHL.U32 R50, R50, 0x8, RZ ;  /* 0x0000000832327824 */ /* 0x000fe200078e00ff */
[C---:B------:R-:W-:Y:S01]  /*1880*/  SHF.L.U64.HI R49, R48.reuse, 0x3, R49 ;  /* 0x0000000330317819 */ /* 0x040fe20000010231 */
[----:B------:R-:W-:Y:S01]  /*1890*/  IMAD.SHL.U32 R48, R48, 0x8, RZ ;  /* 0x0000000830307824 */ /* 0x000fe200078e00ff */
[C---:B------:R-:W-:Y:S01]  /*18a0*/  SHF.L.U64.HI R47, R46.reuse, 0x3, R47 ;  /* 0x000000032e2f7819 */ /* 0x040fe2000001022f */
[----:B------:R-:W-:Y:S02]  /*18b0*/  IMAD.SHL.U32 R46, R46, 0x8, RZ ;  /* 0x000000082e2e7824 */ /* 0x000fe400078e00ff */
[----:B--2---:R-:W-:-:S04]  /*18c0*/  IMAD.MOV.U32 R12, RZ, RZ, R34 ;  /* 0x000000ffff0c7224 */ /* 0x004fc800078e0022 */
[----:B------:R-:W-:-:S04]  /*18d0*/  IMAD.WIDE.U32 R34, R2, UR4, R12 ;  /* 0x0000000402227c25 */ /* 0x000fc8000f8e000c */
[----:B------:R-:W-:Y:S02]  /*18e0*/  IMAD.IADD R12, R14, 0x1, R35 ;  /* 0x000000010e0c7824 */ /* 0x000fe400078e0223 */
[C---:B------:R-:W-:Y:S02]  /*18f0*/  IMAD.SHL.U32 R13, R34.reuse, 0x8, RZ ;  /* 0x00000008220d7824 */ /* 0x040fe400078e00ff */
[----:B------:R-:W-:Y:S01]  /*1900*/  IMAD.MOV.U32 R35, RZ, RZ, R38 ;  /* 0x000000ffff237224 */ /* 0x000fe200078e0026 */
[----:B------:R-:W-:Y:S01]  /*1910*/  SHF.L.U64.HI R12, R34, 0x3, R12 ;  /* 0x00000003220c7819 */ /* 0x000fe2000001020c */
[----:B------:R-:W-:-:S04]  /*1920*/  IMAD.MOV.U32 R34, RZ, RZ, R36 ;  /* 0x000000ffff227224 */ /* 0x000fc800078e0024 */
[----:B------:R-:W-:-:S04]  /*1930*/  IMAD.WIDE.U32 R34, R2, UR4, R34 ;  /* 0x0000000402227c25 */ /* 0x000fc8000f8e0022 */
[----:B------:R-:W-:Y:S01]  /*1940*/  IMAD.IADD R14, R14, 0x1, R35 ;  /* 0x000000010e0e7824 */ /* 0x000fe200078e0223 */
[----:B------:R-:W-:-:S04]  /*1950*/  SHF.L.U32 R2, R34, 0x3, RZ ;  /* 0x0000000322027819 */ /* 0x000fc800000006ff */
[----:B------:R-:W-:-:S07]  /*1960*/  SHF.L.U64.HI R14, R34, 0x3, R14 ;  /* 0x00000003220e7819 */ /* 0x000fce000001020e */
.L_x_156:
[----:B------:R-:W2:Y:S04]  /*1970*/  LDL R37, [R1] ;  /* 0x0000000001257983 */ /* 0x000ea80000100800 */
[----:B------:R-:W3:Y:S01]  /*1980*/  LDL R36, [R1+0x4] ;  /* 0x0000040001247983 */ /* 0x000ee20000100800 */
[----:B------:R-:W-:Y:S02]  /*1990*/  IADD3 R38, P0, R60, UR8, RZ ;  /* 0x000000083c267c10 */ /* 0x000fe4000ff1e0ff */
[----:B------:R-:W-:Y:S02]  /*19a0*/  IADD3 R34, P1, R52, UR8, RZ ;  /* 0x0000000834227c10 */ /* 0x000fe4000ff3e0ff */
[----:B------:R-:W-:Y:S02]  /*19b0*/  IADD3.X R39, R61, UR9, RZ, P0, !PT ;  /* 0x000000093d277c10 */ /* 0x000fe400087fe4ff */
[----:B------:R-:W-:-:S02]  /*19c0*/  IADD3.X R35, R53, UR9, RZ, P1, !PT ;  /* 0x0000000935237c10 */ /* 0x000fc40008ffe4ff */
[----:B------:R-:W-:Y:S02]  /*19d0*/  IADD3 R42, P1, R54, UR8, RZ ;  /* 0x00000008362a7c10 */ /* 0x000fe4000ff3e0ff */
[----:B------:R-:W4:Y:S02]  /*19e0*/  LDG.E.64 R38, desc[UR12][R38.64] ;  /* 0x0000000c26267981 */ /* 0x000f24000c1e1b00 */
[----:B------:R-:W-:Y:S02]  /*19f0*/  IADD3.X R43, R55, UR9, RZ, P1, !PT ;  /* 0x00000009372b7c10 */ /* 0x000fe40008ffe4ff */
[----:B------:R-:W4:Y:S04]  /*1a00*/  LDG.E.64 R34, desc[UR12][R34.64] ;  /* 0x0000000c22227981 */ /* 0x000f28000c1e1b00 */
[----:B------:R-:W4:Y:S01]  /*1a10*/  LDG.E.64 R42, desc[UR12][R42.64] ;  /* 0x0000000c2a2a7981 */ /* 0x000f22000c1e1b00 */
[----:B--2---:R-:W-:-:S04]  /*1a20*/  IADD3 R40, P0, R37, UR8, RZ ;  /* 0x0000000825287c10 */ /* 0x004fc8000ff1e0ff */
[----:B---3--:R-:W-:Y:S02]  /*1a30*/  IADD3.X R41, R36, UR9, RZ, P0, !PT ;  /* 0x0000000924297c10 */ /* 0x008fe400087fe4ff */
[----:B------:R-:W-:-:S04]  /*1a40*/  IADD3 R44, P0, R58, UR8, RZ ;  /* 0x000000083a2c7c10 */ /* 0x000fc8000ff1e0ff */
[----:B------:R-:W2:Y:S01]  /*1a50*/  LDG.E.64 R40, desc[UR12][R40.64] ;  /* 0x0000000c28287981 */ /* 0x000ea2000c1e1b00 */
[----:B------:R-:W-:-:S06]  /*1a60*/  IADD3.X R45, R59, UR9, RZ, P0, !PT ;  /* 0x000000093b2d7c10 */ /* 0x000fcc00087fe4ff */
[----:B------:R-:W3:Y:S01]  /*1a70*/  LDG.E.64 R44, desc[UR12][R44.64] ;  /* 0x0000000c2c2c7981 */ /* 0x000ee2000c1e1b00 */
[----:B------:R-:W-:Y:S01]  /*1a80*/  IADD3 R36, P1, R50, UR8, RZ ;  /* 0x0000000832247c10 */ /* 0x000fe2000ff3e0ff */
[----:B----45:R-:W-:-:S03]  /*1a90*/  DMUL R38, R16, R38 ;  /* 0x0000002610267228 */ /* 0x030fc60000000000 */
[----:B------:R-:W-:Y:S01]  /*1aa0*/  IADD3.X R37, R51, UR9, RZ, P1, !PT ;  /* 0x0000000933257c10 */ /* 0x000fe20008ffe4ff */
[----:B------:R-:W-:-:S05]  /*1ab0*/  DMUL R34, R16, R34 ;  /* 0x0000002210227228 */ /* 0x000fca0000000000 */
[----:B------:R-:W4:Y:S03]  /*1ac0*/  LDG.E.64 R36, desc[UR12][R36.64] ;  /* 0x0000000c24247981 */ /* 0x000f26000c1e1b00 */
[C---:B------:R-:W-:Y:S02]  /*1ad0*/  DFMA R42, R20.reuse, R42, R34 ;  /* 0x0000002a142a722b */ /* 0x040fe40000000022 */
[----:B--2---:R-:W-:-:S08]  /*1ae0*/  DFMA R38, R20, R40, R38 ;  /* 0x000000281426722b */ /* 0x004fd00000000026 */
[----:B---3--:R-:W-:Y:S01]  /*1af0*/  DFMA R34, R22, R44, R38 ;  /* 0x0000002c1622722b */ /* 0x008fe20000000026 */
[----:B------:R-:W-:-:S04]  /*1b00*/  IADD3 R44, P0, R3, UR8, RZ ;  /* 0x00000008032c7c10 */ /* 0x000fc8000ff1e0ff */
[----:B------:R-:W-:Y:S02]  /*1b10*/  IADD3.X R45, R33, UR9, RZ, P0, !PT ;  /* 0x00000009212d7c10 */ /* 0x000fe400087fe4ff */
[----:B------:R-:W-:-:S04]  /*1b20*/  IADD3 R40, P2, R46, UR8, RZ ;  /* 0x000000082e287c10 */ /* 0x000fc8000ff5e0ff */
[----:B------:R-:W2:Y:S01]  /*1b30*/  LDG.E.64 R44, desc[UR12][R44.64] ;  /* 0x0000000c2c2c7981 */ /* 0x000ea2000c1e1b00 */
[----:B------:R-:W-:Y:S02]  /*1b40*/  IADD3.X R41, R47, UR9, RZ, P2, !PT ;  /* 0x000000092f297c10 */ /* 0x000fe400097fe4ff */
[----:B------:R-:W-:-:S04]  /*1b50*/  IADD3 R38, P0, R56, UR8, RZ ;  /* 0x0000000838267c10 */ /* 0x000fc8000ff1e0ff */
[----:B------:R-:W-:Y:S01]  /*1b60*/  IADD3.X R39, R57, UR9, RZ, P0, !PT ;  /* 0x0000000939277c10 */ /* 0x000fe200087fe4ff */
[----:B------:R-:W3:Y:S05]  /*1b70*/  LDG.E.64 R40, desc[UR12][R40.64] ;  /* 0x0000000c28287981 */ /* 0x000eea000c1e1b00 */
[----:B------:R-:W3:Y:S01]  /*1b80*/  LDG.E.64 R38, desc[UR12][R38.64] ;  /* 0x0000000c26267981 */ /* 0x000ee2000c1e1b00 */
[----:B----4-:R-:W-:Y:S01]  /*1b90*/  DFMA R36, R22, R36, R42 ;  /* 0x000000241624722b */ /* 0x010fe2000000002a */
[----:B------:R-:W-:-:S04]  /*1ba0*/  IADD3 R42, P1, R48, UR8, RZ ;  /* 0x00000008302a7c10 */ /* 0x000fc8000ff3e0ff */
[----:B------:R-:W-:-:S06]  /*1bb0*/  IADD3.X R43, R49, UR9, RZ, P1, !PT ;  /* 0x00000009312b7c10 */ /* 0x000fcc0008ffe4ff */
[----:B------:R-:W4:Y:S01]  /*1bc0*/  LDG.E.64 R42, desc[UR12][R42.64] ;  /* 0x0000000c2a2a7981 */ /* 0x000f22000c1e1b00 */
[----:B--2---:R-:W-:-:S08]  /*1bd0*/  DMUL R44, R16, R44 ;  /* 0x0000002c102c7228 */ /* 0x004fd00000000000 */
[----:B---3--:R-:W-:Y:S01]  /*1be0*/  DFMA R40, R20, R40, R44 ;  /* 0x000000281428722b */ /* 0x008fe2000000002c */
[----:B------:R-:W-:Y:S01]  /*1bf0*/  IADD3 R44, P0, R11, UR8, RZ ;  /* 0x000000080b2c7c10 */ /* 0x000fe2000ff1e0ff */
[----:B------:R-:W-:-:S03]  /*1c00*/  DFMA R34, R28, R38, R34 ;  /* 0x000000261c22722b */ /* 0x000fc60000000022 */
[----:B------:R-:W-:Y:S02]  /*1c10*/  IADD3.X R45, R10, UR9, RZ, P0, !PT ;  /* 0x000000090a2d7c10 */ /* 0x000fe400087fe4ff */
[----:B------:R-:W-:-:S04]  /*1c20*/  IADD3 R38, P0, R5, UR8, RZ ;  /* 0x0000000805267c10 */ /* 0x000fc8000ff1e0ff */
[----:B------:R-:W-:Y:S01]  /*1c30*/  IADD3.X R39, R4, UR9, RZ, P0, !PT ;  /* 0x0000000904277c10 */ /* 0x000fe200087fe4ff */
[----:B------:R-:W2:Y:S05]  /*1c40*/  LDG.E.64 R44, desc[UR12][R44.64] ;  /* 0x0000000c2c2c7981 */ /* 0x000eaa000c1e1b00 */
[----:B------:R-:W3:Y:S01]  /*1c50*/  LDG.E.64 R38, desc[UR12][R38.64] ;  /* 0x0000000c26267981 */ /* 0x000ee2000c1e1b00 */
[----:B----4-:R-:W-:Y:S01]  /*1c60*/  DFMA R42, R28, R42, R36 ;  /* 0x0000002a1c2a722b */ /* 0x010fe20000000024 */
[----:B------:R-:W-:-:S04]  /*1c70*/  IADD3 R36, P1, R9, UR8, RZ ;  /* 0x0000000809247c10 */ /* 0x000fc8000ff3e0ff */
[----:B------:R-:W-:-:S06]  /*1c80*/  IADD3.X R37, R8, UR9, RZ, P1, !PT ;  /* 0x0000000908257c10 */ /* 0x000fcc0008ffe4ff */
[----:B------:R-:W4:Y:S01]  /*1c90*/  LDG.E.64 R36, desc[UR12][R36.64] ;  /* 0x0000000c24247981 */ /* 0x000f22000c1e1b00 */
[----:B------:R-:W-:Y:S02]  /*1ca0*/  DMUL R42, R18, R42 ;  /* 0x0000002a122a7228 */ /* 0x000fe40000000000 */
[----:B---3--:R-:W-:Y:S01]  /*1cb0*/  DFMA R38, R22, R38, R40 ;  /* 0x000000261626722b */ /* 0x008fe20000000028 */
[----:B------:R-:W-:-:S04]  /*1cc0*/  IADD3 R40, P1, R13, UR8, RZ ;  /* 0x000000080d287c10 */ /* 0x000fc8000ff3e0ff */
[----:B------:R-:W-:-:S06]  /*1cd0*/  IADD3.X R41, R12, UR9, RZ, P1, !PT ;  /* 0x000000090c297c10 */ /* 0x000fcc0008ffe4ff */
[----:B------:R-:W3:Y:S01]  /*1ce0*/  LDG.E.64 R40, desc[UR12][R40.64] ;  /* 0x0000000c28287981 */ /* 0x000ee2000c1e1b00 */
[----:B--2---:R-:W-:-:S08]  /*1cf0*/  DMUL R44, R16, R44 ;  /* 0x0000002c102c7228 */ /* 0x004fd00000000000 */
[----:B----4-:R-:W-:Y:S01]  /*1d00*/  DFMA R36, R20, R36, R44 ;  /* 0x000000241424722b */ /* 0x010fe2000000002c */
[----:B------:R-:W-:Y:S01]  /*1d10*/  IADD3 R44, P0, R7, UR8, RZ ;  /* 0x00000008072c7c10 */ /* 0x000fe2000ff1e0ff */
[----:B------:R-:W-:-:S03]  /*1d20*/  DFMA R42, R24, R34, R42 ;  /* 0x00000022182a722b */ /* 0x000fc6000000002a */
[----:B------:R-:W-:Y:S02]  /*1d30*/  IADD3.X R45, R6, UR9, RZ, P0, !PT ;  /* 0x00000009062d7c10 */ /* 0x000fe400087fe4ff */
[----:B------:R-:W-:-:S04]  /*1d40*/  IADD3 R34, P0, R2, UR8, RZ ;  /* 0x0000000802227c10 */ /* 0x000fc8000ff1e0ff */
[----:B------:R-:W2:Y:S01]  /*1d50*/  LDG.E.64 R44, desc[UR12][R44.64] ;  /* 0x0000000c2c2c7981 */ /* 0x000ea2000c1e1b00 */
[----:B------:R-:W-:-:S06]  /*1d60*/  IADD3.X R35, R14, UR9, RZ, P0, !PT ;  /* 0x000000090e237c10 */ /* 0x000fcc00087fe4ff */
[----:B------:R-:W4:Y:S01]  /*1d70*/  LDG.E.64 R34, desc[UR12][R34.64] ;  /* 0x0000000c22227981 */ /* 0x000f22000c1e1b00 */
[----:B---3--:R-:W-:-:S03]  /*1d80*/  DFMA R36, R22, R40, R36 ;  /* 0x000000281624722b */ /* 0x008fc60000000024 */
[----:B------:R-:W3:Y:S01]  /*1d90*/  LDL R41, [R1+0x8] ;  /* 0x0000080001297983 */ /* 0x000ee20000100800 */
[----:B------:R-:W0:Y:S01]  /*1da0*/  LDC R40, c[0x0][0x240] ;  /* 0x00009000ff287b82 */ /* 0x000e220000000800 */
[----:B------:R-:W-:Y:S01]  /*1db0*/  UIADD3 UR5, UR5, 0x1, URZ ;  /* 0x0000000105057890 */ /* 0x000fe2000fffe03f */
[C---:B--2---:R-:W-:Y:S02]  /*1dc0*/  DFMA R38, R28.reuse, R44, R38 ;  /* 0x0000002c1c26722b */ /* 0x044fe40000000026 */
[----:B----4-:R-:W-:-:S06]  /*1dd0*/  DFMA R34, R28, R34, R36 ;  /* 0x000000221c22722b */ /* 0x010fcc0000000024 */
[----:B------:R-:W-:Y:S01]  /*1de0*/  DFMA R38, R26, R38, R42 ;  /* 0x000000261a26722b */ /* 0x000fe2000000002a */
[----:B0-----:R-:W-:Y:S01]  /*1df0*/  ISETP.LE.AND P0, PT, R40, UR5, PT ;  /* 0x0000000528007c0c */ /* 0x001fe2000bf03270 */
[----:B------:R-:W-:Y:S01]  /*1e00*/  IMAD.MOV.U32 R36, RZ, RZ, R15 ;  /* 0x000000ffff247224 */ /* 0x000fe200078e000f */
[----:B------:R-:W-:Y:S01]  /*1e10*/  ULEA UR8, UP0, UR10, UR8, 0x3 ;  /* 0x000000080a087291 */ /* 0x000fe2000f80183f */
[----:B------:R-:W-:-:S04]  /*1e20*/  IMAD.MOV.U32 R37, RZ, RZ, R0 ;  /* 0x000000ffff257224 */ /* 0x000fc800078e0000 */
[----:B------:R-:W-:Y:S01]  /*1e30*/  DFMA R34, R30, R34, R38 ;  /* 0x000000221e22722b */ /* 0x000fe20000000026 */
[----:B------:R-:W-:Y:S01]  /*1e40*/  LEA R15, P1, R32, R15, 0x3 ;  /* 0x0000000f200f7211 */ /* 0x000fe200078218ff */
[----:B------:R-:W-:-:S05]  /*1e50*/  UIADD3.X UR9, UR9, UR6, URZ, UP0, !UPT ;  /* 0x0000000609097290 */ /* 0x000fca00087fe43f */
[----:B------:R0:W-:Y:S01]  /*1e60*/  STG.E.64 desc[UR12][R36.64], R34 ;  /* 0x0000002224007986 */ /* 0x0001e2000c101b0c */
[----:B---3--:R-:W-:Y:S01]  /*1e70*/  IMAD.X R0, R0, 0x1, R41, P1 ;  /* 0x0000000100007824 */ /* 0x008fe200008e0629 */
[----:B0-----:R-:W-:Y:S06]  /*1e80*/  @!P0 BRA `(.L_x_156) ;  /* 0xfffffff800b88947 */ /* 0x001fec000383ffff */
[----:B------:R-:W0:Y:S01]  /*1e90*/  LDC R0, c[0x0][0x238] ;  /* 0x00008e00ff007b82 */ /* 0x000e220000000800 */
[----:B------:R-:W-:-:S06]  /*1ea0*/  UIADD3 UR4, UR4, 0x1, URZ ;  /* 0x0000000104047890 */ /* 0x000fcc000fffe03f */
[----:B0-----:R-:W-:-:S13]  /*1eb0*/  ISETP.LE.AND P0, PT, R0, UR4, PT ;  /* 0x0000000400007c0c */ /* 0x001fda000bf03270 */
[----:B------:R-:W-:Y:S05]  /*1ec0*/  @!P0 BRA `(.L_x_157) ;  /* 0xfffffff0005c8947 */ /* 0x000fea000383ffff */
[----:B------:R-:W-:Y:S05]  /*1ed0*/  EXIT ;  /* 0x000000000000794d */ /* 0x000fea0003800000 */
.L_x_155:
        /* <DEDUP_REMOVED lines=9> */
[----:B------:R-:W-:Y:S01]  /*1f70*/  SHF.R.S32.HI R8, RZ, 0x1f, R0 ;  /* 0x0000001fff087819 */ /* 0x000fe20000011400 */
[----:B------:R-:W-:Y:S01]  /*1f80*/  ULDC.64 UR10, c[0x0][0x2b0] ;  /* 0x0000ac00000a7ab9 */ /* 0x000fe20000000a00 */
[C---:B------:R-:W-:Y:S02]  /*1f90*/  IMAD R2, R4.reuse, UR4, RZ ;  /* 0x0000000404027c24 */ /* 0x040fe4000f8e02ff */
[----:B------:R-:W-:Y:S02]  /*1fa0*/  IMAD R6, R4, UR6, RZ ;  /* 0x0000000604067c24 */ /* 0x000fe4000f8e02ff */
[----:B------:R-:W-:-:S04]  /*1fb0*/  IMAD.WIDE.U32 R4, R3, UR4, RZ ;  /* 0x0000000403047c25 */ /* 0x000fc8000f8e00ff */
[C---:B------:R-:W-:Y:S01]  /*1fc0*/  IMAD R7, R3.reuse, UR5, R2 ;  /* 0x0000000503077c24 */ /* 0x040fe2000f8e0202 */
[----:B------:R-:W-:Y:S01]  /*1fd0*/  ULDC.64 UR4, c[0x0][0x260] ;  /* 0x0000980000047ab9 */ /* 0x000fe20000000a00 */
[C---:B------:R-:W-:Y:S01]  /*1fe0*/  IMAD R9, R3.reuse, UR7, R6 ;  /* 0x0000000703097c24 */ /* 0x040fe2000f8e0206 */
[----:B------:R-:W-:Y:S01]  /*1ff0*/  USHF.L.U64.HI UR8, UR4, 0x3, UR5 ;  /* 0x0000000304087899 */ /* 0x000fe20008010205 */
[----:B------:R-:W-:Y:S01]  /*2000*/  IMAD.WIDE.U32 R2, R3, UR6, RZ ;  /* 0x0000000603027c25 */ /* 0x000fe2000f8e00ff */
[----:B------:R-:W-:Y:S01]  /*2010*/  ULDC.64 UR6, c[0x0][0x268] ;  /* 0x00009a0000067ab9 */ /* 0x000fe20000000a00 */
[----:B------:R-:W-:Y:S02]  /*2020*/  USHF.L.U32 UR9, UR4, 0x3, URZ ;  /* 0x0000000304097899 */ /* 0x000fe4000800063f */
[----:B------:R-:W-:Y:S01]  /*2030*/  IMAD.IADD R5, R5, 0x1, R7 ;  /* 0x0000000105057824 */ /* 0x000fe200078e0207 */
[----:B------:R-:W-:Y:S01]  /*2040*/  ULDC.64 UR4, c[0x0][0x2a8] ;  /* 0x0000aa0000047ab9 */ /* 0x000fe20000000a00 */
[----:B------:R-:W-:-:S02]  /*2050*/  IMAD.IADD R7, R3, 0x1, R9 ;  /* 0x0000000103077824 */ /* 0x000fc400078e0209 */
[C---:B------:R-:W-:Y:S02]  /*2060*/  IMAD R3, R8.reuse, UR6, RZ ;  /* 0x0000000608037c24 */ /* 0x040fe4000f8e02ff */
[----:B------:R-:W-:Y:S02]  /*2070*/  IMAD.MOV.U32 R6, RZ, RZ, R2 ;  /* 0x000000ffff067224 */ /* 0x000fe400078e0002 */
        /* <DEDUP_REMOVED lines=8> */
[C---:B------:R-:W-:Y:S01]  /*2100*/  LOP3.LUT R0, R11.reuse, 0x3, RZ, 0xc0, !PT ;  /* 0x000000030b007812 */ /* 0x040fe200078ec0ff */
[----:B------:R-:W-:Y:S02]  /*2110*/  USHF.L.U64.HI UR10, UR4, 0x3, UR5 ;  /* 0x00000003040a7899 */ /* 0x000fe40008010205 */
[C---:B------:R-:W-:Y:S01]  /*2120*/  VIADD R26, R11.reuse, 0xffffffff ;  /* 0xffffffff0b1a7836 */ /* 0x040fe20000000000 */
[----:B------:R-:W-:Y:S01]  /*2130*/  UMOV UR4, URZ ;  /* 0x0000003f00047c82 */ /* 0x000fe20008000000 */
[----:B------:R-:W-:Y:S01]  /*2140*/  IMAD.IADD R8, R11, 0x1, -R0 ;  /* 0x000000010b087824 */ /* 0x000fe200078e0a00 */
[----:B------:R-:W-:Y:S01]  /*2150*/  IADD3 R11, R13, R5, RZ ;  /* 0x000000050d0b7210 */ /* 0x000fe20007ffe0ff */
[----:B------:R-:W-:-:S07]  /*2160*/  IMAD.IADD R9, R3, 0x1, R9 ;  /* 0x0000000103097824 */ /* 0x000fce00078e0209 */
.L_x_164:
[----:B012-4-:R-:W0:Y:S01]  /*2170*/  LDC.64 R24, c[0x0][0x258] ;  /* 0x00009600ff187b82 */ /* 0x017e220000000a00 */
[----:B------:R-:W-:Y:S01]  /*2180*/  USHF.R.S32.HI UR5, URZ, 0x1f, UR4 ;  /* 0x0000001f3f057899 */ /* 0x000fe20008011404 */
[----:B------:R-:W-:Y:S01]  /*2190*/  ISETP.GE.U32.AND P0, PT, R26, 0x3, PT ;  /* 0x000000031a00780c */ /* 0x000fe20003f06070 */
[----:B------:R-:W-:Y:S02]  /*21a0*/  IMAD.MOV.U32 R18, RZ, RZ, R2 ;  /* 0x000000ffff127224 */ /* 0x000fe400078e0002 */
[----:B------:R-:W-:Y:S02]  /*21b0*/  IMAD.MOV.U32 R19, RZ, RZ, R9 ;  /* 0x000000ffff137224 */ /* 0x000fe400078e0009 */
[----:B------:R-:W-:Y:S01]  /*21c0*/  IMAD.MOV.U32 R10, RZ, RZ, R4 ;  /* 0x000000ffff0a7224 */ /* 0x000fe200078e0004 */
[----:B------:R-:W1:Y:S08]  /*21d0*/  LDC.64 R28, c[0x0][0x2a0] ;  /* 0x0000a800ff1c7b82 */ /* 0x000e700000000a00 */
[----:B---3--:R-:W2:Y:S01]  /*21e0*/  LDC R20, c[0x0][0x238] ;  /* 0x00008e00ff147b82 */ /* 0x008ea20000000800 */
[----:B0-----:R-:W-:-:S02]  /*21f0*/  IMAD R14, R24, UR5, RZ ;  /* 0x00000005180e7c24 */ /* 0x001fc4000f8e02ff */
        /* <DEDUP_REMOVED lines=10> */
[----:B------:R-:W-:-:S12]  /*22a0*/  @!P0 BRA `(.L_x_158) ;  /* 0x0000000c004c8947 */ /* 0x000fd80003800000 */
[----:B------:R-:W-:Y:S01]  /*22b0*/  IMAD R14, R28, UR7, RZ ;  /* 0x000000071c0e7c24 */ /* 0x000fe2000f8e02ff */
[----:B------:R-:W-:Y:S01]  /*22c0*/  ISETP.GT.AND P0, PT, R8, RZ, PT ;  /* 0x000000ff0800720c */ /* 0x000fe20003f04270 */
[C---:B------:R-:W-:Y:S01]  /*22d0*/  IMAD R16, R24.reuse, UR7, RZ ;  /* 0x0000000718107c24 */ /* 0x040fe2000f8e02ff */
        /* <DEDUP_REMOVED lines=19> */
.L_x_161:
[----:B-1----:R-:W-:Y:S01]  /*2410*/  MOV R20, R14 ;  /* 0x0000000e00147202 */ /* 0x002fe20000000f00 */
[----:B------:R-:W-:-:S06]  /*2420*/  IMAD.MOV.U32 R21, RZ, RZ, R27 ;  /* 0x000000ffff157224 */ /* 0x000fcc00078e001b */
[----:B------:R-:W2:Y:S01]  /*2430*/  LDG.E.64 R20, desc[UR12][R20.64] ;  /* 0x0000000c14147981 */ /* 0x000ea2000c1e1b00 */
[----:B------:R-:W-:-:S04]  /*2440*/  IADD3 R24, P2, R14, UR9, RZ ;  /* 0x000000090e187c10 */ /* 0x000fc8000ff5e0ff */
[----:B------:R-:W-:Y:S02]  /*2450*/  IADD3.X R25, R27, UR8, RZ, P2, !PT ;  /* 0x000000081b197c10 */ /* 0x000fe400097fe4ff */
[----:B------:R-:W-:Y:S01]  /*2460*/  IADD3 R28, P2, R18, UR11, RZ ;  /* 0x0000000b121c7c10 */ /* 0x000fe2000ff5e0ff */
[----:B--2---:R0:W-:Y:S04]  /*2470*/  STG.E.64 desc[UR12][R18.64], R20 ;  /* 0x0000001412007986 */ /* 0x0041e8000c101b0c */
[----:B------:R-:W2:Y:S01]  /*2480*/  LDG.E.64 R22, desc[UR12][R24.64] ;  /* 0x0000000c18167981 */ /* 0x000ea2000c1e1b00 */
[----:B------:R-:W-:Y:S02]  /*2490*/  IADD3 R30, P3, R24, UR9, RZ ;  /* 0x00000009181e7c10 */ /* 0x000fe4000ff7e0ff */
[----:B------:R-:W-:-:S02]  /*24a0*/  IADD3.X R29, R19, UR10, RZ, P2, !PT ;  /* 0x0000000a131d7c10 */ /* 0x000fc400097fe4ff */
[----:B------:R-:W-:Y:S02]  /*24b0*/  IADD3.X R31, R25, UR8, RZ, P3, !PT ;  /* 0x00000008191f7c10 */ /* 0x000fe40009ffe4ff */
[----:B------:R-:W-:Y:S01]  /*24c0*/  IADD3 R32, P2, R28, UR11, RZ ;  /* 0x0000000b1c207c10 */ /* 0x000fe2000ff5e0ff */
[----:B--2---:R1:W-:Y:S04]  /*24d0*/  STG.E.64 desc[UR12][R28.64], R22 ;  /* 0x000000161c007986 */ /* 0x0043e8000c101b0c */
[----:B0-----:R-:W2:Y:S01]  /*24e0*/  LDG.E.64 R18, desc[UR12][R30.64] ;  /* 0x0000000c1e127981 */ /* 0x001ea2000c1e1b00 */
[----:B------:R-:W-:Y:S02]  /*24f0*/  IADD3 R34, P3, R30, UR9, RZ ;  /* 0x000000091e227c10 */ /* 0x000fe4000ff7e0ff */
[----:B------:R-:W-:-:S02]  /*2500*/  IADD3.X R33, R29, UR10, RZ, P2, !PT ;  /* 0x0000000a1d217c10 */ /* 0x000fc400097fe4ff */
[----:B------:R-:W-:Y:S02]  /*2510*/  IADD3.X R35, R31, UR8, RZ, P3, !PT ;  /* 0x000000081f237c10 */ /* 0x000fe40009ffe4ff */
[----:B------:R-:W-:Y:S01]  /*2520*/  IADD3 R24, P3, R32, UR11, RZ ;  /* 0x0000000b20187c10 */ /* 0x000fe2000ff7e0ff */
[----:B--2---:R0:W-:Y:S04]  /*2530*/  STG.E.64 desc[UR12][R32.64], R18 ;  /* 0x0000001220007986 */ /* 0x0041e8000c101b0c */
[----:B------:R-:W2:Y:S01]  /*2540*/  LDG.E.64 R20, desc[UR12][R34.64] ;  /* 0x0000000c22147981 */ /* 0x000ea2000c1e1b00 */
[----:B------:R-:W-:Y:S02]  /*2550*/  IADD3 R36, P2, R34, UR9, RZ ;  /* 0x0000000922247c10 */ /* 0x000fe4000ff5e0ff */
[----:B------:R-:W-:-:S02]  /*2560*/  IADD3.X R25, R33, UR10, RZ, P3, !PT ;  /* 0x0000000a21197c10 */ /* 0x000fc40009ffe4ff */
[----:B------:R-:W-:Y:S02]  /*2570*/  IADD3.X R37, R35, UR8, RZ, P2, !PT ;  /* 0x0000000823257c10 */ /* 0x000fe400097fe4ff */
[----:B-1----:R-:W-:Y:S01]  /*2580*/  IADD3 R28, P2, R24, UR11, RZ ;  /* 0x0000000b181c7c10 */ /* 0x002fe2000ff5e0ff */
[----:B--2---:R1:W-:Y:S04]  /*2590*/  STG.E.64 desc[UR12][R24.64], R20 ;  /* 0x0000001418007986 */ /* 0x0043e8000c101b0c */
[----:B------:R-:W2:Y:S01]  /*25a0*/  LDG.E.64 R22, desc[UR12][R36.64] ;  /* 0x0000000c24167981 */ /* 0x000ea2000c1e1b00 */
[----:B------:R-:W-:Y:S02]  /*25b0*/  IADD3 R30, P3, R36, UR9, RZ ;  /* 0x00000009241e7c10 */ /* 0x000fe4000ff7e0ff */
[----:B------:R-:W-:-:S02]  /*25c0*/  IADD3.X R29, R25, UR10, RZ, P2, !PT ;  /* 0x0000000a191d7c10 */ /* 0x000fc400097fe4ff */
[----:B------:R-:W-:Y:S02]  /*25d0*/  IADD3.X R31, R37, UR8, RZ, P3, !PT ;  /* 0x00000008251f7c10 */ /* 0x000fe40009ffe4ff */
[----:B0-----:R-:W-:Y:S01]  /*25e0*/  IADD3 R32, P2, R28, UR11, RZ ;  /* 0x0000000b1c207c10 */ /* 0x001fe2000ff5e0ff */
        /* <DEDUP_REMOVED lines=41> */
[----:B------:R-:W-:Y:S01]  /*2880*/  IADD3 R36, P2, R32, UR11, RZ ;  /* 0x0000000b20247c10 */ /* 0x000fe2000ff5e0ff */
[----:B--2---:R2:W-:Y:S04]  /*2890*/  STG.E.64 desc[UR12][R32.64], R18 ;  /* 0x0000001220007986 */ /* 0x0045e8000c101b0c */
[----:B-1----:R-:W3:Y:S01]  /*28a0*/  LDG.E.64 R20, desc[UR12][R34.64] ;  /* 0x0000000c22147981 */ /* 0x002ee2000c1e1b00 */
[----:B------:R-:W-:Y:S02]  /*28b0*/  IADD3 R38, P3, R34, UR9, RZ ;  /* 0x0000000922267c10 */ /* 0x000fe4000ff7e0ff */
[----:B------:R-:W-:-:S02]  /*28c0*/  IADD3.X R37, R33, UR10, RZ, P2, !PT ;  /* 0x0000000a21257c10 */ /* 0x000fc400097fe4ff */
[----:B------:R-:W-:Y:S02]  /*28d0*/  IADD3.X R39, R35, UR8, RZ, P3, !PT ;  /* 0x0000000823277c10 */ /* 0x000fe40009ffe4ff */
[----:B0-----:R-:W-:Y:S01]  /*28e0*/  IADD3 R28, P2, R36, UR11, RZ ;  /* 0x0000000b241c7c10 */ /* 0x001fe2000ff5e0ff */
[----:B---3--:R0:W-:Y:S04]  /*28f0*/  STG.E.64 desc[UR12][R36.64], R20 ;  /* 0x0000001424007986 */ /* 0x0081e8000c101b0c */
[----:B------:R-:W3:Y:S01]  /*2900*/  LDG.E.64 R22, desc[UR12][R38.64] ;  /* 0x0000000c26167981 */ /* 0x000ee2000c1e1b00 */
[----:B------:R-:W-:Y:S02]  /*2910*/  IADD3 R30, P3, R38, UR9, RZ ;  /* 0x00000009261e7c10 */ /* 0x000fe4000ff7e0ff */
[----:B------:R-:W-:-:S02]  /*2920*/  IADD3.X R29, R37, UR10, RZ, P2, !PT ;  /* 0x0000000a251d7c10 */ /* 0x000fc400097fe4ff */
[----:B------:R-:W-:Y:S02]  /*2930*/  IADD3.X R31, R39, UR8, RZ, P3, !PT ;  /* 0x00000008271f7c10 */ /* 0x000fe40009ffe4ff */
[----:B--2---:R-:W-:Y:S01]  /*2940*/  IADD3 R32, P2, R28, UR11, RZ ;  /* 0x0000000b1c207c10 */ /* 0x004fe2000ff5e0ff */
[----:B---3--:R1:W-:Y:S04]  /*2950*/  STG.E.64 desc[UR12][R28.64], R22 ;  /* 0x000000161c007986 */ /* 0x0083e8000c101b0c */
[----:B------:R-:W2:Y:S01]  /*2960*/  LDG.E.64 R24, desc[UR12][R30.64] ;  /* 0x0000000c1e187981 */ /* 0x000ea2000c1e1b00 */
[----:B------:R-:W-:Y:S02]  /*2970*/  IADD3 R34, P3, R30, UR9, RZ ;  /* 0x000000091e227c10 */ /* 0x000fe4000ff7e0ff */
[----:B------:R-:W-:-:S02]  /*2980*/  IADD3.X R33, R29, UR10, RZ, P2, !PT ;  /* 0x0000000a1d217c10 */ /* 0x000fc400097fe4ff */
[----:B------:R-:W-:Y:S01]  /*2990*/  IADD3.X R35, R31, UR8, RZ, P3, !PT ;  /* 0x000000081f237c10 */ /* 0x000fe20009ffe4ff */
[----:B------:R-:W-:Y:S01]  /*29a0*/  VIADD R10, R10, 0xfffffff0 ;  /* 0xfffffff00a0a7836 */ /* 0x000fe20000000000 */
[----:B0-----:R-:W-:-:S04]  /*29b0*/  IADD3 R36, P2, R32, UR11, RZ ;  /* 0x0000000b20247c10 */ /* 0x001fc8000ff5e0ff */
[----:B------:R-:W-:Y:S01]  /*29c0*/  IADD3.X R37, R33, UR10, RZ, P2, !PT ;  /* 0x0000000a21257c10 */ /* 0x000fe200097fe4ff */
[----:B--2---:R1:W-:Y:S04]  /*29d0*/  STG.E.64 desc[UR12][R32.64], R24 ;  /* 0x0000001820007986 */ /* 0x0043e8000c101b0c */
[----:B------:R-:W2:Y:S01]  /*29e0*/  LDG.E.64 R20, desc[UR12][R34.64] ;  /* 0x0000000c22147981 */ /* 0x000ea2000c1e1b00 */
[----:B------:R-:W-:Y:S01]  /*29f0*/  ISETP.GT.AND P2, PT, R10, 0xc, PT ;  /* 0x0000000c0a00780c */ /* 0x000fe20003f44270 */
[----:B------:R-:W-:Y:S01]  /*2a00*/  UIADD3 UR5, UR5, 0x10, URZ ;  /* 0x0000001005057890 */ /* 0x000fe2000fffe03f */
[----:B------:R-:W-:Y:S02]  /*2a10*/  IADD3 R14, P3, R34, UR9, RZ ;  /* 0x00000009220e7c10 */ /* 0x000fe4000ff7e0ff */
[----:B------:R-:W-:-:S02]  /*2a20*/  IADD3 R18, P4, R36, UR11, RZ ;  /* 0x0000000b24127c10 */ /* 0x000fc4000ff9e0ff */
[----:B------:R-:W-:Y:S02]  /*2a30*/  IADD3.X R27, R35, UR8, RZ, P3, !PT ;  /* 0x00000008231b7c10 */ /* 0x000fe40009ffe4ff */
[----:B------:R-:W-:Y:S01]  /*2a40*/  IADD3.X R19, R37, UR10, RZ, P4, !PT ;  /* 0x0000000a25137c10 */ /* 0x000fe2000a7fe4ff */
[----:B--2---:R1:W-:Y:S04]  /*2a50*/  STG.E.64 desc[UR12][R36.64], R20 ;  /* 0x0000001424007986 */ /* 0x0043e8000c101b0c */
[----:B------:R-:W-:Y:S05]  /*2a60*/  @P2 BRA `(.L_x_161) ;  /* 0xfffffff800682947 */ /* 0x000fea000383ffff */
.L_x_160:
[----:B------:R-:W-:-:S13]  /*2a70*/  ISETP.GT.AND P2, PT, R10, 0x4, PT ;  /* 0x000000040a00780c */ /* 0x000fda0003f44270 */
[----:B------:R-:W-:Y:S05]  /*2a80*/  @!P2 BRA `(.L_x_162) ;  /* 0x0000000000d4a947 */ /* 0x000fea0003800000 */
[----:B-1----:R-:W-:Y:S02]  /*2a90*/  IMAD.MOV.U32 R20, RZ, RZ, R14 ;  /* 0x000000ffff147224 */ /* 0x002fe400078e000e */
        /* <DEDUP_REMOVED lines=43> */
[----:B------:R-:W-:Y:S01]  /*2d50*/  IADD3.X R29, R25, UR10, RZ, P0, !PT ;  /* 0x0000000a191d7c10 */ /* 0x000fe200087fe4ff */
[----:B------:R-:W-:Y:S01]  /*2d60*/  VIADD R10, R10, 0xfffffff8 ;  /* 0xfffffff80a0a7836 */ /* 0x000fe20000000000 */
[----:B------:R-:W-:Y:S01]  /*2d70*/  IADD3 R14, P2, R36, UR9, RZ ;  /* 0x00000009240e7c10 */ /* 0x000fe2000ff5e0ff */
[----:B------:R-:W-:Y:S01]  /*2d80*/  UIADD3 UR5, UR5, 0x8, URZ ;  /* 0x0000000805057890 */ /* 0x000fe2000fffe03f */
[----:B-1----:R-:W-:-:S02]  /*2d90*/  IADD3 R18, P3, R28, UR11, RZ ;  /* 0x0000000b1c127c10 */ /* 0x002fc4000ff7e0ff */
[----:B------:R-:W-:Y:S02]  /*2da0*/  PLOP3.LUT P0, PT, PT, PT, PT, 0x8, 0x0 ;  /* 0x000000000000781c */ /* 0x000fe40003f0e170 */
[----:B------:R-:W-:Y:S02]  /*2db0*/  IADD3.X R27, R37, UR8, RZ, P2, !PT ;  /* 0x00000008251b7c10 */ /* 0x000fe400097fe4ff */
[----:B------:R-:W-:Y:S01]  /*2dc0*/  IADD3.X R19, R29, UR10, RZ, P3, !PT ;  /* 0x0000000a1d137c10 */ /* 0x000fe20009ffe4ff */
[----:B--2---:R0:W-:Y:S08]  /*2dd0*/  STG.E.64 desc[UR12][R28.64], R22 ;  /* 0x000000161c007986 */ /* 0x0041f0000c101b0c */
.L_x_162:
[----:B------:R-:W-:-:S13]  /*2de0*/  ISETP.NE.OR P0, PT, R10, RZ, P0 ;  /* 0x000000ff0a00720c */ /* 0x000fda0000705670 */
[----:B------:R-:W-:Y:S05]  /*2df0*/  @!P0 BRA `(.L_x_158) ;  /* 0x0000000000788947 */ /* 0x000fea0003800000 */
.L_x_159:
[----:B012---:R-:W-:Y:S02]  /*2e00*/  IMAD.MOV.U32 R20, RZ, RZ, R14 ;  /* 0x000000ffff147224 */ /* 0x007fe400078e000e */
        /* <DEDUP_REMOVED lines=12> */
[----:B------:R-:W3:Y:S01]  /*2ed0*/  LDG.E.64 R24, desc[UR12][R32.64] ;  /* 0x0000000c20187981 */ /* 0x000ee2000c1e1b00 */
[----:B------:R-:W-:Y:S02]  /*2ee0*/  IADD3 R36, P2, R32, UR9, RZ ;  /* 0x0000000920247c10 */ /* 0x000fe4000ff5e0ff */
[----:B------:R-:W-:-:S02]  /*2ef0*/  IADD3.X R35, R31, UR10, RZ, P0, !PT ;  /* 0x0000000a1f237c10 */ /* 0x000fc400087fe4ff */
[----:B------:R-:W-:Y:S01]  /*2f00*/  IADD3.X R37, R33, UR8, RZ, P2, !PT ;  /* 0x0000000821257c10 */ /* 0x000fe200097fe4ff */
[----:B------:R-:W-:Y:S01]  /*2f10*/  VIADD R10, R10, 0xfffffffc ;  /* 0xfffffffc0a0a7836 */ /* 0x000fe20000000000 */
[----:B------:R-:W-:-:S04]  /*2f20*/  IADD3 R28, P0, R34, UR11, RZ ;  /* 0x0000000b221c7c10 */ /* 0x000fc8000ff1e0ff */
[----:B------:R-:W-:Y:S01]  /*2f30*/  IADD3.X R29, R35, UR10, RZ, P0, !PT ;  /* 0x0000000a231d7c10 */ /* 0x000fe200087fe4ff */
[----:B---3--:R2:W-:Y:S04]  /*2f40*/  STG.E.64 desc[UR12][R34.64], R24 ;  /* 0x0000001822007986 */ /* 0x0085e8000c101b0c */
[----:B0-----:R-:W3:Y:S01]  /*2f50*/  LDG.E.64 R20, desc[UR12][R36.64] ;  /* 0x0000000c24147981 */ /* 0x001ee2000c1e1b00 */
[----:B------:R-:W-:Y:S01]  /*2f60*/  ISETP.NE.AND P0, PT, R10, RZ, PT ;  /* 0x000000ff0a00720c */ /* 0x000fe20003f05270 */
[----:B------:R-:W-:Y:S01]  /*2f70*/  UIADD3 UR5, UR5, 0x4, URZ ;  /* 0x0000000405057890 */ /* 0x000fe2000fffe03f */
[----:B------:R-:W-:Y:S02]  /*2f80*/  IADD3 R14, P2, R36, UR9, RZ ;  /* 0x00000009240e7c10 */ /* 0x000fe4000ff5e0ff */
[----:B------:R-:W-:-:S02]  /*2f90*/  IADD3 R18, P3, R28, UR11, RZ ;  /* 0x0000000b1c127c10 */ /* 0x000fc4000ff7e0ff */
[----:B------:R-:W-:Y:S02]  /*2fa0*/  IADD3.X R27, R37, UR8, RZ, P2, !PT ;  /* 0x00000008251b7c10 */ /* 0x000fe400097fe4ff */
[----:B------:R-:W-:Y:S01]  /*2fb0*/  IADD3.X R19, R29, UR10, RZ, P3, !PT ;  /* 0x0000000a1d137c10 */ /* 0x000fe20009ffe4ff */
[----:B---3--:R2:W-:Y:S04]  /*2fc0*/  STG.E.64 desc[UR12][R28.64], R20 ;  /* 0x000000141c007986 */ /* 0x0085e8000c101b0c */
[----:B------:R-:W-:Y:S05]  /*2fd0*/  @P0 BRA `(.L_x_159) ;  /* 0xfffffffc00880947 */ /* 0x000fea000383ffff */
.L_x_158:
[----:B------:R-:W-:-:S13]  /*2fe0*/  ISETP.NE.AND P0, PT, R0, RZ, PT ;  /* 0x000000ff0000720c */ /* 0x000fda0003f05270 */
[----:B------:R-:W-:Y:S05]  /*2ff0*/  @!P0 BRA `(.L_x_163) ;  /* 0x0000000000e48947 */ /* 0x000fea0003800000 */
[----:B------:R-:W3:Y:S01]  /*3000*/  LDC.64 R18, c[0x0][0x260] ;  /* 0x00009800ff127b82 */ /* 0x000ee20000000a00 */
[----:B------:R-:W-:Y:S01]  /*3010*/  USHF.R.S32.HI UR14, URZ, 0x1f, UR5 ;  /* 0x0000001f3f0e7899 */ /* 0x000fe20008011405 */
[----:B------:R-:W-:Y:S01]  /*3020*/  MOV R16, R12 ;  /* 0x0000000c00107202 */ /* 0x000fe20000000f00 */
[----:B------:R-:W-:Y:S01]  /*3030*/  ULDC.64 UR16, c[0x0][0x230] ;  /* 0x00008c0000107ab9 */ /* 0x000fe20000000a00 */
[----:B------:R-:W-:Y:S01]  /*3040*/  IMAD.MOV.U32 R14, RZ, RZ, R6 ;  /* 0x000000ffff0e7224 */ /* 0x000fe200078e0006 */
[----:B------:R-:W-:Y:S02]  /*3050*/  ULDC.64 UR18, c[0x0][0x278] ;  /* 0x00009e0000127ab9 */ /* 0x000fe40000000a00 */
[C---:B---3--:R-:W-:Y:S02]  /*3060*/  IMAD R10, R18.reuse, UR14, RZ ;  /* 0x0000000e120a7c24 */ /* 0x048fe4000f8e02ff */
[----:B------:R-:W-:-:S04]  /*3070*/  IMAD.WIDE.U32 R12, R18, UR5, R16 ;  /* 0x00000005120c7c25 */ /* 0x000fc8000f8e0010 */
[----:B------:R-:W-:Y:S01]  /*3080*/  IMAD R7, R19, UR5, R10 ;  /* 0x0000000513077c24 */ /* 0x000fe2000f8e020a */
[----:B012---:R-:W-:-:S03]  /*3090*/  LEA R20, P0, R12, UR16, 0x3 ;  /* 0x000000100c147c11 */ /* 0x007fc6000f8018ff */
[----:B------:R-:W-:-:S05]  /*30a0*/  IMAD.IADD R7, R13, 0x1, R7 ;  /* 0x000000010d077824 */ /* 0x000fca00078e0207 */
[----:B------:R-:W-:Y:S02]  /*30b0*/  LEA.HI.X R21, R12, UR17, R7, 0x3, P0 ;  /* 0x000000110c157c11 */ /* 0x000fe400080f1c07 */
[----:B------:R-:W0:Y:S04]  /*30c0*/  LDC.64 R12, c[0x0][0x2a8] ;  /* 0x0000aa00ff0c7b82 */ /* 0x000e280000000a00 */
[----:B------:R-:W2:Y:S01]  /*30d0*/  LDG.E.64 R20, desc[UR12][R20.64] ;  /* 0x0000000c14147981 */ /* 0x000ea2000c1e1b00 */
        /* <DEDUP_REMOVED lines=12> */
[----:B------:R-:W-:Y:S01]  /*31a0*/  IMAD R10, R18, UR15, RZ ;  /* 0x0000000f120a7c24 */ /* 0x000fe2000f8e02ff */
[----:B---3--:R-:W-:-:S03]  /*31b0*/  LEA R20, P0, R6, UR16, 0x3 ;  /* 0x0000001006147c11 */ /* 0x008fc6000f8018ff */
        /* <DEDUP_REMOVED lines=16> */
[----:B----4-:R-:W-:-:S04]  /*32c0*/  IMAD R6, R18, UR14, RZ ;  /* 0x0000000e12067c24 */ /* 0x010fc8000f8e02ff */
[----:B------:R-:W-:Y:S01]  /*32d0*/  IMAD R7, R19, UR5, R6 ;  /* 0x0000000513077c24 */ /* 0x000fe2000f8e0206 */
[----:B------:R-:W-:-:S03]  /*32e0*/  LEA R6, P0, R16, UR16, 0x3 ;  /* 0x0000001010067c11 */ /* 0x000fc6000f8018ff */
        /* <DEDUP_REMOVED lines=10> */
.L_x_163:
[----:B------:R-:W-:-:S04]  /*3390*/  UIADD3 UR6, UP0, UR6, 0x1, URZ ;  /* 0x0000000106067890 */ /* 0x000fc8000ff1e03f */
[----:B------:R-:W-:Y:S01]  /*33a0*/  UIADD3.X UR7, URZ, UR7, URZ, UP0, !UPT ;  /* 0x000000073f077290 */ /* 0x000fe200087fe43f */
[----:B------:R-:W-:Y:S11]  /*33b0*/  @!P1 BRA `(.L_x_164) ;  /* 0xffffffec006c9947 */ /* 0x000ff6000383ffff */
[----:B------:R-:W-:Y:S05]  /*33c0*/  EXIT ;  /* 0x000000000000794d */ /* 0x000fea0003800000 */
.L_x_165:
        /* <DEDUP_REMOVED lines=11> */
.L_x_180:


//--------------------- .text._ZN2at6native53_GLOBAL__N__83c2e5dd_20_UpSampleBicubic2d_cu_80ee57ca37upsample_bicubic2d_out_frame_parallelIddEEviT0_S3_bNS_27GenericPackedTensorAccessorIKT_Lm4ENS_16DefaultPtrTraitsElEENS4_IS5_Lm4ES7_lEE --------------------------
	.section	.text._ZN2at6native53_GLOBAL__N__83c2e5dd_20_UpSampleBicubic2d_cu_80ee57ca37upsample_bicubic2d_out_frame_parallelIddEEviT0_S3_bNS_27GenericPackedTensorAccessorIKT_Lm4ENS_16DefaultPtrTraitsElEENS4_IS5_Lm4ES7_lEE,"ax",@progbits
	.align	128
.text._ZN2at6native53_GLOBAL__N__83c2e5dd_20_UpSampleBicubic2d_cu_80ee57ca37upsample_bicubic2d_out_frame_parallelIddEEviT0_S3_bNS_27GenericPackedTensorAccessorIKT_Lm4ENS_16DefaultPtrTraitsElEENS4_IS5_Lm4ES7_lEE:
        .type           _ZN2at6native53_GLOBAL__N__83c2e5dd_20_UpSampleBicubic2d_cu_80ee57ca37upsample_bicubic2d_out_frame_parallelIddEEviT0_S3_bNS_27GenericPackedTensorAccessorIKT_Lm4ENS_16DefaultPtrTraitsElEENS4_IS5_Lm4ES7_lEE,@function
        .size           _ZN2at6native53_GLOBAL__N__83c2e5dd_20_UpSampleBicubic2d_cu_80ee57ca37upsample_bicubic2d_out_frame_parallelIddEEviT0_S3_bNS_27GenericPackedTensorAccessorIKT_Lm4ENS_16DefaultPtrTraitsElEENS4_IS5_Lm4ES7_lEE,(.L_x_181 - _ZN2at6native53_GLOBAL__N__83c2e5dd_20_UpSampleBicubic2d_cu_80ee57ca37upsample_bicubic2d_out_frame_parallelIddEEviT0_S3_bNS_27GenericPackedTensorAccessorIKT_Lm4ENS_16DefaultPtrTraitsElEENS4_IS5_Lm4ES7_lEE)
        .other          _ZN2at6native53_GLOBAL__N__83c2e5dd_20_UpSampleBicubic2d_cu_80ee57ca37upsample_bicubic2d_out_frame_parallelIddEEviT0_S3_bNS_27GenericPackedTensorAccessorIKT_Lm4ENS_16DefaultPtrTraitsElEENS4_IS5_Lm4ES7_lEE,@"STO_CUDA_ENTRY STV_DEFAULT"
_ZN2at6native53_GLOBAL__N__83c2e5dd_20_UpSampleBicubic2d_cu_80ee57ca37upsample_bicubic2d_out_frame_parallelIddEEviT0_S3_bNS_27GenericPackedTensorAccessorIKT_Lm4ENS_16DefaultPtrTraitsElEENS4_IS5_Lm4ES7_lEE:
        /* <DEDUP_REMOVED lines=9> */
[----:B------:R-:W-:Y:S01]  /*0090*/  ULDC UR4, c[0x0][0x290] ;  /* 0x0000a40000047ab9 */ /* 0x000fe20000000800 */
[----:B------:R-:W-:Y:S01]  /*00a0*/  ULDC.64 UR6, c[0x0][0x208] ;  /* 0x0000820000067ab9 */ /* 0x000fe20000000a00 */
[----:B0-----:R-:W-:-:S04]  /*00b0*/  IABS R5, R9 ;  /* 0x0000000900057213 */ /* 0x001fc80000000000 */
[----:B------:R-:W0:Y:S08]  /*00c0*/  I2F.RP R0, R5 ;  /* 0x0000000500007306 */ /* 0x000e300000209400 */
[----:B0-----:R-:W0:Y:S02]  /*00d0*/  MUFU.RCP R0, R0 ;  /* 0x0000000000007308 */ /* 0x001e240000001000 */
[----:B0-----:R-:W-:-:S06]  /*00e0*/  VIADD R2, R0, 0xffffffe ;  /* 0x0ffffffe00027836 */ /* 0x001fcc0000000000 */
[----:B------:R0:W1:Y:S02]  /*00f0*/  F2I.FTZ.U32.TRUNC.NTZ R3, R2 ;  /* 0x0000000200037305 */ /* 0x000064000021f000 */
[----:B0-----:R-:W-:Y:S01]  /*0100*/  IMAD.MOV.U32 R2, RZ, RZ, RZ ;  /* 0x000000ffff027224 */ /* 0x001fe200078e00ff */
[----:B-1----:R-:W-:-:S05]  /*0110*/  IADD3 R4, RZ, -R3, RZ ;  /* 0x80000003ff047210 */ /* 0x002fca0007ffe0ff */
[----:B------:R-:W-:Y:S01]  /*0120*/  IMAD R7, R4, R5, RZ ;  /* 0x0000000504077224 */ /* 0x000fe200078e02ff */
[----:B------:R-:W-:-:S03]  /*0130*/  IABS R4, R20 ;  /* 0x0000001400047213 */ /* 0x000fc60000000000 */
[----:B------:R-:W-:Y:S02]  /*0140*/  IMAD.HI.U32 R3, R3, R7, R2 ;  /* 0x0000000703037227 */ /* 0x000fe400078e0002 */
[----:B------:R-:W0:Y:S04]  /*0150*/  LDC R7, c[0x0][0x248] ;  /* 0x00009200ff077b82 */ /* 0x000e280000000800 */
[----:B------:R-:W-:-:S04]  /*0160*/  IMAD.HI.U32 R11, R3, R4, RZ ;  /* 0x00000004030b7227 */ /* 0x000fc800078e00ff */
[----:B------:R-:W1:Y:S01]  /*0170*/  LDC R3, c[0x0][0x250] ;  /* 0x00009400ff037b82 */ /* 0x000e620000000800 */
[----:B------:R-:W-:-:S05]  /*0180*/  IADD3 R0, -R11, RZ, RZ ;  /* 0x000000ff0b007210 */ /* 0x000fca0007ffe1ff */
        /* <DEDUP_REMOVED lines=10> */
[----:B------:R-:W-:Y:S02]  /*0230*/  @!P2 IADD3 R11, -R11, RZ, RZ ;  /* 0x000000ff0b0ba210 */ /* 0x000fe40007ffe1ff */
[----:B------:R-:W-:Y:S02]  /*0240*/  @!P1 LOP3.LUT R11, RZ, R9, RZ, 0x33, !PT ;  /* 0x00000009ff0b9212 */ /* 0x000fe400078e33ff */
[----:B0-----:R-:W-:-:S03]  /*0250*/  ISETP.EQ.AND P1, PT, R7, UR4, PT ;  /* 0x0000000407007c0c */ /* 0x001fc6000bf22270 */
[----:B------:R-:W-:-:S04]  /*0260*/  IMAD.MOV R0, RZ, RZ, -R11 ;  /* 0x000000ffff007224 */ /* 0x000fc800078e0a0b */
[----:B------:R-:W-:-:S06]  /*0270*/  IMAD R20, R9, R0, R20 ;  /* 0x0000000009147224 */ /* 0x000fcc00078e0214 */
[----:B------:R-:W-:Y:S05]  /*0280*/  @!P0 BRA P1, `(.L_x_166) ;  /* 0x0000001000a48947 */ /* 0x000fea0000800000 */
[----:B------:R-:W0:Y:S01]  /*0290*/  LDC.64 R18, c[0x0][0x220] ;  /* 0x00008800ff127b82 */ /* 0x000e220000000a00 */
[----:B------:R-:W1:Y:S01]  /*02a0*/  I2F.F64 R4, R20 ;  /* 0x0000001400047312 */ /* 0x000e620000201c00 */
[----:B------:R-:W-:Y:S01]  /*02b0*/  ULDC.U8 UR4, c[0x0][0x228] ;  /* 0x00008a0000047ab9 */ /* 0x000fe20000000000 */
[----:B------:R-:W-:Y:S01]  /*02c0*/  ULDC UR8, c[0x0][0x238] ;  /* 0x00008e0000087ab9 */ /* 0x000fe20000000800 */
[----:B------:R-:W-:Y:S01]  /*02d0*/  UPRMT UR4, UR4, 0x8880, URZ ;  /* 0x0000888004047896 */ /* 0x000fe2000800003f */
[----:B------:R-:W-:-:S03]  /*02e0*/  UMOV UR9, 0x380fffff ;  /* 0x380fffff00097882 */ /* 0x000fc60000000000 */
[----:B------:R-:W2:Y:S01]  /*02f0*/  LDC R14, c[0x0][0x240] ;  /* 0x00009000ff0e7b82 */ /* 0x000ea20000000800 */
[----:B------:R-:W3:Y:S01]  /*0300*/  I2F.F64 R12, R11 ;  /* 0x0000000b000c7312 */ /* 0x000ee20000201c00 */
[----:B------:R-:W-:-:S06]  /*0310*/  ISETP.NE.AND P0, PT, RZ, UR4, PT ;  /* 0x00000004ff007c0c */ /* 0x000fcc000bf05270 */
[----:B------:R-:W4:Y:S01]  /*0320*/  S2UR UR5, SR_CTAID.Z ;  /* 0x00000000000579c3 */ /* 0x000f220000002700 */
[----:B-1----:R-:W-:-:S07]  /*0330*/  DADD R8, R4, 0.5 ;  /* 0x3fe0000004087429 */ /* 0x002fce0000000000 */
[----:B------:R-:W1:Y:S01]  /*0340*/  LDC.64 R22, c[0x0][0x218] ;  /* 0x00008600ff167b82 */ /* 0x000e620000000a00 */
[-C--:B0-----:R-:W-:Y:S02]  /*0350*/  DMUL R4, R4, R18.reuse ;  /* 0x0000001204047228 */ /* 0x081fe40000000000 */
[----:B------:R-:W-:Y:S02]  /*0360*/  DFMA R8, R8, R18, -0.5 ;  /* 0xbfe000000808742b */ /* 0x000fe40000000012 */
[----:B---3--:R-:W-:Y:S01]  /*0370*/  DADD R16, R12, 0.5 ;  /* 0x3fe000000c107429 */ /* 0x008fe20000000000 */
[----:B--2---:R-:W-:Y:S01]  /*0380*/  IMAD R0, R14, UR8, RZ ;  /* 0x000000080e007c24 */ /* 0x004fe2000f8e02ff */
[----:B------:R-:W-:-:S06]  /*0390*/  UMOV UR8, 0xf0000000 ;  /* 0xf000000000087882 */ /* 0x000fcc0000000000 */
[----:B------:R-:W-:Y:S02]  /*03a0*/  FSEL R4, R8, R4, !P0 ;  /* 0x0000000408047208 */ /* 0x000fe40004000000 */
[----:B------:R-:W-:Y:S02]  /*03b0*/  FSEL R5, R9, R5, !P0 ;  /* 0x0000000509057208 */ /* 0x000fe40004000000 */
[----:B----4-:R-:W-:Y:S02]  /*03c0*/  ISETP.LE.AND P1, PT, R0, UR5, PT ;  /* 0x0000000500007c0c */ /* 0x010fe4000bf23270 */
[----:B------:R0:W2:Y:S01]  /*03d0*/  F2F.F32.F64 R6, R4 ;  /* 0x0000000400067310 */ /* 0x0000a20000301000 */
[-C--:B-1----:R-:W-:Y:S02]  /*03e0*/  DMUL R12, R12, R22.reuse ;  /* 0x000000160c0c7228 */ /* 0x082fe40000000000 */
[----:B------:R-:W-:-:S10]  /*03f0*/  DFMA R16, R16, R22, -0.5 ;  /* 0xbfe000001010742b */ /* 0x000fd40000000016 */
[----:B------:R-:W-:Y:S02]  /*0400*/  FSEL R12, R16, R12, !P0 ;  /* 0x0000000c100c7208 */ /* 0x000fe40004000000 */
[----:B------:R-:W-:Y:S01]  /*0410*/  FSEL R13, R17, R13, !P0 ;  /* 0x0000000d110d7208 */ /* 0x000fe20004000000 */
[----:B------:R-:W-:Y:S01]  /*0420*/  DSETP.GEU.AND P0, PT, |R4|, UR8, PT ;  /* 0x0000000804007e2a */ /* 0x000fe2000bf0e200 */
[----:B0-2---:R-:W-:-:S13]  /*0430*/  @P1 EXIT ;  /* 0x000000000000194d */ /* 0x005fda0003800000 */
[----:B------:R-:W0:Y:S01]  /*0440*/  F2F.F32.F64 R10, R12 ;  /* 0x0000000c000a7310 */ /* 0x000e220000301000 */
[----:B------:R-:W-:Y:S01]  /*0450*/  DSETP.GEU.AND P1, PT, |R12|, UR8, PT ;  /* 0x000000080c007e2a */ /* 0x000fe2000bf2e200 */
[----:B------:R-:W-:Y:S01]  /*0460*/  @!P0 FMUL R6, R6, 1.175494350822287508e-38 ;  /* 0x0080000006068820 */ /* 0x000fe20000400000 */
[----:B------:R-:W-:Y:S01]  /*0470*/  MOV R34, 0x0 ;  /* 0x0000000000227802 */ /* 0x000fe20000000f00 */
[----:B------:R-:W-:Y:S01]  /*0480*/  IMAD.MOV.U32 R35, RZ, RZ, 0x3ff40000 ;  /* 0x3ff40000ff237424 */ /* 0x000fe200078e00ff */
[----:B------:R-:W-:Y:S01]  /*0490*/  IABS R2, R14 ;  /* 0x0000000e00027213 */ /* 0x000fe20000000000 */
[----:B------:R-:W-:Y:S01]  /*04a0*/  ULDC.64 UR8, c[0x0][0x2b8] ;  /* 0x0000ae0000087ab9 */ /* 0x000fe20000000a00 */
[----:B------:R-:W-:Y:S01]  /*04b0*/  SHF.R.S32.HI R15, RZ, 0x1f, R20 ;  /* 0x0000001fff0f7819 */ /* 0x000fe20000011414 */
[----:B------:R-:W1:Y:S01]  /*04c0*/  F2I.FTZ.FLOOR.NTZ R6, R6 ;  /* 0x0000000600067305 */ /* 0x000e620000217100 */
[----:B------:R-:W-:Y:S01]  /*04d0*/  SHF.R.S32.HI R38, RZ, 0x1f, R11 ;  /* 0x0000001fff267819 */ /* 0x000fe2000001140b */
[----:B------:R-:W-:Y:S01]  /*04e0*/  IMAD.U32 R55, RZ, RZ, UR5 ;  /* 0x00000005ff377e24 */ /* 0x000fe2000f8e00ff */
[----:B------:R-:W-:Y:S01]  /*04f0*/  ISETP.NE.AND P0, PT, R14, RZ, PT ;  /* 0x000000ff0e00720c */ /* 0x000fe20003f05270 */
[----:B------:R-:W-:Y:S01]  /*0500*/  IMAD R15, R15, UR8, RZ ;  /* 0x000000080f0f7c24 */ /* 0x000fe2000f8e02ff */
[----:B------:R-:W-:Y:S01]  /*0510*/  ULDC.64 UR4, c[0x0][0x258] ;  /* 0x0000960000047ab9 */ /* 0x000fe20000000a00 */
[----:B------:R-:W-:Y:S01]  /*0520*/  ULDC.64 UR10, c[0x0][0x260] ;  /* 0x00009800000a7ab9 */ /* 0x000fe20000000a00 */
[----:B0-----:R-:W-:Y:S01]  /*0530*/  @!P1 FMUL R10, R10, 1.175494350822287508e-38 ;  /* 0x008000000a0a9820 */ /* 0x001fe20000400000 */
[----:B------:R-:W-:Y:S01]  /*0540*/  I2F.RP R36, R2 ;  /* 0x0000000200247306 */ /* 0x000fe20000209400 */
[C---:B------:R-:W-:Y:S01]  /*0550*/  IMAD R37, R20.reuse, UR9, R15 ;  /* 0x0000000914257c24 */ /* 0x040fe2000f8e020f */
[----:B------:R-:W-:Y:S01]  /*0560*/  IADD3 R15, R3, -0x1, RZ ;  /* 0xffffffff030f7810 */ /* 0x000fe20007ffe0ff */
[----:B------:R-:W-:Y:S01]  /*0570*/  IMAD.WIDE.U32 R20, R20, UR8, RZ ;  /* 0x0000000814147c25 */ /* 0x000fe2000f8e00ff */
[----:B------:R-:W-:Y:S01]  /*0580*/  ULDC.64 UR8, c[0x0][0x2b0] ;  /* 0x0000ac0000087ab9 */ /* 0x000fe20000000a00 */
[----:B------:R-:W-:Y:S01]  /*0590*/  ULDC.64 UR12, c[0x0][0x268] ;  /* 0x00009a00000c7ab9 */ /* 0x000fe20000000a00 */
[----:B------:R-:W-:Y:S01]  /*05a0*/  ULDC.64 UR14, c[0x0][0x230] ;  /* 0x00008c00000e7ab9 */ /* 0x000fe20000000a00 */
[----:B------:R-:W-:Y:S01]  /*05b0*/  IMAD.IADD R21, R21, 0x1, R37 ;  /* 0x0000000115157824 */ /* 0x000fe200078e0225 */
[----:B------:R-:W0:Y:S01]  /*05c0*/  F2I.FTZ.FLOOR.NTZ R10, R10 ;  /* 0x0000000a000a7305 */ /* 0x000e220000217100 */
[----:B------:R-:W-:Y:S01]  /*05d0*/  IMAD R40, R38, UR8, RZ ;  /* 0x0000000826287c24 */ /* 0x000fe2000f8e02ff */
[----:B-1----:R-:W-:Y:S01]  /*05e0*/  VIADDMNMX.RELU R3, R6, 0xffffffff, R15, PT ;  /* 0xffffffff06037846 */ /* 0x002fe2000380110f */
[----:B------:R-:W-:Y:S01]  /*05f0*/  IMAD.WIDE.U32 R20, R11, UR8, R20 ;  /* 0x000000080b147c25 */ /* 0x000fe2000f8e0014 */
[----:B------:R-:W-:Y:S01]  /*0600*/  ULDC.64 UR16, c[0x0][0x2a0] ;  /* 0x0000a80000107ab9 */ /* 0x000fe20000000a00 */
[----:B------:R-:W-:Y:S01]  /*0610*/  ULDC.64 UR18, c[0x0][0x2a8] ;  /* 0x0000aa0000127ab9 */ /* 0x000fe20000000a00 */
[----:B------:R-:W-:-:S02]  /*0620*/  ULDC.64 UR20, c[0x0][0x278] ;  /* 0x00009e0000147ab9 */ /* 0x000fc40000000a00 */
[----:B------:R-:W1:Y:S08]  /*0630*/  I2F.F64 R8, R6 ;  /* 0x0000000600087312 */ /* 0x000e700000201c00 */
[----:B0-----:R-:W0:Y:S01]  /*0640*/  I2F.F64 R22, R10 ;  /* 0x0000000a00167312 */ /* 0x001e220000201c00 */
[----:B-1----:R-:W-:-:S07]  /*0650*/  DADD R18, R4, -R8 ;  /* 0x0000000004127229 */ /* 0x002fce0000000808 */
[----:B------:R-:W1:Y:S01]  /*0660*/  MUFU.RCP R36, R36 ;  /* 0x0000002400247308 */ /* 0x000e620000001000 */
[----:B------:R-:W-:Y:S01]  /*0670*/  MOV R8, 0x0 ;  /* 0x0000000000087802 */ /* 0x000fe20000000f00 */
[----:B------:R-:W-:Y:S01]  /*0680*/  IMAD.MOV.U32 R9, RZ, RZ, 0x3fe80000 ;  /* 0x3fe80000ff097424 */ /* 0x000fe200078e00ff */
[----:B0-----:R-:W-:Y:S02]  /*0690*/  DADD R22, R12, -R22 ;  /* 0x000000000c167229 */ /* 0x001fe40000000816 */
[C---:B------:R-:W-:Y:S02]  /*06a0*/  DFMA R4, R18.reuse, R34, -2.25 ;  /* 0xc00200001204742b */ /* 0x040fe40000000022 */
[----:B------:R-:W-:-:S04]  /*06b0*/  DADD R30, R18, 1 ;  /* 0x3ff00000121e7429 */ /* 0x000fc80000000000 */
[----:B------:R-:W-:Y:S02]  /*06c0*/  DADD R28, R22, 1 ;  /* 0x3ff00000161c7429 */ /* 0x000fe40000000000 */
[----:B------:R-:W-:Y:S02]  /*06d0*/  DMUL R32, R18, R4 ;  /* 0x0000000412207228 */ /* 0x000fe40000000000 */
[----:B------:R-:W-:Y:S02]  /*06e0*/  DFMA R24, R22, R34, -2.25 ;  /* 0xc00200001618742b */ /* 0x000fe40000000022 */
[-C--:B------:R-:W-:Y:S02]  /*06f0*/  DFMA R4, R30, -R8.reuse, 3.75 ;  /* 0x400e00001e04742b */ /* 0x080fe40000000808 */
[----:B------:R-:W-:Y:S02]  /*0700*/  DFMA R12, R28, -R8, 3.75 ;  /* 0x400e00001c0c742b */ /* 0x000fe40000000808 */
[----:B------:R-:W-:-:S02]  /*0710*/  DFMA R32, R18, R32, 1 ;  /* 0x3ff000001220742b */ /* 0x000fc40000000020 */
[----:B------:R-:W-:Y:S02]  /*0720*/  DADD R18, -R18, 1 ;  /* 0x3ff0000012127429 */ /* 0x000fe40000000100 */
[----:B------:R-:W-:Y:S02]  /*0730*/  DMUL R26, R22, R24 ;  /* 0x00000018161a7228 */ /* 0x000fe40000000000 */
[----:B------:R-:W-:Y:S02]  /*0740*/  DFMA R16, R28, R12, -6 ;  /* 0xc01800001c10742b */ /* 0x000fe4000000000c */
[----:B------:R-:W-:Y:S02]  /*0750*/  DFMA R4, R30, R4, -6 ;  /* 0xc01800001e04742b */ /* 0x000fe40000000004 */
[----:B------:R-:W-:Y:S02]  /*0760*/  DFMA R12, R18, R34, -2.25 ;  /* 0xc0020000120c742b */ /* 0x000fe40000000022 */
[----:B------:R-:W-:-:S02]  /*0770*/  DFMA R26, R22, R26, 1 ;  /* 0x3ff00000161a742b */ /* 0x000fc4000000001a */
[----:B------:R-:W-:Y:S02]  /*0780*/  DADD R22, -R22, 1 ;  /* 0x3ff0000016167429 */ /* 0x000fe40000000100 */
[----:B------:R-:W-:Y:S02]  /*0790*/  DFMA R28, R28, R16, 3 ;  /* 0x400800001c1c742b */ /* 0x000fe40000000010 */
[----:B------:R-:W-:Y:S01]  /*07a0*/  DMUL R24, R18, R12 ;  /* 0x0000000c12187228 */ /* 0x000fe20000000000 */
[----:B-1----:R-:W-:Y:S01]  /*07b0*/  IADD3 R12, R36, 0xffffffe, RZ ;  /* 0x0ffffffe240c7810 */ /* 0x002fe20007ffe0ff */
[----:B------:R-:W-:Y:S02]  /*07c0*/  DFMA R30, R30, R4, 3 ;  /* 0x400800001e1e742b */ /* 0x000fe40000000004 */
[C---:B------:R-:W-:Y:S01]  /*07d0*/  DADD R16, R22.reuse, 1 ;  /* 0x3ff0000016107429 */ /* 0x040fe20000000000 */
[----:B------:R0:W1:Y:S01]  /*07e0*/  F2I.FTZ.U32.TRUNC.NTZ R13, R12 ;  /* 0x0000000c000d7305 */ /* 0x000062000021f000 */
[----:B------:R-:W-:Y:S01]  /*07f0*/  DFMA R36, R22, R34, -2.25 ;  /* 0xc00200001624742b */ /* 0x000fe20000000022 */
[C---:B------:R-:W-:Y:S01]  /*0800*/  VIMNMX.RELU R4, R6.reuse, R15, PT ;  /* 0x0000000f06047248 */ /* 0x040fe20003fe1100 */
[C---:B------:R-:W-:Y:S01]  /*0810*/  DFMA R24, R18.reuse, R24, 1 ;  /* 0x3ff000001218742b */ /* 0x040fe20000000018 */
[C-C-:B------:R-:W-:Y:S01]  /*0820*/  VIADDMNMX.RELU R5, R6.reuse, 0x1, R15.reuse, PT ;  /* 0x0000000106057846 */ /* 0x140fe2000380110f */
[----:B------:R-:W-:Y:S01]  /*0830*/  DADD R18, R18, 1 ;  /* 0x3ff0000012127429 */ /* 0x000fe20000000000 */
[----:B------:R-:W-:Y:S01]  /*0840*/  VIADDMNMX.RELU R6, R6, 0x2, R15, PT ;  /* 0x0000000206067846 */ /* 0x000fe2000380110f */
[----:B------:R-:W-:Y:S01]  /*0850*/  DFMA R34, R16, -R8, 3.75 ;  /* 0x400e00001022742b */ /* 0x000fe20000000808 */
[----:B------:R-:W-:Y:S01]  /*0860*/  VIADD R15, R7, 0xffffffff ;  /* 0xffffffff070f7836 */ /* 0x000fe20000000000 */
[----:B------:R-:W-:Y:S01]  /*0870*/  DMUL R36, R22, R36 ;  /* 0x0000002416247228 */ /* 0x000fe20000000000 */
[----:B0-----:R-:W-:-:S02]  /*0880*/  IADD3 R12, R10, -0x1, RZ ;  /* 0xffffffff0a0c7810 */ /* 0x001fc40007ffe0ff */
[----:B------:R-:W-:Y:S01]  /*0890*/  SHF.R.S32.HI R48, RZ, 0x1f, R5 ;  /* 0x0000001fff307819 */ /* 0x000fe20000011405 */
[----:B------:R-:W-:Y:S01]  /*08a0*/  DFMA R38, R18, -R8, 3.75 ;  /* 0x400e00001226742b */ /* 0x000fe20000000808 */
[CC--:B------:R-:W-:Y:S01]  /*08b0*/  VIMNMX.RELU R7, R10.reuse, R15.reuse, PT ;  /* 0x0000000f0a077248 */ /* 0x0c0fe20003fe1100 */
[----:B-1----:R-:W-:Y:S01]  /*08c0*/  IMAD.MOV R41, RZ, RZ, -R13 ;  /* 0x000000ffff297224 */ /* 0x002fe200078e0a0d */
[----:B------:R-:W-:Y:S01]  /*08d0*/  DFMA R34, R16, R34, -6 ;  /* 0xc01800001022742b */ /* 0x000fe20000000022 */
[C-C-:B------:R-:W-:Y:S01]  /*08e0*/  VIADDMNMX.RELU R8, R10.reuse, 0x1, R15.reuse, PT ;  /* 0x000000010a087846 */ /* 0x140fe2000380110f */
[----:B------:R-:W-:Y:S01]  /*08f0*/  DFMA R22, R22, R36, 1 ;  /* 0x3ff000001616742b */ /* 0x000fe20000000024 */
[----:B------:R-:W-:Y:S01]  /*0900*/  VIADDMNMX.RELU R9, R10, 0x2, R15, PT ;  /* 0x000000020a097846 */ /* 0x000fe2000380110f */
[----:B------:R-:W-:Y:S01]  /*0910*/  IMAD R37, R11, UR9, R40 ;  /* 0x000000090b257c24 */ /* 0x000fe2000f8e0228 */
[----:B------:R-:W-:Y:S01]  /*0920*/  DFMA R38, R18, R38, -6 ;  /* 0xc01800001226742b */ /* 0x000fe20000000026 */
[----:B------:R-:W-:Y:S01]  /*0930*/  VIMNMX.RELU R10, R12, R15, PT ;  /* 0x0000000f0c0a7248 */ /* 0x000fe20003fe1100 */
[----:B------:R-:W-:Y:S01]  /*0940*/  IMAD R15, R41, R2, RZ ;  /* 0x00000002290f7224 */ /* 0x000fe200078e02ff */
[----:B------:R-:W-:Y:S01]  /*0950*/  MOV R12, RZ ;  /* 0x000000ff000c7202 */ /* 0x000fe20000000f00 */
[----:B------:R-:W-:Y:S01]  /*0960*/  DFMA R16, R16, R34, 3 ;  /* 0x400800001010742b */ /* 0x000fe20000000022 */
[----:B------:R-:W-:Y:S01]  /*0970*/  SHF.R.S32.HI R49, RZ, 0x1f, R7 ;  /* 0x0000001fff317819 */ /* 0x000fe20000011407 */
[----:B------:R-:W-:Y:S01]  /*0980*/  ULDC.64 UR8, c[0x0][0x270] ;  /* 0x00009c0000087ab9 */ /* 0x000fe20000000a00 */
[----:B------:R-:W-:Y:S01]  /*0990*/  SHF.R.S32.HI R50, RZ, 0x1f, R8 ;  /* 0x0000001fff327819 */ /* 0x000fe20000011408 */
[----:B------:R-:W-:Y:S01]  /*09a0*/  DFMA R18, R18, R38, 3 ;  /* 0x400800001212742b */ /* 0x000fe20000000026 */
[----:B------:R-:W-:Y:S01]  /*09b0*/  IMAD.HI.U32 R11, R13, R15, R12 ;  /* 0x0000000f0d0b7227 */ /* 0x000fe200078e000c */
[----:B------:R-:W-:-:S02]  /*09c0*/  LOP3.LUT R12, RZ, R14, RZ, 0x33, !PT ;  /* 0x0000000eff0c7212 */ /* 0x000fc400078e33ff */
[----:B------:R-:W-:Y:S02]  /*09d0*/  SHF.R.S32.HI R14, RZ, 0x1f, R3 ;  /* 0x0000001fff0e7819 */ /* 0x000fe40000011403 */
[----:B------:R-:W-:Y:S02]  /*09e0*/  SHF.R.S32.HI R15, RZ, 0x1f, R4 ;  /* 0x0000001fff0f7819 */ /* 0x000fe40000011404 */
[----:B------:R-:W-:Y:S02]  /*09f0*/  SHF.R.S32.HI R51, RZ, 0x1f, R6 ;  /* 0x0000001fff337819 */ /* 0x000fe40000011406 */
[----:B------:R-:W-:Y:S02]  /*0a00*/  SHF.R.S32.HI R52, RZ, 0x1f, R9 ;  /* 0x0000001fff347819 */ /* 0x000fe40000011409 */
[----:B------:R-:W-:Y:S02]  /*0a10*/  SHF.R.S32.HI R53, RZ, 0x1f, R10 ;  /* 0x0000001fff357819 */ /* 0x000fe4000001140a */
[----:B------:R-:W-:-:S07]  /*0a20*/  IADD3 R13, R21, R37, RZ ;  /* 0x00000025150d7210 */ /* 0x000fce0007ffe0ff */
.L_x_167:
[----:B0-----:R-:W0:Y:S01]  /*0a30*/  LDC R56, c[0x0][0x240] ;  /* 0x00009000ff387b82 */ /* 0x001e220000000800 */
[----:B------:R-:W-:Y:S01]  /*0a40*/  IABS R36, R55 ;  /* 0x0000003700247213 */ /* 0x000fe20000000000 */
[----:B------:R-:W-:Y:S02]  /*0a50*/  IMAD R45, R51, UR8, RZ ;  /* 0x00000008332d7c24 */ /* 0x000fe4000f8e02ff */
[----:B------:R-:W-:Y:S02]  /*0a60*/  IMAD R37, R15, UR8, RZ ;  /* 0x000000080f257c24 */ /* 0x000fe4000f8e02ff */
[----:B------:R-:W-:-:S04]  /*0a70*/  IMAD.HI.U32 R34, R11, R36, RZ ;  /* 0x000000240b227227 */ /* 0x000fc800078e00ff */
[----:B------:R-:W-:Y:S02]  /*0a80*/  IMAD.MOV R35, RZ, RZ, -R34 ;  /* 0x000000ffff237224 */ /* 0x000fe400078e0a22 */
[----:B------:R-:W-:Y:S02]  /*0a90*/  IMAD R47, R6, UR9, R45 ;  /* 0x00000009062f7c24 */ /* 0x000fe4000f8e022d */
[----:B------:R-:W-:Y:S02]  /*0aa0*/  IMAD R43, R4, UR9, R37 ;  /* 0x00000009042b7c24 */ /* 0x000fe4000f8e0225 */
[----:B------:R-:W-:-:S04]  /*0ab0*/  IMAD R59, R53, UR12, RZ ;  /* 0x0000000c353b7c24 */ /* 0x000fc8000f8e02ff */
[----:B------:R-:W-:Y:S01]  /*0ac0*/  IMAD R59, R10, UR13, R59 ;  /* 0x0000000d0a3b7c24 */ /* 0x000fe2000f8e023b */
[----:B0-----:R-:W-:-:S05]  /*0ad0*/  IABS R38, R56 ;  /* 0x0000003800267213 */ /* 0x001fca0000000000 */
[----:B------:R-:W-:-:S05]  /*0ae0*/  IMAD R35, R38, R35, R36 ;  /* 0x0000002326237224 */ /* 0x000fca00078e0224 */
[----:B------:R-:W-:-:S13]  /*0af0*/  ISETP.GT.U32.AND P2, PT, R2, R35, PT ;  /* 0x000000230200720c */ /* 0x000fda0003f44070 */
[----:B------:R-:W-:Y:S01]  /*0b00*/  @!P2 IADD3 R35, R35, -R38, RZ ;  /* 0x800000262323a210 */ /* 0x000fe20007ffe0ff */
[----:B------:R-:W-:-:S03]  /*0b10*/  @!P2 VIADD R34, R34, 0x1 ;  /* 0x000000012222a836 */ /* 0x000fc60000000000 */
[----:B------:R-:W-:Y:S02]  /*0b20*/  ISETP.GE.U32.AND P1, PT, R35, R2, PT ;  /* 0x000000022300720c */ /* 0x000fe40003f26070 */
[----:B------:R-:W-:-:S04]  /*0b30*/  LOP3.LUT R35, R55, R56, RZ, 0x3c, !PT ;  /* 0x0000003837237212 */ /* 0x000fc800078e3cff */
[----:B------:R-:W-:-:S07]  /*0b40*/  ISETP.GE.AND P3, PT, R35, RZ, PT ;  /* 0x000000ff2300720c */ /* 0x000fce0003f66270 */
[----:B------:R-:W-:-:S06]  /*0b50*/  @P1 IADD3 R34, R34, 0x1, RZ ;  /* 0x0000000122221810 */ /* 0x000fcc0007ffe0ff */
[----:B------:R-:W-:-:S05]  /*0b60*/  @!P3 IMAD.MOV R34, RZ, RZ, -R34 ;  /* 0x000000ffff22b224 */ /* 0x000fca00078e0a22 */
[----:B------:R-:W-:Y:S01]  /*0b70*/  SEL R54, R12, R34, !P0 ;  /* 0x000000220c367207 */ /* 0x000fe20004000000 */
[----:B------:R-:W-:-:S03]  /*0b80*/  IMAD R34, R14, UR8, RZ ;  /* 0x000000080e227c24 */ /* 0x000fc6000f8e02ff */
[----:B------:R-:W-:Y:S01]  /*0b90*/  SHF.R.S32.HI R58, RZ, 0x1f, R54 ;  /* 0x0000001fff3a7819 */ /* 0x000fe20000011436 */
[----:B------:R-:W-:-:S04]  /*0ba0*/  IMAD.WIDE.U32 R40, R54, UR4, RZ ;  /* 0x0000000436287c25 */ /* 0x000fc8000f8e00ff */
[----:B------:R-:W-:Y:S02]  /*0bb0*/  IMAD R35, R58, UR4, RZ ;  /* 0x000000043a237c24 */ /* 0x000fe4000f8e02ff */
[----:B------:R-:W-:Y:S02]  /*0bc0*/  IMAD.MOV R38, RZ, RZ, -R54 ;  /* 0x000000ffff267224 */ /* 0x000fe400078e0a36 */
[----:B------:R-:W-:Y:S02]  /*0bd0*/  IMAD R35, R54, UR5, R35 ;  /* 0x0000000536237c24 */ /* 0x000fe4000f8e0223 */
[----:B------:R-:W-:Y:S02]  /*0be0*/  IMAD R56, R56, R38, R55 ;  /* 0x0000002638387224 */ /* 0x000fe400078e0237 */
[----:B------:R-:W-:Y:S01]  /*0bf0*/  IMAD R39, R3, UR9, R34 ;  /* 0x0000000903277c24 */ /* 0x000fe2000f8e0222 */
[----:B------:R-:W-:Y:S01]  /*0c00*/  IADD3 R41, R41, R35, RZ ;  /* 0x0000002329297210 */ /* 0x000fe20007ffe0ff */
[----:B------:R-:W-:Y:S01]  /*0c10*/  IMAD R38, R48, UR8, RZ ;  /* 0x0000000830267c24 */ /* 0x000fe2000f8e02ff */
[----:B------:R-:W-:Y:S01]  /*0c20*/  SHF.R.S32.HI R57, RZ, 0x1f, R56 ;  /* 0x0000001fff397819 */ /* 0x000fe20000011438 */
[----:B------:R-:W-:-:S04]  /*0c30*/  IMAD.WIDE.U32 R34, R3, UR8, R40 ;  /* 0x0000000803227c25 */ /* 0x000fc8000f8e0028 */
[----:B------:R-:W-:Y:S01]  /*0c40*/  IMAD R45, R57, UR10, RZ ;  /* 0x0000000a392d7c24 */ /* 0x000fe2000f8e02ff */
[----:B------:R-:W-:Y:S01]  /*0c50*/  IADD3 R35, R35, R39, RZ ;  /* 0x0000002723237210 */ /* 0x000fe20007ffe0ff */
[----:B------:R-:W-:-:S04]  /*0c60*/  IMAD.WIDE.U32 R36, R4, UR8, R40 ;  /* 0x0000000804247c25 */ /* 0x000fc8000f8e0028 */
[C---:B------:R-:W-:Y:S02]  /*0c70*/  IMAD R45, R56.reuse, UR11, R45 ;  /* 0x0000000b382d7c24 */ /* 0x040fe4000f8e022d */
[----:B------:R-:W-:-:S04]  /*0c80*/  IMAD.WIDE.U32 R34, R56, UR10, R34 ;  /* 0x0000000a38227c25 */ /* 0x000fc8000f8e0022 */
[----:B------:R-:W-:Y:S01]  /*0c90*/  IMAD.IADD R37, R37, 0x1, R43 ;  /* 0x0000000125257824 */ /* 0x000fe200078e022b */
[----:B------:R-:W-:Y:S01]  /*0ca0*/  IADD3 R35, R35, R45, RZ ;  /* 0x0000002d23237210 */ /* 0x000fe20007ffe0ff */
[C---:B------:R-:W-:Y:S02]  /*0cb0*/  IMAD R43, R5.reuse, UR9, R38 ;  /* 0x00000009052b7c24 */ /* 0x040fe4000f8e0226 */
[----:B------:R-:W-:-:S04]  /*0cc0*/  IMAD.WIDE.U32 R38, R5, UR8, R40 ;  /* 0x0000000805267c25 */ /* 0x000fc8000f8e0028 */
[----:B------:R-:W-:Y:S01]  /*0cd0*/  IMAD.WIDE.U32 R40, R6, UR8, R40 ;  /* 0x0000000806287c25 */ /* 0x000fe2000f8e0028 */
[----:B------:R-:W-:-:S03]  /*0ce0*/  IADD3 R39, R39, R43, RZ ;  /* 0x0000002b27277210 */ /* 0x000fc60007ffe0ff */
[----:B------:R-:W-:-:S04]  /*0cf0*/  IMAD.WIDE.U32 R36, R56, UR10, R36 ;  /* 0x0000000a38247c25 */ /* 0x000fc8000f8e0024 */
[----:B------:R-:W-:Y:S02]  /*0d00*/  IMAD.IADD R41, R41, 0x1, R47 ;  /* 0x0000000129297824 */ /* 0x000fe400078e022f */
[----:B------:R-:W-:-:S04]  /*0d10*/  IMAD.WIDE.U32 R42, R10, UR12, R34 ;  /* 0x0000000c0a2a7c25 */ /* 0x000fc8000f8e0022 */
[----:B------:R-:W-:Y:S01]  /*0d20*/  IMAD.IADD R37, R45, 0x1, R37 ;  /* 0x000000012d257824 */ /* 0x000fe200078e0225 */
[----:B------:R-:W-:Y:S01]  /*0d30*/  IADD3 R43, R43, R59, RZ ;  /* 0x0000003b2b2b7210 */ /* 0x000fe20007ffe0ff */
[----:B------:R-:W-:Y:S01]  /*0d40*/  IMAD.WIDE.U32 R38, R56, UR10, R38 ;  /* 0x0000000a38267c25 */ /* 0x000fe2000f8e0026 */
[----:B------:R-:W-:-:S03]  /*0d50*/  LEA R44, P1, R42, UR14, 0x3 ;  /* 0x0000000e2a2c7c11 */ /* 0x000fc6000f8218ff */
[----:B------:R-:W-:Y:S01]  /*0d60*/  IMAD.WIDE.U32 R40, R56, UR10, R40 ;  /* 0x0000000a38287c25 */ /* 0x000fe2000f8e0028 */
[----:B------:R-:W-:-:S03]  /*0d70*/  IADD3 R39, R45, R39, RZ ;  /* 0x000000272d277210 */ /* 0x000fc60007ffe0ff */
[----:B------:R-:W-:-:S04]  /*0d80*/  IMAD.WIDE.U32 R46, R10, UR12, R36 ;  /* 0x0000000c0a2e7c25 */ /* 0x000fc8000f8e0024 */
[----:B------:R-:W-:Y:S01]  /*0d90*/  IMAD.IADD R41, R45, 0x1, R41 ;  /* 0x000000012d297824 */ /* 0x000fe200078e0229 */
[----:B------:R-:W-:Y:S01]  /*0da0*/  LEA.HI.X R45, R42, UR15, R43, 0x3, P1 ;  /* 0x0000000f2a2d7c11 */ /* 0x000fe200088f1c2b */
[----:B------:R-:W-:Y:S01]  /*0db0*/  IMAD.IADD R43, R59, 0x1, R47 ;  /* 0x000000013b2b7824 */ /* 0x000fe200078e022f */
[----:B------:R-:W-:-:S04]  /*0dc0*/  LEA R42, P1, R46, UR14, 0x3 ;  /* 0x0000000e2e2a7c11 */ /* 0x000fc8000f8218ff */
[----:B------:R-:W-:Y:S01]  /*0dd0*/  LEA.HI.X R43, R46, UR15, R43, 0x3, P1 ;  /* 0x0000000f2e2b7c11 */ /* 0x000fe200088f1c2b */
[----:B------:R-:W2:Y:S05]  /*0de0*/  LDG.E.64 R44, desc[UR6][R44.64] ;  /* 0x000000062c2c7981 */ /* 0x000eaa000c1e1b00 */
[----:B------:R-:W3:Y:S01]  /*0df0*/  LDG.E.64 R42, desc[UR6][R42.64] ;  /* 0x000000062a2a7981 */ /* 0x000ee2000c1e1b00 */
[----:B------:R-:W-:Y:S01]  /*0e00*/  IMAD.WIDE.U32 R60, R10, UR12, R38 ;  /* 0x0000000c0a3c7c25 */ /* 0x000fe2000f8e0026 */
[----:B---3--:R-:W-:-:S08]  /*0e10*/  DMUL R46, R32, R42 ;  /* 0x0000002a202e7228 */ /* 0x008fd00000000000 */
[----:B--2---:R-:W-:Y:S01]  /*0e20*/  DFMA R42, R30, R44, R46 ;  /* 0x0000002c1e2a722b */ /* 0x004fe2000000002e */
[----:B------:R-:W-:Y:S02]  /*0e30*/  IADD3 R47, R59, R61, RZ ;  /* 0x0000003d3b2f7210 */ /* 0x000fe40007ffe0ff */
[----:B------:R-:W-:-:S04]  /*0e40*/  LEA R46, P1, R60, UR14, 0x3 ;  /* 0x0000000e3c2e7c11 */ /* 0x000fc8000f8218ff */
[----:B------:R-:W-:Y:S01]  /*0e50*/  LEA.HI.X R47, R60, UR15, R47, 0x3, P1 ;  /* 0x0000000f3c2f7c11 */ /* 0x000fe200088f1c2f */
[----:B------:R-:W-:-:S04]  /*0e60*/  IMAD.WIDE.U32 R60, R10, UR12, R40 ;  /* 0x0000000c0a3c7c25 */ /* 0x000fc8000f8e0028 */
[----:B------:R-:W-:Y:S01]  /*0e70*/  IMAD.IADD R59, R59, 0x1, R61 ;  /* 0x000000013b3b7824 */ /* 0x000fe200078e023d */
[C---:B------:R-:W-:Y:S01]  /*0e80*/  LEA R44, P1, R60.reuse, UR14, 0x3 ;  /* 0x0000000e3c2c7c11 */ /* 0x040fe2000f8218ff */
[----:B------:R-:W2:Y:S03]  /*0e90*/  LDG.E.64 R46, desc[UR6][R46.64] ;  /* 0x000000062e2e7981 */ /* 0x000ea6000c1e1b00 */
[----:B------:R-:W-:-:S06]  /*0ea0*/  LEA.HI.X R45, R60, UR15, R59, 0x3, P1 ;  /* 0x0000000f3c2d7c11 */ /* 0x000fcc00088f1c3b */
[----:B------:R-:W3:Y:S01]  /*0eb0*/  LDG.E.64 R44, desc[UR6][R44.64] ;  /* 0x000000062c2c7981 */ /* 0x000ee2000c1e1b00 */
[----:B--2---:R-:W-:-:S08]  /*0ec0*/  DFMA R42, R24, R46, R42 ;  /* 0x0000002e182a722b */ /* 0x004fd0000000002a */
[----:B---3--:R-:W-:Y:S01]  /*0ed0*/  DFMA R60, R18, R44, R42 ;  /* 0x0000002c123c722b */ /* 0x008fe2000000002a */
[----:B------:R-:W-:-:S04]  /*0ee0*/  IMAD R42, R49, UR12, RZ ;  /* 0x0000000c312a7c24 */ /* 0x000fc8000f8e02ff */
[C---:B------:R-:W-:Y:S02]  /*0ef0*/  IMAD R59, R7.reuse, UR13, R42 ;  /* 0x0000000d073b7c24 */ /* 0x040fe4000f8e022a */
[----:B------:R-:W-:-:S04]  /*0f00*/  IMAD.WIDE.U32 R42, R7, UR12, R34 ;  /* 0x0000000c072a7c25 */ /* 0x000fc8000f8e0022 */
[----:B------:R-:W-:Y:S01]  /*0f10*/  IMAD.WIDE.U32 R46, R7, UR12, R36 ;  /* 0x0000000c072e7c25 */ /* 0x000fe2000f8e0024 */
[----:B------:R-:W-:Y:S02]  /*0f20*/  IADD3 R43, R43, R59, RZ ;  /* 0x0000003b2b2b7210 */ /* 0x000fe40007ffe0ff */
[----:B------:R-:W-:-:S04]  /*0f30*/  LEA R44, P1, R42, UR14, 0x3 ;  /* 0x0000000e2a2c7c11 */ /* 0x000fc8000f8218ff */
[----:B------:R-:W-:Y:S01]  /*0f40*/  LEA.HI.X R45, R42, UR15, R43, 0x3, P1 ;  /* 0x0000000f2a2d7c11 */ /* 0x000fe200088f1c2b */
[----:B------:R-:W-:Y:S01]  /*0f50*/  IMAD.IADD R43, R59, 0x1, R47 ;  /* 0x000000013b2b7824 */ /* 0x000fe200078e022f */
[----:B------:R-:W-:-:S04]  /*0f60*/  LEA R42, P1, R46, UR14, 0x3 ;  /* 0x0000000e2e2a7c11 */ /* 0x000fc8000f8218ff */
[----:B------:R-:W-:Y:S01]  /*0f70*/  LEA.HI.X R43, R46, UR15, R43, 0x3, P1 ;  /* 0x0000000f2e2b7c11 */ /* 0x000fe200088f1c2b */
[----:B------:R-:W2:Y:S05]  /*0f80*/  LDG.E.64 R44, desc[UR6][R44.64] ;  /* 0x000000062c2c7981 */ /* 0x000eaa000c1e1b00 */
[----:B------:R-:W3:Y:S02]  /*0f90*/  LDG.E.64 R42, desc[UR6][R42.64] ;  /* 0x000000062a2a7981 */ /* 0x000ee4000c1e1b00 */
[----:B---3--:R-:W-:Y:S01]  /*0fa0*/  DMUL R46, R32, R42 ;  /* 0x0000002a202e7228 */ /* 0x008fe20000000000 */
[----:B------:R-:W-:-:S07]  /*0fb0*/  IMAD.WIDE.U32 R42, R7, UR12, R38 ;  /* 0x0000000c072a7c25 */ /* 0x000fce000f8e0026 */
[----:B--2---:R-:W-:Y:S01]  /*0fc0*/  DFMA R44, R30, R44, R46 ;  /* 0x0000002c1e2c722b */ /* 0x004fe2000000002e */
[----:B------:R-:W-:Y:S02]  /*0fd0*/  IADD3 R47, R59, R43, RZ ;  /* 0x0000002b3b2f7210 */ /* 0x000fe40007ffe0ff */
[----:B------:R-:W-:-:S04]  /*0fe0*/  LEA R46, P1, R42, UR14, 0x3 ;  /* 0x0000000e2a2e7c11 */ /* 0x000fc8000f8218ff */
[----:B------:R-:W-:-:S06]  /*0ff0*/  LEA.HI.X R47, R42, UR15, R47, 0x3, P1 ;  /* 0x0000000f2a2f7c11 */ /* 0x000fcc00088f1c2f */
[----:B------:R-:W2:Y:S01]  /*1000*/  LDG.E.64 R46, desc[UR6][R46.64] ;  /* 0x000000062e2e7981 */ /* 0x000ea2000c1e1b00 */
[----:B------:R-:W-:-:S04]  /*1010*/  IMAD.WIDE.U32 R42, R7, UR12, R40 ;  /* 0x0000000c072a7c25 */ /* 0x000fc8000f8e0028 */
[----:B------:R-:W-:Y:S01]  /*1020*/  IMAD.IADD R59, R59, 0x1, R43 ;  /* 0x000000013b3b7824 */ /* 0x000fe200078e022b */
[----:B--2---:R-:W-:Y:S01]  /*1030*/  DFMA R44, R24, R46, R44 ;  /* 0x0000002e182c722b */ /* 0x004fe2000000002c */
[----:B------:R-:W-:-:S04]  /*1040*/  LEA R46, P1, R42, UR14, 0x3 ;  /* 0x0000000e2a2e7c11 */ /* 0x000fc8000f8218ff */
[----:B------:R-:W-:-:S05]  /*1050*/  LEA.HI.X R47, R42, UR15, R59, 0x3, P1 ;  /* 0x0000000f2a2f7c11 */ /* 0x000fca00088f1c3b */
[----:B------:R-:W2:Y:S01]  /*1060*/  LDG.E.64 R42, desc[UR6][R46.64] ;  /* 0x000000062e2a7981 */ /* 0x000ea2000c1e1b00 */
[----:B------:R-:W-:-:S04]  /*1070*/  IMAD R59, R50, UR12, RZ ;  /* 0x0000000c323b7c24 */ /* 0x000fc8000f8e02ff */
[C---:B------:R-:W-:Y:S01]  /*1080*/  IMAD R59, R8.reuse, UR13, R59 ;  /* 0x0000000d083b7c24 */ /* 0x040fe2000f8e023b */
[----:B--2---:R-:W-:Y:S01]  /*1090*/  DFMA R42, R18, R42, R44 ;  /* 0x0000002a122a722b */ /* 0x004fe2000000002c */
[----:B------:R-:W-:-:S07]  /*10a0*/  IMAD.WIDE.U32 R44, R8, UR12, R34 ;  /* 0x0000000c082c7c25 */ /* 0x000fce000f8e0022 */
[----:B------:R-:W-:-:S08]  /*10b0*/  DMUL R42, R26, R42 ;  /* 0x0000002a1a2a7228 */ /* 0x000fd00000000000 */
[----:B------:R-:W-:Y:S01]  /*10c0*/  DFMA R60, R28, R60, R42 ;  /* 0x0000003c1c3c722b */ /* 0x000fe2000000002a */
        /* <DEDUP_REMOVED lines=8> */
[----:B------:R-:W3:Y:S02]  /*1150*/  LDG.E.64 R46, desc[UR6][R46.64] ;  /* 0x000000062e2e7981 */ /* 0x000ee4000c1e1b00 */
[----:B---3--:R-:W-:-:S08]  /*1160*/  DMUL R44, R32, R46 ;  /* 0x0000002e202c7228 */ /* 0x008fd00000000000 */
[----:B--2---:R-:W-:Y:S01]  /*1170*/  DFMA R46, R30, R42, R44 ;  /* 0x0000002a1e2e722b */ /* 0x004fe2000000002c */
[----:B------:R-:W-:-:S05]  /*1180*/  IMAD.WIDE.U32 R42, R8, UR12, R38 ;  /* 0x0000000c082a7c25 */ /* 0x000fca000f8e0026 */
        /* <DEDUP_REMOVED lines=10> */
[----:B------:R-:W-:-:S04]  /*1230*/  IMAD.WIDE.U32 R34, R9, UR12, R34 ;  /* 0x0000000c09227c25 */ /* 0x000fc8000f8e0022 */
[----:B------:R-:W-:-:S04]  /*1240*/  IMAD.WIDE.U32 R38, R9, UR12, R38 ;  /* 0x0000000c09267c25 */ /* 0x000fc8000f8e0026 */
[----:B------:R-:W-:Y:S01]  /*1250*/  IMAD.WIDE.U32 R40, R9, UR12, R40 ;  /* 0x0000000c09287c25 */ /* 0x000fe2000f8e0028 */
[----:B--2---:R-:W-:-:S08]  /*1260*/  DFMA R42, R18, R42, R46 ;  /* 0x0000002a122a722b */ /* 0x004fd0000000002e */
[----:B------:R-:W-:Y:S01]  /*1270*/  DFMA R60, R22, R42, R60 ;  /* 0x0000002a163c722b */ /* 0x000fe2000000003c */
[----:B------:R-:W-:-:S04]  /*1280*/  IMAD R42, R52, UR12, RZ ;  /* 0x0000000c342a7c24 */ /* 0x000fc8000f8e02ff */
[C---:B------:R-:W-:Y:S02]  /*1290*/  IMAD R47, R9.reuse, UR13, R42 ;  /* 0x0000000d092f7c24 */ /* 0x040fe4000f8e022a */
[----:B------:R-:W-:Y:S01]  /*12a0*/  IMAD.WIDE.U32 R42, R9, UR12, R36 ;  /* 0x0000000c092a7c25 */ /* 0x000fe2000f8e0024 */
[----:B------:R-:W-:Y:S02]  /*12b0*/  LEA R36, P1, R34, UR14, 0x3 ;  /* 0x0000000e22247c11 */ /* 0x000fe4000f8218ff */
[----:B------:R-:W-:-:S04]  /*12c0*/  IADD3 R35, R35, R47, RZ ;  /* 0x0000002f23237210 */ /* 0x000fc80007ffe0ff */
[----:B------:R-:W-:Y:S01]  /*12d0*/  LEA.HI.X R37, R34, UR15, R35, 0x3, P1 ;  /* 0x0000000f22257c11 */ /* 0x000fe200088f1c23 */
[----:B------:R-:W-:Y:S01]  /*12e0*/  IMAD.IADD R35, R47, 0x1, R43 ;  /* 0x000000012f237824 */ /* 0x000fe200078e022b */
[----:B------:R-:W-:-:S04]  /*12f0*/  LEA R34, P1, R42, UR14, 0x3 ;  /* 0x0000000e2a227c11 */ /* 0x000fc8000f8218ff */
[----:B------:R-:W-:Y:S01]  /*1300*/  LEA.HI.X R35, R42, UR15, R35, 0x3, P1 ;  /* 0x0000000f2a237c11 */ /* 0x000fe200088f1c23 */
[----:B------:R-:W2:Y:S05]  /*1310*/  LDG.E.64 R36, desc[UR6][R36.64] ;  /* 0x0000000624247981 */ /* 0x000eaa000c1e1b00 */
[----:B------:R-:W3:Y:S01]  /*1320*/  LDG.E.64 R34, desc[UR6][R34.64] ;  /* 0x0000000622227981 */ /* 0x000ee2000c1e1b00 */
[----:B------:R-:W-:Y:S02]  /*1330*/  IADD3 R39, R47, R39, RZ ;  /* 0x000000272f277210 */ /* 0x000fe40007ffe0ff */
[----:B------:R-:W-:-:S04]  /*1340*/  LEA R42, P1, R38, UR14, 0x3 ;  /* 0x0000000e262a7c11 */ /* 0x000fc8000f8218ff */
[----:B------:R-:W-:-:S06]  /*1350*/  LEA.HI.X R43, R38, UR15, R39, 0x3, P1 ;  /* 0x0000000f262b7c11 */ /* 0x000fcc00088f1c27 */
[----:B------:R-:W4:Y:S01]  /*1360*/  LDG.E.64 R42, desc[UR6][R42.64] ;  /* 0x000000062a2a7981 */ /* 0x000f22000c1e1b00 */
[----:B------:R-:W-:Y:S01]  /*1370*/  IMAD.IADD R47, R47, 0x1, R41 ;  /* 0x000000012f2f7824 */ /* 0x000fe200078e0229 */
[----:B------:R-:W-:-:S04]  /*1380*/  LEA R38, P1, R40, UR14, 0x3 ;  /* 0x0000000e28267c11 */ /* 0x000fc8000f8218ff */
[----:B------:R-:W-:-:S06]  /*1390*/  LEA.HI.X R39, R40, UR15, R47, 0x3, P1 ;  /* 0x0000000f28277c11 */ /* 0x000fcc00088f1c2f */
[----:B------:R-:W5:Y:S01]  /*13a0*/  LDG.E.64 R38, desc[UR6][R38.64] ;  /* 0x0000000626267981 */ /* 0x000f62000c1e1b00 */
[----:B------:R-:W-:-:S04]  /*13b0*/  IMAD R45, R58, UR16, RZ ;  /* 0x000000103a2d7c24 */ /* 0x000fc8000f8e02ff */
[----:B------:R-:W-:Y:S02]  /*13c0*/  IMAD R45, R54, UR17, R45 ;  /* 0x00000011362d7c24 */ /* 0x000fe4000f8e022d */
[----:B------:R-:W-:-:S04]  /*13d0*/  IMAD R57, R57, UR18, RZ ;  /* 0x0000001239397c24 */ /* 0x000fc8000f8e02ff */
[----:B------:R-:W-:Y:S01]  /*13e0*/  IMAD R57, R56, UR19, R57 ;  /* 0x0000001338397c24 */ /* 0x000fe2000f8e0239 */
[----:B---3--:R-:W-:-:S08]  /*13f0*/  DMUL R34, R32, R34 ;  /* 0x0000002220227228 */ /* 0x008fd00000000000 */
[----:B--2---:R-:W-:Y:S01]  /*1400*/  DFMA R40, R30, R36, R34 ;  /* 0x000000241e28722b */ /* 0x004fe20000000022 */
[----:B------:R-:W-:Y:S01]  /*1410*/  MOV R34, R20 ;  /* 0x0000001400227202 */ /* 0x000fe20000000f00 */
[----:B------:R-:W-:-:S06]  /*1420*/  IMAD.MOV.U32 R35, RZ, RZ, R13 ;  /* 0x000000ffff237224 */ /* 0x000fcc00078e000d */
[----:B----4-:R-:W-:Y:S01]  /*1430*/  DFMA R40, R24, R42, R40 ;  /* 0x0000002a1828722b */ /* 0x010fe20000000028 */
[----:B------:R-:W0:Y:S01]  /*1440*/  LDC R42, c[0x0][0x14] ;  /* 0x00000500ff2a7b82 */ /* 0x000e220000000800 */
[----:B------:R-:W-:-:S05]  /*1450*/  IMAD.WIDE.U32 R34, R54, UR16, R34 ;  /* 0x0000001036227c25 */ /* 0x000fca000f8e0022 */
[----:B------:R-:W-:-:S03]  /*1460*/  IADD3 R35, R35, R45, RZ ;  /* 0x0000002d23237210 */ /* 0x000fc60007ffe0ff */
[----:B------:R-:W-:Y:S01]  /*1470*/  IMAD.WIDE.U32 R34, R56, UR18, R34 ;  /* 0x0000001238227c25 */ /* 0x000fe2000f8e0022 */
[----:B-----5:R-:W-:-:S03]  /*1480*/  DFMA R38, R18, R38, R40 ;  /* 0x000000261226722b */ /* 0x020fc60000000028 */
[----:B------:R-:W-:Y:S01]  /*1490*/  IMAD.IADD R35, R35, 0x1, R57 ;  /* 0x0000000123237824 */ /* 0x000fe200078e0239 */
[----:B------:R-:W-:-:S04]  /*14a0*/  LEA R36, P1, R34, UR20, 0x3 ;  /* 0x0000001422247c11 */ /* 0x000fc8000f8218ff */
[----:B------:R-:W-:Y:S02]  /*14b0*/  LEA.HI.X R37, R34, UR21, R35, 0x3, P1 ;  /* 0x0000001522257c11 */ /* 0x000fe400088f1c23 */
[----:B0-----:R-:W-:-:S04]  /*14c0*/  IADD3 R55, R42, R55, RZ ;  /* 0x000000372a377210 */ /* 0x001fc80007ffe0ff */
[----:B------:R-:W-:Y:S01]  /*14d0*/  ISETP.GE.AND P1, PT, R55, R0, PT ;  /* 0x000000003700720c */ /* 0x000fe20003f26270 */
[----:B------:R-:W-:-:S07]  /*14e0*/  DFMA R38, R16, R38, R60 ;  /* 0x000000261026722b */ /* 0x000fce000000003c */
[----:B------:R0:W-:Y:S05]  /*14f0*/  STG.E.64 desc[UR6][R36.64], R38 ;  /* 0x0000002624007986 */ /* 0x0001ea000c101b06 */
[----:B------:R-:W-:Y:S05]  /*1500*/  @!P1 BRA `(.L_x_167) ;  /* 0xfffffff400489947 */ /* 0x000fea000383ffff */
[----:B------:R-:W-:Y:S05]  /*1510*/  EXIT ;  /* 0x000000000000794d */ /* 0x000fea0003800000 */
.L_x_166:
        /* <DEDUP_REMOVED lines=11> */
[----:B------:R-:W1:Y:S01]  /*15d0*/  LDC R8, c[0x0][0x14] ;  /* 0x00000500ff087b82 */ /* 0x000e620000000800 */
[----:B------:R-:W-:Y:S01]  /*15e0*/  ISETP.NE.AND P0, PT, R10, RZ, PT ;  /* 0x000000ff0a00720c */ /* 0x000fe20003f05270 */
[C---:B------:R-:W-:Y:S01]  /*15f0*/  IMAD R5, R2.reuse, UR8, RZ ;  /* 0x0000000802057c24 */ /* 0x040fe2000f8e02ff */
[----:B------:R-:W-:Y:S01]  /*1600*/  LOP3.LUT R25, RZ, R10, RZ, 0x33, !PT ;  /* 0x0000000aff197212 */ /* 0x000fe200078e33ff */
[----:B------:R-:W-:Y:S01]  /*1610*/  IMAD R7, R2, UR10, RZ ;  /* 0x0000000a02077c24 */ /* 0x000fe2000f8e02ff */
[----:B------:R-:W-:Y:S01]  /*1620*/  MOV R16, UR4 ;  /* 0x0000000400107c02 */ /* 0x000fe20008000f00 */
[C---:B------:R-:W-:Y:S01]  /*1630*/  IMAD.WIDE.U32 R2, R20.reuse, UR8, RZ ;  /* 0x0000000814027c25 */ /* 0x040fe2000f8e00ff */
[----:B------:R-:W-:Y:S01]  /*1640*/  ULDC.64 UR4, c[0x0][0x258] ;  /* 0x0000960000047ab9 */ /* 0x000fe20000000a00 */
[----:B------:R-:W-:Y:S01]  /*1650*/  ULDC.64 UR12, c[0x0][0x2a0] ;  /* 0x0000a800000c7ab9 */ /* 0x000fe20000000a00 */
[----:B------:R-:W-:Y:S01]  /*1660*/  ULDC.64 UR14, c[0x0][0x2a8] ;  /* 0x0000aa00000e7ab9 */ /* 0x000fe20000000a00 */
[C---:B------:R-:W-:Y:S01]  /*1670*/  IMAD R5, R20.reuse, UR9, R5 ;  /* 0x0000000914057c24 */ /* 0x040fe2000f8e0205 */
[----:B------:R-:W-:Y:S01]  /*1680*/  ULDC.64 UR8, c[0x0][0x268] ;  /* 0x00009a0000087ab9 */ /* 0x000fe20000000a00 */
[C---:B------:R-:W-:Y:S01]  /*1690*/  IMAD R7, R20.reuse, UR11, R7 ;  /* 0x0000000b14077c24 */ /* 0x040fe2000f8e0207 */
[----:B------:R-:W-:Y:S01]  /*16a0*/  ULDC.64 UR16, c[0x0][0x278] ;  /* 0x00009e0000107ab9 */ /* 0x000fe20000000a00 */
[----:B0-----:R-:W0:Y:S01]  /*16b0*/  MUFU.RCP R4, R4 ;  /* 0x0000000400047308 */ /* 0x001e220000001000 */
[----:B------:R-:W-:Y:S01]  /*16c0*/  IMAD.WIDE.U32 R20, R20, UR10, RZ ;  /* 0x0000000a14147c25 */ /* 0x000fe2000f8e00ff */
[----:B------:R-:W-:Y:S01]  /*16d0*/  IADD3 R3, R3, R5, RZ ;  /* 0x0000000503037210 */ /* 0x000fe20007ffe0ff */
[----:B------:R-:W-:Y:S01]  /*16e0*/  ULDC.64 UR10, c[0x0][0x2b0] ;  /* 0x0000ac00000a7ab9 */ /* 0x000fe20000000a00 */
[----:B------:R-:W-:Y:S01]  /*16f0*/  SHF.R.S32.HI R5, RZ, 0x1f, R11 ;  /* 0x0000001fff057819 */ /* 0x000fe2000001140b */
[----:B------:R-:W-:-:S02]  /*1700*/  IMAD.IADD R21, R21, 0x1, R7 ;  /* 0x0000000115157824 */ /* 0x000fc400078e0207 */
[----:B------:R-:W2:Y:S01]  /*1710*/  LDC R7, c[0x0][0x240] ;  /* 0x00009000ff077b82 */ /* 0x000ea20000000800 */
[----:B------:R-:W-:-:S04]  /*1720*/  IMAD.WIDE.U32 R2, R11, UR8, R2 ;  /* 0x000000080b027c25 */ /* 0x000fc8000f8e0002 */
[----:B0-----:R-:W-:Y:S02]  /*1730*/  VIADD R12, R4, 0xffffffe ;  /* 0x0ffffffe040c7836 */ /* 0x001fe40000000000 */
[----:B------:R-:W-:Y:S02]  /*1740*/  IMAD R4, R5, UR8, RZ ;  /* 0x0000000805047c24 */ /* 0x000fe4000f8e02ff */
[----:B------:R0:W3:Y:S02]  /*1750*/  F2I.FTZ.U32.TRUNC.NTZ R13, R12 ;  /* 0x0000000c000d7305 */ /* 0x0000e4000021f000 */
[----:B------:R-:W-:Y:S01]  /*1760*/  IMAD R15, R11, UR9, R4 ;  /* 0x000000090b0f7c24 */ /* 0x000fe2000f8e0204 */
[----:B------:R-:W-:Y:S01]  /*1770*/  ULDC.64 UR8, c[0x0][0x260] ;  /* 0x0000980000087ab9 */ /* 0x000fe20000000a00 */
[----:B0-----:R-:W-:Y:S02]  /*1780*/  IMAD R12, R5, UR10, RZ ;  /* 0x0000000a050c7c24 */ /* 0x001fe4000f8e02ff */
[----:B------:R-:W-:Y:S01]  /*1790*/  IMAD.WIDE.U32 R4, R11, UR10, R20 ;  /* 0x0000000a0b047c25 */ /* 0x000fe2000f8e0014 */
[----:B---3--:R-:W-:-:S03]  /*17a0*/  IADD3 R9, RZ, -R13, RZ ;  /* 0x8000000dff097210 */ /* 0x008fc60007ffe0ff */
[----:B------:R-:W-:Y:S01]  /*17b0*/  IMAD R23, R11, UR11, R12 ;  /* 0x0000000b0b177c24 */ /* 0x000fe2000f8e020c */
[----:B------:R-:W-:Y:S01]  /*17c0*/  ULDC.64 UR10, c[0x0][0x230] ;  /* 0x00008c00000a7ab9 */ /* 0x000fe20000000a00 */
[----:B------:R-:W-:Y:S02]  /*17d0*/  IMAD.MOV.U32 R12, RZ, RZ, RZ ;  /* 0x000000ffff0c7224 */ /* 0x000fe400078e00ff */
[----:B------:R-:W-:Y:S01]  /*17e0*/  IMAD R9, R9, R6, RZ ;  /* 0x0000000609097224 */ /* 0x000fe200078e02ff */
[----:B------:R-:W-:Y:S01]  /*17f0*/  IADD3 R23, R23, R5, RZ ;  /* 0x0000000517177210 */ /* 0x000fe20007ffe0ff */
[----:B------:R-:W-:Y:S02]  /*1800*/  IMAD.IADD R21, R3, 0x1, R15 ;  /* 0x0000000103157824 */ /* 0x000fe400078e020f */
[----:B-1----:R-:W-:-:S07]  /*1810*/  IMAD.HI.U32 R9, R13, R9, R12 ;  /* 0x000000090d097227 */ /* 0x002fce00078e000c */
.L_x_168:
[----:B0-----:R-:W-:Y:S02]  /*1820*/  IABS R12, R16 ;  /* 0x00000010000c7213 */ /* 0x001fe40000000000 */
[----:B--2---:R-:W-:-:S03]  /*1830*/  IABS R14, R7 ;  /* 0x00000007000e7213 */ /* 0x004fc60000000000 */
[----:B------:R-:W-:-:S04]  /*1840*/  IMAD.HI.U32 R10, R9, R12, RZ ;  /* 0x0000000c090a7227 */ /* 0x000fc800078e00ff */
[----:B------:R-:W-:-:S04]  /*1850*/  IMAD.MOV R11, RZ, RZ, -R10 ;  /* 0x000000ffff0b7224 */ /* 0x000fc800078e0a0a */
[----:B------:R-:W-:-:S05]  /*1860*/  IMAD R11, R14, R11, R12 ;  /* 0x0000000b0e0b7224 */ /* 0x000fca00078e020c */
[----:B------:R-:W-:-:S13]  /*1870*/  ISETP.GT.U32.AND P2, PT, R6, R11, PT ;  /* 0x0000000b0600720c */ /* 0x000fda0003f44070 */
[----:B------:R-:W-:Y:S01]  /*1880*/  @!P2 IADD3 R11, R11, -R14, RZ ;  /* 0x8000000e0b0ba210 */ /* 0x000fe20007ffe0ff */
[----:B------:R-:W-:-:S03]  /*1890*/  @!P2 VIADD R10, R10, 0x1 ;  /* 0x000000010a0aa836 */ /* 0x000fc60000000000 */
[----:B------:R-:W-:Y:S02]  /*18a0*/  ISETP.GE.U32.AND P1, PT, R11, R6, PT ;  /* 0x000000060b00720c */ /* 0x000fe40003f26070 */
[----:B------:R-:W-:-:S04]  /*18b0*/  LOP3.LUT R11, R16, R7, RZ, 0x3c, !PT ;  /* 0x00000007100b7212 */ /* 0x000fc800078e3cff */
[----:B------:R-:W-:Y:S02]  /*18c0*/  ISETP.GE.AND P3, PT, R11, RZ, PT ;  /* 0x000000ff0b00720c */ /* 0x000fe40003f66270 */
[----:B------:R-:W-:-:S05]  /*18d0*/  MOV R11, R21 ;  /* 0x00000015000b7202 */ /* 0x000fca0000000f00 */
[----:B------:R-:W-:-:S06]  /*18e0*/  @P1 IADD3 R10, R10, 0x1, RZ ;  /* 0x000000010a0a1810 */ /* 0x000fcc0007ffe0ff */
[----:B------:R-:W-:-:S05]  /*18f0*/  @!P3 IMAD.MOV R10, RZ, RZ, -R10 ;  /* 0x000000ffff0ab224 */ /* 0x000fca00078e0a0a */
[----:B------:R-:W-:Y:S01]  /*1900*/  SEL R17, R25, R10, !P0 ;  /* 0x0000000a19117207 */ /* 0x000fe20004000000 */
[----:B------:R-:W-:-:S03]  /*1910*/  IMAD.MOV.U32 R10, RZ, RZ, R2 ;  /* 0x000000ffff0a7224 */ /* 0x000fc600078e0002 */
[C---:B------:R-:W-:Y:S01]  /*1920*/  IADD3 R19, -R17.reuse, RZ, RZ ;  /* 0x000000ff11137210 */ /* 0x040fe20007ffe1ff */
[----:B------:R-:W-:Y:S01]  /*1930*/  IMAD.WIDE.U32 R10, R17, UR4, R10 ;  /* 0x00000004110a7c25 */ /* 0x000fe2000f8e000a */
[----:B------:R-:W-:-:S03]  /*1940*/  SHF.R.S32.HI R14, RZ, 0x1f, R17 ;  /* 0x0000001fff0e7819 */ /* 0x000fc60000011411 */
[----:B------:R-:W-:Y:S02]  /*1950*/  IMAD R19, R7, R19, R16 ;  /* 0x0000001307137224 */ /* 0x000fe400078e0210 */
[----:B------:R-:W-:-:S03]  /*1960*/  IMAD R12, R14, UR4, RZ ;  /* 0x000000040e0c7c24 */ /* 0x000fc6000f8e02ff */
[----:B------:R-:W-:Y:S01]  /*1970*/  SHF.R.S32.HI R18, RZ, 0x1f, R19 ;  /* 0x0000001fff127819 */ /* 0x000fe20000011413 */
[----:B------:R-:W-:-:S04]  /*1980*/  IMAD R13, R17, UR5, R12 ;  /* 0x00000005110d7c24 */ /* 0x000fc8000f8e020c */
[----:B------:R-:W-:Y:S02]  /*1990*/  IMAD.IADD R11, R11, 0x1, R13 ;  /* 0x000000010b0b7824 */ /* 0x000fe400078e020d */
[----:B------:R-:W-:Y:S02]  /*19a0*/  IMAD R12, R18, UR8, RZ ;  /* 0x00000008120c7c24 */ /* 0x000fe4000f8e02ff */
[----:B------:R-:W-:-:S04]  /*19b0*/  IMAD.WIDE.U32 R10, R19, UR8, R10 ;  /* 0x00000008130a7c25 */ /* 0x000fc8000f8e000a */
[----:B------:R-:W-:Y:S01]  /*19c0*/  IMAD R13, R19, UR9, R12 ;  /* 0x00000009130d7c24 */ /* 0x000fe2000f8e020c */
[----:B------:R-:W-:-:S04]  /*19d0*/  LEA R12, P1, R10, UR10, 0x3 ;  /* 0x0000000a0a0c7c11 */ /* 0x000fc8000f8218ff */
[----:B------:R-:W-:-:S04]  /*19e0*/  IADD3 R11, R11, R13, RZ ;  /* 0x0000000d0b0b7210 */ /* 0x000fc80007ffe0ff */
[----:B------:R-:W-:-:S05]  /*19f0*/  LEA.HI.X R13, R10, UR11, R11, 0x3, P1 ;  /* 0x0000000b0a0d7c11 */ /* 0x000fca00088f1c0b */
[----:B------:R0:W2:Y:S01]  /*1a00*/  LDG.E.64 R10, desc[UR6][R12.64] ;  /* 0x000000060c0a7981 */ /* 0x0000a2000c1e1b00 */
[----:B------:R-:W-:Y:S02]  /*1a10*/  IMAD R20, R14, UR12, RZ ;  /* 0x0000000c0e147c24 */ /* 0x000fe4000f8e02ff */
[----:B------:R-:W-:Y:S02]  /*1a20*/  IMAD R18, R18, UR14, RZ ;  /* 0x0000000e12127c24 */ /* 0x000fe4000f8e02ff */
[----:B------:R-:W-:Y:S01]  /*1a30*/  IMAD.IADD R16, R8, 0x1, R16 ;  /* 0x0000000108107824 */ /* 0x000fe200078e0210 */
[----:B0-----:R-:W-:Y:S01]  /*1a40*/  MOV R13, R23 ;  /* 0x00000017000d7202 */ /* 0x001fe20000000f00 */
[----:B------:R-:W-:-:S04]  /*1a50*/  IMAD.MOV.U32 R12, RZ, RZ, R4 ;  /* 0x000000ffff0c7224 */ /* 0x000fc800078e0004 */
[----:B------:R-:W-:-:S04]  /*1a60*/  IMAD.WIDE.U32 R14, R17, UR12, R12 ;  /* 0x0000000c110e7c25 */ /* 0x000fc8000f8e000c */
[----:B------:R-:W-:-:S04]  /*1a70*/  IMAD R17, R17, UR13, R20 ;  /* 0x0000000d11117c24 */ /* 0x000fc8000f8e0214 */
[----:B------:R-:W-:Y:S02]  /*1a80*/  IMAD.IADD R15, R15, 0x1, R17 ;  /* 0x000000010f0f7824 */ /* 0x000fe400078e0211 */
[C---:B------:R-:W-:Y:S02]  /*1a90*/  IMAD R17, R19.reuse, UR15, R18 ;  /* 0x0000000f13117c24 */ /* 0x040fe4000f8e0212 */
[----:B------:R-:W-:-:S05]  /*1aa0*/  IMAD.WIDE.U32 R14, R19, UR14, R14 ;  /* 0x0000000e130e7c25 */ /* 0x000fca000f8e000e */
[----:B------:R-:W-:Y:S02]  /*1ab0*/  IADD3 R15, R15, R17, RZ ;  /* 0x000000110f0f7210 */ /* 0x000fe40007ffe0ff */
[----:B------:R-:W-:-:S04]  /*1ac0*/  LEA R12, P1, R14, UR16, 0x3 ;  /* 0x000000100e0c7c11 */ /* 0x000fc8000f8218ff */
[----:B------:R-:W-:Y:S02]  /*1ad0*/  LEA.HI.X R13, R14, UR17, R15, 0x3, P1 ;  /* 0x000000110e0d7c11 */ /* 0x000fe400088f1c0f */
[----:B------:R-:W-:-:S03]  /*1ae0*/  ISETP.GE.AND P1, PT, R16, R0, PT ;  /* 0x000000001000720c */ /* 0x000fc60003f26270 */
[----:B--2---:R0:W-:Y:S10]  /*1af0*/  STG.E.64 desc[UR6][R12.64], R10 ;  /* 0x0000000a0c007986 */ /* 0x0041f4000c101b06 */
[----:B------:R-:W-:Y:S05]  /*1b00*/  @!P1 BRA `(.L_x_168) ;  /* 0xfffffffc00449947 */ /* 0x000fea000383ffff */
[----:B------:R-:W-:Y:S05]  /*1b10*/  EXIT ;  /* 0x000000000000794d */ /* 0x000fea0003800000 */
.L_x_169:
        /* <DEDUP_REMOVED lines=14> */
.L_x_181:


//--------------------- .nv.shared.reserved.0     --------------------------
	.section	.nv.shared.reserved.0,"aw",@nobits
	.weak		__nv_reservedSMEM_offset_0_alias
	.size		__nv_reservedSMEM_offset_0_alias, 0, 0
	.other		__nv_reservedSMEM_offset_0_alias,@"STO_CUDA_RESERVED_SHARED STV_DEFAULT"
__nv_reservedSMEM_offset_0_alias:
	.zero		0


//--------------------- .nv.global                --------------------------
	.section	.nv.global,"aw",@nobits
.nv.global:
	.type		_ZN51_INTERNAL_83c2e5dd_20_UpSampleBicubic2d_cu_80ee57ca4cuda3std3__48in_placeE,@object
	.size		_ZN51_INTERNAL_83c2e5dd_20_UpSampleBicubic2d_cu_80ee57ca4cuda3std3__48in_placeE,(_ZN51_INTERNAL_83c2e5dd_20_UpSampleBicubic2d_cu_80ee57ca4cuda3std6ranges3__45__cpo8distanceE - _ZN51_INTERNAL_83c2e5dd_20_UpSampleBicubic2d_cu_80ee57ca4cuda3std3__48in_placeE)
_ZN51_INTERNAL_83c2e5dd_20_UpSampleBicubic2d_cu_80ee57ca4cuda3std3__48in_placeE:
	.zero		1
	.type		_ZN51_INTERNAL_83c2e5dd_20_UpSampleBicubic2d_cu_80ee57ca4cuda3std6ranges3__45__cpo8distanceE,@object
	.size		_ZN51_INTERNAL_83c2e5dd_20_UpSampleBicubic2d_cu_80ee57ca4cuda3std6ranges3__45__cpo8distanceE,(_ZN51_INTERNAL_83c2e5dd_20_UpSampleBicubic2d_cu_80ee57ca4cuda3std3__45__cpo6cbeginE - _ZN51_INTERNAL_83c2e5dd_20_UpSampleBicubic2d_cu_80ee57ca4cuda3std6ranges3__45__cpo8distanceE)
_ZN51_INTERNAL_83c2e5dd_20_UpSampleBicubic2d_cu_80ee57ca4cuda3std6ranges3__45__cpo8distanceE:
	.zero		1
	.type		_ZN51_INTERNAL_83c2e5dd_20_UpSampleBicubic2d_cu_80ee57ca4cuda3std3__45__cpo6cbeginE,@object
	.size		_ZN51_INTERNAL_83c2e5dd_20_UpSampleBicubic2d_cu_80ee57ca4cuda3std3__45__cpo6cbeginE,(_ZN51_INTERNAL_83c2e5dd_20_UpSampleBicubic2d_cu_80ee57ca4cuda3std6ranges3__45__cpo7advanceE - _ZN51_INTERNAL_83c2e5dd_20_UpSampleBicubic2d_cu_80ee57ca4cuda3std3__45__cpo6cbeginE)
_ZN51_INTERNAL_83c2e5dd_20_UpSampleBicubic2d_cu_80ee57ca4cuda3std3__45__cpo6cbeginE:
	.zero		1
	.type		_ZN51_INTERNAL_83c2e5dd_20_UpSampleBicubic2d_cu_80ee57ca4cuda3std6ranges3__45__cpo7advanceE,@object
	.size		_ZN51_INTERNAL_83c2e5dd_20_UpSampleBicubic2d_cu_80ee57ca4cuda3std6ranges3__45__cpo7advanceE,(_ZN51_INTERNAL_83c2e5dd_20_UpSampleBicubic2d_cu_80ee57ca4cuda3std3__45__cpo7crbeginE - _ZN51_INTERNAL_83c2e5dd_20_UpSampleBicubic2d_cu_80ee57ca4cuda3std6ranges3__45__cpo7advanceE)
_ZN51_INTERNAL_83c2e5dd_20_UpSampleBicubic2d_cu_80ee57ca4cuda3std6ranges3__45__cpo7advanceE:
	.zero		1
	.type		_ZN51_INTERNAL_83c2e5dd_20_UpSampleBicubic2d_cu_80ee57ca4cuda3std3__45__cpo7crbeginE,@object
	.size		_ZN51_INTERNAL_83c2e5dd_20_UpSampleBicubic2d_cu_80ee57ca4cuda3std3__45__cpo7crbeginE,(_ZN51_INTERNAL_83c2e5dd_20_UpSampleBicubic2d_cu_80ee57ca4cuda3std6ranges3__45__cpo4dataE - _ZN51_INTERNAL_83c2e5dd_20_UpSampleBicubic2d_cu_80ee57ca4cuda3std3__45__cpo7crbeginE)
_ZN51_INTERNAL_83c2e5dd_20_UpSampleBicubic2d_cu_80ee57ca4cuda3std3__45__cpo7crbeginE:
	.zero		1
	.type		_ZN51_INTERNAL_83c2e5dd_20_UpSampleBicubic2d_cu_80ee57ca4cuda3std6ranges3__45__cpo4dataE,@object
	.size		_ZN51_INTERNAL_83c2e5dd_20_UpSampleBicubic2d_cu_80ee57ca4cuda3std6ranges3__45__cpo4dataE,(_ZN51_INTERNAL_83c2e5dd_20_UpSampleBicubic2d_cu_80ee57ca4cuda3std6ranges3__45__cpo5beginE - _ZN51_INTERNAL_83c2e5dd_20_UpSampleBicubic2d_cu_80ee57ca4cuda3std6ranges3__45__cpo4dataE)
_ZN51_INTERNAL_83c2e5dd_20_UpSampleBicubic2d_cu_80ee57ca4cuda3std6ranges3__45__cpo4dataE:
	.zero		1
	.type		_ZN51_INTERNAL_83c2e5dd_20_UpSampleBicubic2d_cu_80ee57ca4cuda3std6ranges3__45__cpo5beginE,@object
	.size		_ZN51_INTERNAL_83c2e5dd_20_UpSampleBicubic2d_cu_80ee57ca4cuda3std6ranges3__45__cpo5beginE,(_ZN51_INTERNAL_83c2e5dd_20_UpSampleBicubic2d_cu_80ee57ca4cuda3std3__453_GLOBAL__N__83c2e5dd_20_UpSampleBicubic2d_cu_80ee57ca6ignoreE - _ZN51_INTERNAL_83c2e5dd_20_UpSampleBicubic2d_cu_80ee57ca4cuda3std6ranges3__45__cpo5beginE)
_ZN51_INTERNAL_83c2e5dd_20_UpSampleBicubic2d_cu_80ee57ca4cuda3std6ranges3__45__cpo5beginE:
	.zero		1
	.type		_ZN51_INTERNAL_83c2e5dd_20_UpSampleBicubic2d_cu_80ee57ca4cuda3std3__453_GLOBAL__N__83c2e5dd_20_UpSampleBicubic2d_cu_80ee57ca6ignoreE,@object
	.size		_ZN51_INTERNAL_83c2e5dd_20_UpSampleBicubic2d_cu_80ee57ca4cuda3std3__453_GLOBAL__N__83c2e5dd_20_UpSampleBicubic2d_cu_80ee57ca6ignoreE,(_ZN51_INTERNAL_83c2e5dd_20_UpSampleBicubic2d_cu_80ee57ca4cuda3std6ranges3__45__cpo4sizeE - _ZN51_INTERNAL_83c2e5dd_20_UpSampleBicubic2d_cu_80ee57ca4cuda3std3__453_GLOBAL__N__83c2e5dd_20_UpSampleBicubic2d_cu_80ee57ca6ignoreE)
_ZN51_INTERNAL_83c2e5dd_20_UpSampleBicubic2d_cu_80ee57ca4cuda3std3__453_GLOBAL__N__83c2e5dd_20_UpSampleBicubic2d_cu_80ee57ca6ignoreE:
	.zero		1
	.type		_ZN51_INTERNAL_83c2e5dd_20_UpSampleBicubic2d_cu_80ee57ca4cuda3std6ranges3__45__cpo4sizeE,@object
	.size		_ZN51_INTERNAL_83c2e5dd_20_UpSampleBicubic2d_cu_80ee57ca4cuda3std6ranges3__45__cpo4sizeE,(_ZN51_INTERNAL_83c2e5dd_20_UpSampleBicubic2d_cu_80ee57ca4cuda3std3__45__cpo5beginE - _ZN51_INTERNAL_83c2e5dd_20_UpSampleBicubic2d_cu_80ee57ca4cuda3std6ranges3__45__cpo4sizeE)
_ZN51_INTERNAL_83c2e5dd_20_UpSampleBicubic2d_cu_80ee57ca4cuda3std6ranges3__45__cpo4sizeE:
	.zero		1
	.type		_ZN51_INTERNAL_83c2e5dd_20_UpSampleBicubic2d_cu_80ee57ca4cuda3std3__45__cpo5beginE,@object
	.size		_ZN51_INTERNAL_83c2e5dd_20_UpSampleBicubic2d_cu_80ee57ca4cuda3std3__45__cpo5beginE,(_ZN51_INTERNAL_83c2e5dd_20_UpSampleBicubic2d_cu_80ee57ca4cuda3std6ranges3__45__cpo6cbeginE - _ZN51_INTERNAL_83c2e5dd_20_UpSampleBicubic2d_cu_80ee57ca4cuda3std3__45__cpo5beginE)
_ZN51_INTERNAL_83c2e5dd_20_UpSampleBicubic2d_cu_80ee57ca4cuda3std3__45__cpo5beginE:
	.zero		1
	.type		_ZN51_INTERNAL_83c2e5dd_20_UpSampleBicubic2d_cu_80ee57ca4cuda3std6ranges3__45__cpo6cbeginE,@object
	.size		_ZN51_INTERNAL_83c2e5dd_20_UpSampleBicubic2d_cu_80ee57ca4cuda3std6ranges3__45__cpo6cbeginE,(_ZN51_INTERNAL_83c2e5dd_20_UpSampleBicubic2d_cu_80ee57ca4cuda3std3__45__cpo6rbeginE - _ZN51_INTERNAL_83c2e5dd_20_UpSampleBicubic2d_cu_80ee57ca4cuda3std6ranges3__45__cpo6cbeginE)
_ZN51_INTERNAL_83c2e5dd_20_UpSampleBicubic2d_cu_80ee57ca4cuda3std6ranges3__45__cpo6cbeginE:
	.zero		1
	.type		_ZN51_INTERNAL_83c2e5dd_20_UpSampleBicubic2d_cu_80ee57ca4cuda3std3__45__cpo6rbeginE,@object
	.size		_ZN51_INTERNAL_83c2e5dd_20_UpSampleBicubic2d_cu_80ee57ca4cuda3std3__45__cpo6rbeginE,(_ZN51_INTERNAL_83c2e5dd_20_UpSampleBicubic2d_cu_80ee57ca4cuda3std6ranges3__45__cpo4nextE - _ZN51_INTERNAL_83c2e5dd_20_UpSampleBicubic2d_cu_80ee57ca4cuda3std3__45__cpo6rbeginE)
_ZN51_INTERNAL_83c2e5dd_20_UpSampleBicubic2d_cu_80ee57ca4cuda3std3__45__cpo6rbeginE:
	.zero		1
	.type		_ZN51_INTERNAL_83c2e5dd_20_UpSampleBicubic2d_cu_80ee57ca4cuda3std6ranges3__45__cpo4nextE,@object
	.size		_ZN51_INTERNAL_83c2e5dd_20_UpSampleBicubic2d_cu_80ee57ca4cuda3std6ranges3__45__cpo4nextE,(_ZN51_INTERNAL_83c2e5dd_20_UpSampleBicubic2d_cu_80ee57ca4cuda3std6ranges3__45__cpo4swapE - _ZN51_INTERNAL_83c2e5dd_20_UpSampleBicubic2d_cu_80ee57ca4cuda3std6ranges3__45__cpo4nextE)
_ZN51_INTERNAL_83c2e5dd_20_UpSampleBicubic2d_cu_80ee57ca4cuda3std6ranges3__45__cpo4nextE:
	.zero		1
	.type		_ZN51_INTERNAL_83c2e5dd_20_UpSampleBicubic2d_cu_80ee57ca4cuda3std6ranges3__45__cpo4swapE,@object
	.size		_ZN51_INTERNAL_83c2e5dd_20_UpSampleBicubic2d_cu_80ee57ca4cuda3std6ranges3__45__cpo4swapE,(_ZN51_INTERNAL_83c2e5dd_20_UpSampleBicubic2d_cu_80ee57ca4cuda3std3__420unreachable_sentinelE - _ZN51_INTERNAL_83c2e5dd_20_UpSampleBicubic2d_cu_80ee57ca4cuda3std6ranges3__45__cpo4swapE)
_ZN51_INTERNAL_83c2e5dd_20_UpSampleBicubic2d_cu_80ee57ca4cuda3std6ranges3__45__cpo4swapE:
	.zero		1
	.type		_ZN51_INTERNAL_83c2e5dd_20_UpSampleBicubic2d_cu_80ee57ca4cuda3std3__420unreachable_sentinelE,@object
	.size		_ZN51_INTERNAL_83c2e5dd_20_UpSampleBicubic2d_cu_80ee57ca4cuda3std3__420unreachable_sentinelE,(_ZN51_INTERNAL_83c2e5dd_20_UpSampleBicubic2d_cu_80ee57ca6thrust23THRUST_300001_SM_900_NS6system6detail10sequential3seqE - _ZN51_INTERNAL_83c2e5dd_20_UpSampleBicubic2d_cu_80ee57ca4cuda3std3__420unreachable_sentinelE)
_ZN51_INTERNAL_83c2e5dd_20_UpSampleBicubic2d_cu_80ee57ca4cuda3std3__420unreachable_sentinelE:
	.zero		1
	.type		_ZN51_INTERNAL_83c2e5dd_20_UpSampleBicubic2d_cu_80ee57ca6thrust23THRUST_300001_SM_900_NS6system6detail10sequential3seqE,@object
	.size		_ZN51_INTERNAL_83c2e5dd_20_UpSampleBicubic2d_cu_80ee57ca6thrust23THRUST_300001_SM_900_NS6system6detail10sequential3seqE,(_ZN51_INTERNAL_83c2e5dd_20_UpSampleBicubic2d_cu_80ee57ca4cuda3std3__45__cpo4cendE - _ZN51_INTERNAL_83c2e5dd_20_UpSampleBicubic2d_cu_80ee57ca6thrust23THRUST_300001_SM_900_NS6system6detail10sequential3seqE)
_ZN51_INTERNAL_83c2e5dd_20_UpSampleBicubic2d_cu_80ee57ca6thrust23THRUST_300001_SM_900_NS6system6detail10sequential3seqE:
	.zero		1
	.type		_ZN51_INTERNAL_83c2e5dd_20_UpSampleBicubic2d_cu_80ee57ca4cuda3std3__45__cpo4cendE,@object
	.size		_ZN51_INTERNAL_83c2e5dd_20_UpSampleBicubic2d_cu_80ee57ca4cuda3std3__45__cpo4cendE,(_ZN51_INTERNAL_83c2e5dd_20_UpSampleBicubic2d_cu_80ee57ca4cuda3std6ranges3__45__cpo9iter_swapE - _ZN51_INTERNAL_83c2e5dd_20_UpSampleBicubic2d_cu_80ee57ca4cuda3std3__45__cpo4cendE)
_ZN51_INTERNAL_83c2e5dd_20_UpSampleBicubic2d_cu_80ee57ca4cuda3std3__45__cpo4cendE:
	.zero		1
	.type		_ZN51_INTERNAL_83c2e5dd_20_UpSampleBicubic2d_cu_80ee57ca4cuda3std6ranges3__45__cpo9iter_swapE,@object
	.size		_ZN51_INTERNAL_83c2e5dd_20_UpSampleBicubic2d_cu_80ee57ca4cuda3std6ranges3__45__cpo9iter_swapE,(_ZN51_INTERNAL_83c2e5dd_20_UpSampleBicubic2d_cu_80ee57ca4cuda3std3__45__cpo5crendE - _ZN51_INTERNAL_83c2e5dd_20_UpSampleBicubic2d_cu_80ee57ca4cuda3std6ranges3__45__cpo9iter_swapE)
_ZN51_INTERNAL_83c2e5dd_20_UpSampleBicubic2d_cu_80ee57ca4cuda3std6ranges3__45__cpo9iter_swapE:
	.zero		1
	.type		_ZN51_INTERNAL_83c2e5dd_20_UpSampleBicubic2d_cu_80ee57ca4cuda3std3__45__cpo5crendE,@object
	.size		_ZN51_INTERNAL_83c2e5dd_20_UpSampleBicubic2d_cu_80ee57ca4cuda3std3__45__cpo5crendE,(_ZN51_INTERNAL_83c2e5dd_20_UpSampleBicubic2d_cu_80ee57ca4cuda3std6ranges3__45__cpo5cdataE - _ZN51_INTERNAL_83c2e5dd_20_UpSampleBicubic2d_cu_80ee57ca4cuda3std3__45__cpo5crendE)
_ZN51_INTERNAL_83c2e5dd_20_UpSampleBicubic2d_cu_80ee57ca4cuda3std3__45__cpo5crendE:
	.zero		1
	.type		_ZN51_INTERNAL_83c2e5dd_20_UpSampleBicubic2d_cu_80ee57ca4cuda3std6ranges3__45__cpo5cdataE,@object
	.size		_ZN51_INTERNAL_83c2e5dd_20_UpSampleBicubic2d_cu_80ee57ca4cuda3std6ranges3__45__cpo5cdataE,(_ZN51_INTERNAL_83c2e5dd_20_UpSampleBicubic2d_cu_80ee57ca4cuda3std6ranges3__45__cpo3endE - _ZN51_INTERNAL_83c2e5dd_20_UpSampleBicubic2d_cu_80ee57ca4cuda3std6ranges3__45__cpo5cdataE)
_ZN51_INTERNAL_83c2e5dd_20_UpSampleBicubic2d_cu_80ee57ca4cuda3std6ranges3__45__cpo5cdataE:
	.zero		1
	.type		_ZN51_INTERNAL_83c2e5dd_20_UpSampleBicubic2d_cu_80ee57ca4cuda3std6ranges3__45__cpo3endE,@object
	.size		_ZN51_INTERNAL_83c2e5dd_20_UpSampleBicubic2d_cu_80ee57ca4cuda3std6ranges3__45__cpo3endE,(_ZN51_INTERNAL_83c2e5dd_20_UpSampleBicubic2d_cu_80ee57ca4cuda3std3__419piecewise_constructE - _ZN51_INTERNAL_83c2e5dd_20_UpSampleBicubic2d_cu_80ee57ca4cuda3std6ranges3__45__cpo3endE)
_ZN51_INTERNAL_83c2e5dd_20_UpSampleBicubic2d_cu_80ee57ca4cuda3std6ranges3__45__cpo3endE:
	.zero		1
	.type		_ZN51_INTERNAL_83c2e5dd_20_UpSampleBicubic2d_cu_80ee57ca4cuda3std3__419piecewise_constructE,@object
	.size		_ZN51_INTERNAL_83c2e5dd_20_UpSampleBicubic2d_cu_80ee57ca4cuda3std3__419piecewise_constructE,(_ZN51_INTERNAL_83c2e5dd_20_UpSampleBicubic2d_cu_80ee57ca4cuda3std6ranges3__45__cpo5ssizeE - _ZN51_INTERNAL_83c2e5dd_20_UpSampleBicubic2d_cu_80ee57ca4cuda3std3__419piecewise_constructE)
_ZN51_INTERNAL_83c2e5dd_20_UpSampleBicubic2d_cu_80ee57ca4cuda3std3__419piecewise_constructE:
	.zero		1
	.type		_ZN51_INTERNAL_83c2e5dd_20_UpSampleBicubic2d_cu_80ee57ca4cuda3std6ranges3__45__cpo5ssizeE,@object
	.size		_ZN51_INTERNAL_83c2e5dd_20_UpSampleBicubic2d_cu_80ee57ca4cuda3std6ranges3__45__cpo5ssizeE,(_ZN51_INTERNAL_83c2e5dd_20_UpSampleBicubic2d_cu_80ee57ca4cuda3std3__45__cpo3endE - _ZN51_INTERNAL_83c2e5dd_20_UpSampleBicubic2d_cu_80ee57ca4cuda3std6ranges3__45__cpo5ssizeE)
_ZN51_INTERNAL_83c2e5dd_20_UpSampleBicubic2d_cu_80ee57ca4cuda3std6ranges3__45__cpo5ssizeE:
	.zero		1
	.type		_ZN51_INTERNAL_83c2e5dd_20_UpSampleBicubic2d_cu_80ee57ca4cuda3std3__45__cpo3endE,@object
	.size		_ZN51_INTERNAL_83c2e5dd_20_UpSampleBicubic2d_cu_80ee57ca4cuda3std3__45__cpo3endE,(_ZN51_INTERNAL_83c2e5dd_20_UpSampleBicubic2d_cu_80ee57ca4cuda3std6ranges3__45__cpo4cendE - _ZN51_INTERNAL_83c2e5dd_20_UpSampleBicubic2d_cu_80ee57ca4cuda3std3__45__cpo3endE)
_ZN51_INTERNAL_83c2e5dd_20_UpSampleBicubic2d_cu_80ee57ca4cuda3std3__45__cpo3endE:
	.zero		1
	.type		_ZN51_INTERNAL_83c2e5dd_20_UpSampleBicubic2d_cu_80ee57ca4cuda3std6ranges3__45__cpo4cendE,@object
	.size		_ZN51_INTERNAL_83c2e5dd_20_UpSampleBicubic2d_cu_80ee57ca4cuda3std6ranges3__45__cpo4cendE,(_ZN51_INTERNAL_83c2e5dd_20_UpSampleBicubic2d_cu_80ee57ca4cuda3std3__45__cpo4rendE - _ZN51_INTERNAL_83c2e5dd_20_UpSampleBicubic2d_cu_80ee57ca4cuda3std6ranges3__45__cpo4cendE)
_ZN51_INTERNAL_83c2e5dd_20_UpSampleBicubic2d_cu_80ee57ca4cuda3std6ranges3__45__cpo4cendE:
	.zero		1
	.type		_ZN51_INTERNAL_83c2e5dd_20_UpSampleBicubic2d_cu_80ee57ca4cuda3std3__45__cpo4rendE,@object
	.size		_ZN51_INTERNAL_83c2e5dd_20_UpSampleBicubic2d_cu_80ee57ca4cuda3std3__45__cpo4rendE,(_ZN51_INTERNAL_83c2e5dd_20_UpSampleBicubic2d_cu_80ee57ca4cuda3std6ranges3__45__cpo4prevE - _ZN51_INTERNAL_83c2e5dd_20_UpSampleBicubic2d_cu_80ee57ca4cuda3std3__45__cpo4rendE)
_ZN51_INTERNAL_83c2e5dd_20_UpSampleBicubic2d_cu_80ee57ca4cuda3std3__45__cpo4rendE:
	.zero		1
	.type		_ZN51_INTERNAL_83c2e5dd_20_UpSampleBicubic2d_cu_80ee57ca4cuda3std6ranges3__45__cpo4prevE,@object
	.size		_ZN51_INTERNAL_83c2e5dd_20_UpSampleBicubic2d_cu_80ee57ca4cuda3std6ranges3__45__cpo4prevE,(_ZN51_INTERNAL_83c2e5dd_20_UpSampleBicubic2d_cu_80ee57ca4cuda3std6ranges3__45__cpo9iter_moveE - _ZN51_INTERNAL_83c2e5dd_20_UpSampleBicubic2d_cu_80ee57ca4cuda3std6ranges3__45__cpo4prevE)
_ZN51_INTERNAL_83c2e5dd_20_UpSampleBicubic2d_cu_80ee57ca4cuda3std6ranges3__45__cpo4prevE:
	.zero		1
	.type		_ZN51_INTERNAL_83c2e5dd_20_UpSampleBicubic2d_cu_80ee57ca4cuda3std6ranges3__45__cpo9iter_moveE,@object
	.size		_ZN51_INTERNAL_83c2e5dd_20_UpSampleBicubic2d_cu_80ee57ca4cuda3std6ranges3__45__cpo9iter_moveE,(.L_13 - _ZN51_INTERNAL_83c2e5dd_20_UpSampleBicubic2d_cu_80ee57ca4cuda3std6ranges3__45__cpo9iter_moveE)
_ZN51_INTERNAL_83c2e5dd_20_UpSampleBicubic2d_cu_80ee57ca4cuda3std6ranges3__45__cpo9iter_moveE:
	.zero		1
.L_13:


//--------------------- .nv.constant0._ZN2at6native53_GLOBAL__N__83c2e5dd_20_UpSampleBicubic2d_cu_80ee57ca37upsample_bicubic2d_backward_out_frameIN3c108BFloat16EfEEviT0_S5_bNS_27GenericPackedTensorAccessorIT_Lm4ENS_16DefaultPtrTraitsElEENS6_IKS7_Lm4ES8_lEE --------------------------
	.section	.nv.constant0._ZN2at6native53_GLOBAL__N__83c2e5dd_20_UpSampleBicubic2d_cu_80ee57ca37upsample_bicubic2d_backward_out_frameIN3c108BFloat16EfEEviT0_S5_bNS_27GenericPackedTensorAccessorIT_Lm4ENS_16DefaultPtrTraitsElEENS6_IKS7_Lm4ES8_lEE,"a",@progbits
	.sectionflags	@""
	.align	4
.nv.constant0._ZN2at6native53_GLOBAL__N__83c2e5dd_20_UpSampleBicubic2d_cu_80ee57ca37upsample_bicubic2d_backward_out_frameIN3c108BFloat16EfEEviT0_S5_bNS_27GenericPackedTensorAccessorIT_Lm4ENS_16DefaultPtrTraitsElEENS6_IKS7_Lm4ES8_lEE:
	.zero		688


//--------------------- .nv.constant0._ZN2at6native53_GLOBAL__N__83c2e5dd_20_UpSampleBicubic2d_cu_80ee57ca37upsample_bicubic2d_backward_out_frameIN3c104HalfEfEEviT0_S5_bNS_27GenericPackedTensorAccessorIT_Lm4ENS_16DefaultPtrTraitsElEENS6_IKS7_Lm4ES8_lEE --------------------------
	.section	.nv.constant0._ZN2at6native53_GLOBAL__N__83c2e5dd_20_UpSampleBicubic2d_cu_80ee57ca37upsample_bicubic2d_backward_out_frameIN3c104HalfEfEEviT0_S5_bNS_27GenericPackedTensorAccessorIT_Lm4ENS_16DefaultPtrTraitsElEENS6_IKS7_Lm4ES8_lEE,"a",@progbits
	.sectionflags	@""
	.align	4
.nv.constant0._ZN2at6native53_GLOBAL__N__83c2e5dd_20_UpSampleBicubic2d_cu_80ee57ca37upsample_bicubic2d_backward_out_frameIN3c104HalfEfEEviT0_S5_bNS_27GenericPackedTensorAccessorIT_Lm4ENS_16DefaultPtrTraitsElEENS6_IKS7_Lm4ES8_lEE:
	.zero		688


//--------------------- .nv.constant0._ZN2at6native53_GLOBAL__N__83c2e5dd_20_UpSampleBicubic2d_cu_80ee57ca37upsample_bicubic2d_backward_out_frameIffEEviT0_S3_bNS_27GenericPackedTensorAccessorIT_Lm4ENS_16DefaultPtrTraitsElEENS4_IKS5_Lm4ES6_lEE --------------------------
	.section	.nv.constant0._ZN2at6native53_GLOBAL__N__83c2e5dd_20_UpSampleBicubic2d_cu_80ee57ca37upsample_bicubic2d_backward_out_frameIffEEviT0_S3_bNS_27GenericPackedTensorAccessorIT_Lm4ENS_16DefaultPtrTraitsElEENS4_IKS5_Lm4ES6_lEE,"a",@progbits
	.sectionflags	@""
	.align	4
.nv.constant0._ZN2at6native53_GLOBAL__N__83c2e5dd_20_UpSampleBicubic2d_cu_80ee57ca37upsample_bicubic2d_backward_out_frameIffEEviT0_S3_bNS_27GenericPackedTensorAccessorIT_Lm4ENS_16DefaultPtrTraitsElEENS4_IKS5_Lm4ES6_lEE:
	.zero		688


//--------------------- .nv.constant0._ZN2at6native53_GLOBAL__N__83c2e5dd_20_UpSampleBicubic2d_cu_80ee57ca37upsample_bicubic2d_backward_out_frameIddEEviT0_S3_bNS_27GenericPackedTensorAccessorIT_Lm4ENS_16DefaultPtrTraitsElEENS4_IKS5_Lm4ES6_lEE --------------------------
	.section	.nv.constant0._ZN2at6native53_GLOBAL__N__83c2e5dd_20_UpSampleBicubic2d_cu_80ee57ca37upsample_bicubic2d_backward_out_frameIddEEviT0_S3_bNS_27GenericPackedTensorAccessorIT_Lm4ENS_16DefaultPtrTraitsElEENS4_IKS5_Lm4ES6_lEE,"a",@progbits
	.sectionflags	@""
	.align	4
.nv.constant0._ZN2at6native53_GLOBAL__N__83c2e5dd_20_UpSampleBicubic2d_cu_80ee57ca37upsample_bicubic2d_backward_out_frameIddEEviT0_S3_bNS_27GenericPackedTensorAccessorIT_Lm4ENS_16DefaultPtrTraitsElEENS4_IKS5_Lm4ES6_lEE:
	.zero		704


//--------------------- .nv.constant0._ZN2at6native53_GLOBAL__N__83c2e5dd_20_UpSampleBicubic2d_cu_80ee57ca28upsample_bicubic2d_out_frameIN3c108BFloat16EfEEviT0_S5_bNS_27GenericPackedTensorAccessorIKT_Lm4ENS_16DefaultPtrTraitsElEENS6_IS7_Lm4ES9_lEE --------------------------
	.section	.nv.constant0._ZN2at6native53_GLOBAL__N__83c2e5dd_20_UpSampleBicubic2d_cu_80ee57ca28upsample_bicubic2d_out_frameIN3c108BFloat16EfEEviT0_S5_bNS_27GenericPackedTensorAccessorIKT_Lm4ENS_16DefaultPtrTraitsElEENS6_IS7_Lm4ES9_lEE,"a",@progbits
	.sectionflags	@""
	.align	4
.nv.constant0._ZN2at6native53_GLOBAL__N__83c2e5dd_20_UpSampleBicubic2d_cu_80ee57ca28upsample_bicubic2d_out_frameIN3c108BFloat16EfEEviT0_S5_bNS_27GenericPackedTensorAccessorIKT_Lm4ENS_16DefaultPtrTraitsElEENS6_IS7_Lm4ES9_lEE:
	.zero		688


//--------------------- .nv.constant0._ZN2at6native53_GLOBAL__N__83c2e5dd_20_UpSampleBicubic2d_cu_80ee57ca37upsample_bicubic2d_out_frame_parallelIN3c108BFloat16EfEEviT0_S5_bNS_27GenericPackedTensorAccessorIKT_Lm4ENS_16DefaultPtrTraitsElEENS6_IS7_Lm4ES9_lEE --------------------------
	.section	.nv.constant0._ZN2at6native53_GLOBAL__N__83c2e5dd_20_UpSampleBicubic2d_cu_80ee57ca37upsample_bicubic2d_out_frame_parallelIN3c108BFloat16EfEEviT0_S5_bNS_27GenericPackedTensorAccessorIKT_Lm4ENS_16DefaultPtrTraitsElEENS6_IS7_Lm4ES9_lEE,"a",@progbits
	.sectionflags	@""
	.align	4
.nv.constant0._ZN2at6native53_GLOBAL__N__83c2e5dd_20_UpSampleBicubic2d_cu_80ee57ca37upsample_bicubic2d_out_frame_parallelIN3c108BFloat16EfEEviT0_S5_bNS_27GenericPackedTensorAccessorIKT_Lm4ENS_16DefaultPtrTraitsElEENS6_IS7_Lm4ES9_lEE:
	.zero		688


//--------------------- .nv.constant0._ZN2at6native53_GLOBAL__N__83c2e5dd_20_UpSampleBicubic2d_cu_80ee57ca28upsample_bicubic2d_out_frameIN3c104HalfEfEEviT0_S5_bNS_27GenericPackedTensorAccessorIKT_Lm4ENS_16DefaultPtrTraitsElEENS6_IS7_Lm4ES9_lEE --------------------------
	.section	.nv.constant0._ZN2at6native53_GLOBAL__N__83c2e5dd_20_UpSampleBicubic2d_cu_80ee57ca28upsample_bicubic2d_out_frameIN3c104HalfEfEEviT0_S5_bNS_27GenericPackedTensorAccessorIKT_Lm4ENS_16DefaultPtrTraitsElEENS6_IS7_Lm4ES9_lEE,"a",@progbits
	.sectionflags	@""
	.align	4
.nv.constant0._ZN2at6native53_GLOBAL__N__83c2e5dd_20_UpSampleBicubic2d_cu_80ee57ca28upsample_bicubic2d_out_frameIN3c104HalfEfEEviT0_S5_bNS_27GenericPackedTensorAccessorIKT_Lm4ENS_16DefaultPtrTraitsElEENS6_IS7_Lm4ES9_lEE:
	.zero		688


//--------------------- .nv.constant0._ZN2at6native53_GLOBAL__N__83c2e5dd_20_UpSampleBicubic2d_cu_80ee57ca37upsample_bicubic2d_out_frame_parallelIN3c104HalfEfEEviT0_S5_bNS_27GenericPackedTensorAccessorIKT_Lm4ENS_16DefaultPtrTraitsElEENS6_IS7_Lm4ES9_lEE --------------------------
	.section	.nv.constant0._ZN2at6native53_GLOBAL__N__83c2e5dd_20_UpSampleBicubic2d_cu_80ee57ca37upsample_bicubic2d_out_frame_parallelIN3c104HalfEfEEviT0_S5_bNS_27GenericPackedTensorAccessorIKT_Lm4ENS_16DefaultPtrTraitsElEENS6_IS7_Lm4ES9_lEE,"a",@progbits
	.sectionflags	@""
	.align	4
.nv.constant0._ZN2at6native53_GLOBAL__N__83c2e5dd_20_UpSampleBicubic2d_cu_80ee57ca37upsample_bicubic2d_out_frame_parallelIN3c104HalfEfEEviT0_S5_bNS_27GenericPackedTensorAccessorIKT_Lm4ENS_16DefaultPtrTraitsElEENS6_IS7_Lm4ES9_lEE:
	.zero		688


//--------------------- .nv.constant0._ZN2at6native53_GLOBAL__N__83c2e5dd_20_UpSampleBicubic2d_cu_80ee57ca28upsample_bicubic2d_out_frameIffEEviT0_S3_bNS_27GenericPackedTensorAccessorIKT_Lm4ENS_16DefaultPtrTraitsElEENS4_IS5_Lm4ES7_lEE --------------------------
	.section	.nv.constant0._ZN2at6native53_GLOBAL__N__83c2e5dd_20_UpSampleBicubic2d_cu_80ee57ca28upsample_bicubic2d_out_frameIffEEviT0_S3_bNS_27GenericPackedTensorAccessorIKT_Lm4ENS_16DefaultPtrTraitsElEENS4_IS5_Lm4ES7_lEE,"a",@progbits
	.sectionflags	@""
	.align	4
.nv.constant0._ZN2at6native53_GLOBAL__N__83c2e5dd_20_UpSampleBicubic2d_cu_80ee57ca28upsample_bicubic2d_out_frameIffEEviT0_S3_bNS_27GenericPackedTensorAccessorIKT_Lm4ENS_16DefaultPtrTraitsElEENS4_IS5_Lm4ES7_lEE:
	.zero		688


//--------------------- .nv.constant0._ZN2at6native53_GLOBAL__N__83c2e5dd_20_UpSampleBicubic2d_cu_80ee57ca37upsample_bicubic2d_out_frame_parallelIffEEviT0_S3_bNS_27GenericPackedTensorAccessorIKT_Lm4ENS_16DefaultPtrTraitsElEENS4_IS5_Lm4ES7_lEE --------------------------
	.section	.nv.constant0._ZN2at6native53_GLOBAL__N__83c2e5dd_20_UpSampleBicubic2d_cu_80ee57ca37upsample_bicubic2d_out_frame_parallelIffEEviT0_S3_bNS_27GenericPackedTensorAccessorIKT_Lm4ENS_16DefaultPtrTraitsElEENS4_IS5_Lm4ES7_lEE,"a",@progbits
	.sectionflags	@""
	.align	4
.nv.constant0._ZN2at6native53_GLOBAL__N__83c2e5dd_20_UpSampleBicubic2d_cu_80ee57ca37upsample_bicubic2d_out_frame_parallelIffEEviT0_S3_bNS_27GenericPackedTensorAccessorIKT_Lm4ENS_16DefaultPtrTraitsElEENS4_IS5_Lm4ES7_lEE:
	.zero		688


//--------------------- .nv.constant0._ZN2at6native53_GLOBAL__N__83c2e5dd_20_UpSampleBicubic2d_cu_80ee57ca28upsample_bicubic2d_out_frameIddEEviT0_S3_bNS_27GenericPackedTensorAccessorIKT_Lm4ENS_16DefaultPtrTraitsElEENS4_IS5_Lm4ES7_lEE --------------------------
	.section	.nv.constant0._ZN2at6native53_GLOBAL__N__83c2e5dd_20_UpSampleBicubic2d_cu_80ee57ca28upsample_bicubic2d_out_frameIddEEviT0_S3_bNS_27GenericPackedTensorAccessorIKT_Lm4ENS_16DefaultPtrTraitsElEENS4_IS5_Lm4ES7_lEE,"a",@progbits
	.sectionflags	@""
	.align	4
.nv.constant0._ZN2at6native53_GLOBAL__N__83c2e5dd_20_UpSampleBicubic2d_cu_80ee57ca28upsample_bicubic2d_out_frameIddEEviT0_S3_bNS_27GenericPackedTensorAccessorIKT_Lm4ENS_16DefaultPtrTraitsElEENS4_IS5_Lm4ES7_lEE:
	.zero		704


//--------------------- .nv.constant0._ZN2at6native53_GLOBAL__N__83c2e5dd_20_UpSampleBicubic2d_cu_80ee57ca37upsample_bicubic2d_out_frame_parallelIddEEviT0_S3_bNS_27GenericPackedTensorAccessorIKT_Lm4ENS_16DefaultPtrTraitsElEENS4_IS5_Lm4ES7_lEE --------------------------
	.section	.nv.constant0._ZN2at6native53_GLOBAL__N__83c2e5dd_20_UpSampleBicubic2d_cu_80ee57ca37upsample_bicubic2d_out_frame_parallelIddEEviT0_S3_bNS_27GenericPackedTensorAccessorIKT_Lm4ENS_16DefaultPtrTraitsElEENS4_IS5_Lm4ES7_lEE,"a",@progbits
	.sectionflags	@""
	.align	4
.nv.constant0._ZN2at6native53_GLOBAL__N__83c2e5dd_20_UpSampleBicubic2d_cu_80ee57ca37upsample_bicubic2d_out_frame_parallelIddEEviT0_S3_bNS_27GenericPackedTensorAccessorIKT_Lm4ENS_16DefaultPtrTraitsElEENS4_IS5_Lm4ES7_lEE:
	.zero		704


//--------------------- SYMBOLS --------------------------

	.type		.nv.reservedSmem.offset0,@object
	.size		.nv.reservedSmem.offset0,0x4
